//
// Generated by NVIDIA NVVM Compiler
//
// Compiler Build ID: CL-36424714
// Cuda compilation tools, release 13.0, V13.0.88
// Based on NVVM 20.0.0
//

.version 9.0
.target sm_100
.address_size 64

	// .globl	_Z20relu_backward_kernelPK6__halfS1_PS_i
// _ZZ35conv2d_backward_weight_large_kernelPK6__halfS1_PfiiiiiiiE6s_grad has been demoted
// _ZZ35conv2d_backward_weight_large_kernelPK6__halfS1_PfiiiiiiiE7s_input has been demoted
// _ZZ36conv2d_backward_weight_medium_kernelPK6__halfS1_PfiiiiiiiE6s_grad has been demoted
// _ZZ36conv2d_backward_weight_medium_kernelPK6__halfS1_PfiiiiiiiE7s_input has been demoted
// _ZZ35conv2d_backward_weight_small_kernelPK6__halfS1_PfiiiiiiiE6s_grad has been demoted
// _ZZ35conv2d_backward_weight_small_kernelPK6__halfS1_PfiiiiiiiE7s_input has been demoted
// _ZZ27conv2d_backward_bias_kernelPK6__halfPfiiiiE5s_sum has been demoted

.visible .entry _Z20relu_backward_kernelPK6__halfS1_PS_i(
	.param .u64 .ptr .align 1 _Z20relu_backward_kernelPK6__halfS1_PS_i_param_0,
	.param .u64 .ptr .align 1 _Z20relu_backward_kernelPK6__halfS1_PS_i_param_1,
	.param .u64 .ptr .align 1 _Z20relu_backward_kernelPK6__halfS1_PS_i_param_2,
	.param .u32 _Z20relu_backward_kernelPK6__halfS1_PS_i_param_3
)
.maxntid 256
.minnctapersm 4
{
	.reg .pred 	%p<6>;
	.reg .b16 	%rs<22>;
	.reg .b32 	%r<13>;
	.reg .b32 	%f<3>;
	.reg .b64 	%rd<16>;

	ld.param.u64 	%rd5, [_Z20relu_backward_kernelPK6__halfS1_PS_i_param_0];
	ld.param.u64 	%rd6, [_Z20relu_backward_kernelPK6__halfS1_PS_i_param_1];
	ld.param.u64 	%rd7, [_Z20relu_backward_kernelPK6__halfS1_PS_i_param_2];
	ld.param.u32 	%r2, [_Z20relu_backward_kernelPK6__halfS1_PS_i_param_3];
	cvta.to.global.u64 	%rd1, %rd7;
	cvta.to.global.u64 	%rd2, %rd6;
	cvta.to.global.u64 	%rd3, %rd5;
	mov.u32 	%r3, %ctaid.x;
	mov.u32 	%r4, %ntid.x;
	mov.u32 	%r5, %tid.x;
	mad.lo.s32 	%r6, %r3, %r4, %r5;
	shl.b32 	%r1, %r6, 1;
	or.b32  	%r7, %r1, 1;
	setp.ge.s32 	%p1, %r7, %r2;
	@%p1 bra 	$L__BB0_2;
	mul.wide.s32 	%rd12, %r1, 2;
	add.s64 	%rd13, %rd3, %rd12;
	ld.global.nc.u32 	%r8, [%rd13];
	add.s64 	%rd14, %rd2, %rd12;
	ld.global.nc.u32 	%r9, [%rd14];
	// begin inline asm
	{.reg .f16 low,high;
 mov.b32 {low,high}, %r8;
 mov.b16 %rs8, low;}
	// end inline asm
	// begin inline asm
	{.reg .f16 low,high;
 mov.b32 {low,high}, %r9;
 mov.b16 %rs9, low;}
	// end inline asm
	mov.f32 	%f2, 0f00000000;
	// begin inline asm
	{  cvt.rn.f16.f32 %rs10, %f2;}

	// end inline asm
	// begin inline asm
	{ .reg .pred __$temp3;
  setp.gt.f16  __$temp3, %rs9, %rs10;
  selp.u16 %rs11, 1, 0, __$temp3;}
	// end inline asm
	setp.eq.s16 	%p4, %rs11, 0;
	selp.b16 	%rs19, %rs10, %rs8, %p4;
	// begin inline asm
	{.reg .f16 low,high;
 mov.b32 {low,high}, %r8;
 mov.b16 %rs14, high;}
	// end inline asm
	// begin inline asm
	{.reg .f16 low,high;
 mov.b32 {low,high}, %r9;
 mov.b16 %rs15, high;}
	// end inline asm
	// begin inline asm
	{ .reg .pred __$temp3;
  setp.gt.f16  __$temp3, %rs15, %rs10;
  selp.u16 %rs16, 1, 0, __$temp3;}
	// end inline asm
	setp.eq.s16 	%p5, %rs16, 0;
	selp.b16 	%rs20, %rs10, %rs14, %p5;
	add.s64 	%rd15, %rd1, %rd12;
	mov.b32 	%r12, {%rs19, %rs20};
	st.global.u32 	[%rd15], %r12;
	bra.uni 	$L__BB0_6;
$L__BB0_2:
	setp.ge.s32 	%p2, %r1, %r2;
	@%p2 bra 	$L__BB0_6;
	mul.wide.s32 	%rd8, %r1, 2;
	add.s64 	%rd4, %rd3, %rd8;
	add.s64 	%rd9, %rd2, %rd8;
	ld.global.nc.u16 	%rs6, [%rd9];
	mov.f32 	%f1, 0f00000000;
	// begin inline asm
	{  cvt.rn.f16.f32 %rs21, %f1;}

	// end inline asm
	// begin inline asm
	{ .reg .pred __$temp3;
  setp.gt.f16  __$temp3, %rs6, %rs21;
  selp.u16 %rs5, 1, 0, __$temp3;}
	// end inline asm
	setp.eq.s16 	%p3, %rs5, 0;
	@%p3 bra 	$L__BB0_5;
	ld.global.nc.u16 	%rs21, [%rd4];
$L__BB0_5:
	add.s64 	%rd11, %rd1, %rd8;
	st.global.u16 	[%rd11], %rs21;
$L__BB0_6:
	ret;

}
	// .globl	_Z28conv2d_backward_input_kernelPK6__halfS1_PS_iiiiiii
.visible .entry _Z28conv2d_backward_input_kernelPK6__halfS1_PS_iiiiiii(
	.param .u64 .ptr .align 1 _Z28conv2d_backward_input_kernelPK6__halfS1_PS_iiiiiii_param_0,
	.param .u64 .ptr .align 1 _Z28conv2d_backward_input_kernelPK6__halfS1_PS_iiiiiii_param_1,
	.param .u64 .ptr .align 1 _Z28conv2d_backward_input_kernelPK6__halfS1_PS_iiiiiii_param_2,
	.param .u32 _Z28conv2d_backward_input_kernelPK6__halfS1_PS_iiiiiii_param_3,
	.param .u32 _Z28conv2d_backward_input_kernelPK6__halfS1_PS_iiiiiii_param_4,
	.param .u32 _Z28conv2d_backward_input_kernelPK6__halfS1_PS_iiiiiii_param_5,
	.param .u32 _Z28conv2d_backward_input_kernelPK6__halfS1_PS_iiiiiii_param_6,
	.param .u32 _Z28conv2d_backward_input_kernelPK6__halfS1_PS_iiiiiii_param_7,
	.param .u32 _Z28conv2d_backward_input_kernelPK6__halfS1_PS_iiiiiii_param_8,
	.param .u32 _Z28conv2d_backward_input_kernelPK6__halfS1_PS_iiiiiii_param_9
)
.maxntid 256
.minnctapersm 3
{
	.reg .pred 	%p<289>;
	.reg .b16 	%rs<320>;
	.reg .b32 	%r<435>;
	.reg .b32 	%f<1449>;
	.reg .b64 	%rd<187>;

	ld.param.u64 	%rd87, [_Z28conv2d_backward_input_kernelPK6__halfS1_PS_iiiiiii_param_0];
	ld.param.u64 	%rd88, [_Z28conv2d_backward_input_kernelPK6__halfS1_PS_iiiiiii_param_1];
	ld.param.u64 	%rd86, [_Z28conv2d_backward_input_kernelPK6__halfS1_PS_iiiiiii_param_2];
	ld.param.u32 	%r235, [_Z28conv2d_backward_input_kernelPK6__halfS1_PS_iiiiiii_param_3];
	ld.param.u32 	%r229, [_Z28conv2d_backward_input_kernelPK6__halfS1_PS_iiiiiii_param_4];
	ld.param.u32 	%r230, [_Z28conv2d_backward_input_kernelPK6__halfS1_PS_iiiiiii_param_5];
	ld.param.u32 	%r231, [_Z28conv2d_backward_input_kernelPK6__halfS1_PS_iiiiiii_param_6];
	ld.param.u32 	%r232, [_Z28conv2d_backward_input_kernelPK6__halfS1_PS_iiiiiii_param_7];
	ld.param.u32 	%r233, [_Z28conv2d_backward_input_kernelPK6__halfS1_PS_iiiiiii_param_8];
	ld.param.u32 	%r234, [_Z28conv2d_backward_input_kernelPK6__halfS1_PS_iiiiiii_param_9];
	cvta.to.global.u64 	%rd1, %rd88;
	cvta.to.global.u64 	%rd2, %rd87;
	mov.u32 	%r236, %ctaid.x;
	mov.u32 	%r237, %ntid.x;
	mov.u32 	%r238, %tid.x;
	mad.lo.s32 	%r1, %r236, %r237, %r238;
	add.s32 	%r239, %r231, 3;
	shr.s32 	%r240, %r239, 31;
	shr.u32 	%r241, %r240, 30;
	add.s32 	%r242, %r239, %r241;
	shr.s32 	%r2, %r242, 2;
	mul.lo.s32 	%r243, %r229, %r235;
	mul.lo.s32 	%r244, %r243, %r230;
	mul.lo.s32 	%r245, %r244, %r2;
	setp.ge.s32 	%p6, %r1, %r245;
	@%p6 bra 	$L__BB1_409;
	div.s32 	%r246, %r1, %r2;
	mul.lo.s32 	%r247, %r246, %r2;
	sub.s32 	%r248, %r1, %r247;
	shl.b32 	%r3, %r248, 2;
	div.s32 	%r249, %r246, %r230;
	mul.lo.s32 	%r250, %r249, %r230;
	sub.s32 	%r4, %r246, %r250;
	div.s32 	%r6, %r249, %r229;
	mul.lo.s32 	%r251, %r6, %r229;
	sub.s32 	%r5, %r249, %r251;
	mul.lo.s32 	%r7, %r6, %r232;
	setp.lt.s32 	%p7, %r234, 1;
	or.b32  	%r8, %r3, 1;
	or.b32  	%r9, %r3, 2;
	or.b32  	%r10, %r3, 3;
	mov.f32 	%f1137, 0f00000000;
	mov.f32 	%f1138, %f1137;
	mov.f32 	%f1139, %f1137;
	mov.f32 	%f1140, %f1137;
	@%p7 bra 	$L__BB1_403;
	add.s32 	%r11, %r234, -1;
	and.b32  	%r12, %r234, 3;
	add.s32 	%r13, %r12, -1;
	add.s32 	%r252, %r5, 1;
	setp.gt.s32 	%p8, %r5, -2;
	setp.lt.s32 	%p9, %r252, %r232;
	and.pred  	%p1, %p8, %p9;
	add.s32 	%r14, %r252, %r7;
	mul.lo.s32 	%r15, %r14, %r233;
	add.s32 	%r16, %r4, 1;
	setp.gt.s32 	%p10, %r4, -2;
	and.pred  	%p11, %p1, %p10;
	setp.lt.s32 	%p12, %r16, %r233;
	and.pred  	%p13, %p11, %p12;
	mov.f32 	%f1137, 0f00000000;
	@%p13 bra 	$L__BB1_457;
$L__BB1_3:
	setp.gt.s32 	%p41, %r4, -1;
	setp.lt.s32 	%p42, %r4, %r233;
	and.pred  	%p3, %p41, %p42;
	and.pred  	%p43, %p3, %p1;
	not.pred 	%p44, %p43;
	@%p44 bra 	$L__BB1_53;
	add.s32 	%r266, %r15, %r4;
	mul.lo.s32 	%r168, %r266, %r234;
	setp.lt.u32 	%p45, %r11, 3;
	mov.b32 	%r424, 0;
	@%p45 bra 	$L__BB1_31;
	and.b32  	%r424, %r234, 2147483644;
	neg.s32 	%r422, %r424;
	mad.lo.s32 	%r421, %r231, 34, %r3;
	mul.lo.s32 	%r172, %r231, 36;
	mad.lo.s32 	%r420, %r231, 25, %r3;
	shl.b32 	%r267, %r231, 4;
	add.s32 	%r419, %r267, %r3;
	mad.lo.s32 	%r418, %r231, 7, %r3;
	mov.u32 	%r417, %r168;
$L__BB1_6:
	.pragma "nounroll";
	setp.ge.s32 	%p46, %r8, %r231;
	mul.wide.s32 	%rd100, %r417, 2;
	add.s64 	%rd63, %rd2, %rd100;
	ld.global.nc.u16 	%rs36, [%rd63];
	// begin inline asm
	{  cvt.f32.f16 %f754, %rs36;}

	// end inline asm
	mul.wide.s32 	%rd101, %r418, 2;
	add.s64 	%rd64, %rd1, %rd101;
	ld.global.nc.u16 	%rs37, [%rd64];
	// begin inline asm
	{  cvt.f32.f16 %f755, %rs37;}

	// end inline asm
	fma.rn.f32 	%f516, %f754, %f755, %f1137;
	@%p46 bra 	$L__BB1_8;
	ld.global.nc.u16 	%rs38, [%rd64+2];
	// begin inline asm
	{  cvt.f32.f16 %f756, %rs38;}

	// end inline asm
	fma.rn.f32 	%f1138, %f754, %f756, %f1138;
$L__BB1_8:
	setp.ge.s32 	%p47, %r9, %r231;
	@%p47 bra 	$L__BB1_10;
	ld.global.nc.u16 	%rs39, [%rd64+4];
	// begin inline asm
	{  cvt.f32.f16 %f757, %rs39;}

	// end inline asm
	fma.rn.f32 	%f1139, %f754, %f757, %f1139;
$L__BB1_10:
	setp.ge.s32 	%p48, %r10, %r231;
	@%p48 bra 	$L__BB1_12;
	ld.global.nc.u16 	%rs40, [%rd64+6];
	// begin inline asm
	{  cvt.f32.f16 %f758, %rs40;}

	// end inline asm
	fma.rn.f32 	%f1140, %f754, %f758, %f1140;
$L__BB1_12:
	setp.ge.s32 	%p49, %r8, %r231;
	ld.global.nc.u16 	%rs41, [%rd63+2];
	// begin inline asm
	{  cvt.f32.f16 %f759, %rs41;}

	// end inline asm
	mul.wide.s32 	%rd102, %r419, 2;
	add.s64 	%rd65, %rd1, %rd102;
	ld.global.nc.u16 	%rs42, [%rd65];
	// begin inline asm
	{  cvt.f32.f16 %f760, %rs42;}

	// end inline asm
	fma.rn.f32 	%f524, %f759, %f760, %f516;
	@%p49 bra 	$L__BB1_14;
	ld.global.nc.u16 	%rs43, [%rd65+2];
	// begin inline asm
	{  cvt.f32.f16 %f761, %rs43;}

	// end inline asm
	fma.rn.f32 	%f1138, %f759, %f761, %f1138;
$L__BB1_14:
	setp.ge.s32 	%p50, %r9, %r231;
	@%p50 bra 	$L__BB1_16;
	ld.global.nc.u16 	%rs44, [%rd65+4];
	// begin inline asm
	{  cvt.f32.f16 %f762, %rs44;}

	// end inline asm
	fma.rn.f32 	%f1139, %f759, %f762, %f1139;
$L__BB1_16:
	setp.ge.s32 	%p51, %r10, %r231;
	@%p51 bra 	$L__BB1_18;
	ld.global.nc.u16 	%rs45, [%rd65+6];
	// begin inline asm
	{  cvt.f32.f16 %f763, %rs45;}

	// end inline asm
	fma.rn.f32 	%f1140, %f759, %f763, %f1140;
$L__BB1_18:
	setp.ge.s32 	%p52, %r8, %r231;
	ld.global.nc.u16 	%rs46, [%rd63+4];
	// begin inline asm
	{  cvt.f32.f16 %f764, %rs46;}

	// end inline asm
	mul.wide.s32 	%rd103, %r420, 2;
	add.s64 	%rd66, %rd1, %rd103;
	ld.global.nc.u16 	%rs47, [%rd66];
	// begin inline asm
	{  cvt.f32.f16 %f765, %rs47;}

	// end inline asm
	fma.rn.f32 	%f532, %f764, %f765, %f524;
	@%p52 bra 	$L__BB1_20;
	ld.global.nc.u16 	%rs48, [%rd66+2];
	// begin inline asm
	{  cvt.f32.f16 %f766, %rs48;}

	// end inline asm
	fma.rn.f32 	%f1138, %f764, %f766, %f1138;
$L__BB1_20:
	setp.ge.s32 	%p53, %r9, %r231;
	@%p53 bra 	$L__BB1_22;
	ld.global.nc.u16 	%rs49, [%rd66+4];
	// begin inline asm
	{  cvt.f32.f16 %f767, %rs49;}

	// end inline asm
	fma.rn.f32 	%f1139, %f764, %f767, %f1139;
$L__BB1_22:
	setp.ge.s32 	%p54, %r10, %r231;
	@%p54 bra 	$L__BB1_24;
	ld.global.nc.u16 	%rs50, [%rd66+6];
	// begin inline asm
	{  cvt.f32.f16 %f768, %rs50;}

	// end inline asm
	fma.rn.f32 	%f1140, %f764, %f768, %f1140;
$L__BB1_24:
	setp.ge.s32 	%p55, %r8, %r231;
	ld.global.nc.u16 	%rs51, [%rd63+6];
	// begin inline asm
	{  cvt.f32.f16 %f769, %rs51;}

	// end inline asm
	mul.wide.s32 	%rd104, %r421, 2;
	add.s64 	%rd67, %rd1, %rd104;
	ld.global.nc.u16 	%rs52, [%rd67];
	// begin inline asm
	{  cvt.f32.f16 %f770, %rs52;}

	// end inline asm
	fma.rn.f32 	%f1137, %f769, %f770, %f532;
	@%p55 bra 	$L__BB1_26;
	ld.global.nc.u16 	%rs53, [%rd67+2];
	// begin inline asm
	{  cvt.f32.f16 %f771, %rs53;}

	// end inline asm
	fma.rn.f32 	%f1138, %f769, %f771, %f1138;
$L__BB1_26:
	setp.ge.s32 	%p56, %r9, %r231;
	@%p56 bra 	$L__BB1_28;
	ld.global.nc.u16 	%rs54, [%rd67+4];
	// begin inline asm
	{  cvt.f32.f16 %f772, %rs54;}

	// end inline asm
	fma.rn.f32 	%f1139, %f769, %f772, %f1139;
$L__BB1_28:
	setp.ge.s32 	%p57, %r10, %r231;
	@%p57 bra 	$L__BB1_30;
	ld.global.nc.u16 	%rs55, [%rd67+6];
	// begin inline asm
	{  cvt.f32.f16 %f773, %rs55;}

	// end inline asm
	fma.rn.f32 	%f1140, %f769, %f773, %f1140;
$L__BB1_30:
	add.s32 	%r422, %r422, 4;
	add.s32 	%r421, %r421, %r172;
	add.s32 	%r420, %r420, %r172;
	add.s32 	%r419, %r419, %r172;
	add.s32 	%r418, %r418, %r172;
	add.s32 	%r417, %r417, 4;
	setp.ne.s32 	%p58, %r422, 0;
	@%p58 bra 	$L__BB1_6;
$L__BB1_31:
	setp.eq.s32 	%p59, %r12, 0;
	@%p59 bra 	$L__BB1_53;
	setp.eq.s32 	%p60, %r13, 0;
	@%p60 bra 	$L__BB1_46;
	setp.ge.s32 	%p61, %r8, %r231;
	add.s32 	%r268, %r168, %r424;
	mul.wide.s32 	%rd105, %r268, 2;
	add.s64 	%rd68, %rd2, %rd105;
	ld.global.nc.u16 	%rs56, [%rd68];
	// begin inline asm
	{  cvt.f32.f16 %f775, %rs56;}

	// end inline asm
	mul.lo.s32 	%r189, %r424, 9;
	add.s32 	%r269, %r189, 7;
	mad.lo.s32 	%r270, %r269, %r231, %r3;
	mul.wide.s32 	%rd106, %r270, 2;
	add.s64 	%rd69, %rd1, %rd106;
	ld.global.nc.u16 	%rs57, [%rd69];
	// begin inline asm
	{  cvt.f32.f16 %f776, %rs57;}

	// end inline asm
	fma.rn.f32 	%f556, %f775, %f776, %f1137;
	@%p61 bra 	$L__BB1_35;
	ld.global.nc.u16 	%rs58, [%rd69+2];
	// begin inline asm
	{  cvt.f32.f16 %f777, %rs58;}

	// end inline asm
	fma.rn.f32 	%f1138, %f775, %f777, %f1138;
$L__BB1_35:
	setp.ge.s32 	%p62, %r9, %r231;
	@%p62 bra 	$L__BB1_37;
	ld.global.nc.u16 	%rs59, [%rd69+4];
	// begin inline asm
	{  cvt.f32.f16 %f778, %rs59;}

	// end inline asm
	fma.rn.f32 	%f1139, %f775, %f778, %f1139;
$L__BB1_37:
	setp.ge.s32 	%p63, %r10, %r231;
	@%p63 bra 	$L__BB1_39;
	ld.global.nc.u16 	%rs60, [%rd69+6];
	// begin inline asm
	{  cvt.f32.f16 %f779, %rs60;}

	// end inline asm
	fma.rn.f32 	%f1140, %f775, %f779, %f1140;
$L__BB1_39:
	setp.ge.s32 	%p64, %r8, %r231;
	ld.global.nc.u16 	%rs61, [%rd68+2];
	// begin inline asm
	{  cvt.f32.f16 %f780, %rs61;}

	// end inline asm
	add.s32 	%r271, %r189, 16;
	mad.lo.s32 	%r272, %r271, %r231, %r3;
	mul.wide.s32 	%rd107, %r272, 2;
	add.s64 	%rd70, %rd1, %rd107;
	ld.global.nc.u16 	%rs62, [%rd70];
	// begin inline asm
	{  cvt.f32.f16 %f781, %rs62;}

	// end inline asm
	fma.rn.f32 	%f1137, %f780, %f781, %f556;
	@%p64 bra 	$L__BB1_41;
	ld.global.nc.u16 	%rs63, [%rd70+2];
	// begin inline asm
	{  cvt.f32.f16 %f782, %rs63;}

	// end inline asm
	fma.rn.f32 	%f1138, %f780, %f782, %f1138;
$L__BB1_41:
	setp.ge.s32 	%p65, %r9, %r231;
	@%p65 bra 	$L__BB1_43;
	ld.global.nc.u16 	%rs64, [%rd70+4];
	// begin inline asm
	{  cvt.f32.f16 %f783, %rs64;}

	// end inline asm
	fma.rn.f32 	%f1139, %f780, %f783, %f1139;
$L__BB1_43:
	setp.ge.s32 	%p66, %r10, %r231;
	@%p66 bra 	$L__BB1_45;
	ld.global.nc.u16 	%rs65, [%rd70+6];
	// begin inline asm
	{  cvt.f32.f16 %f784, %rs65;}

	// end inline asm
	fma.rn.f32 	%f1140, %f780, %f784, %f1140;
$L__BB1_45:
	add.s32 	%r424, %r424, 2;
$L__BB1_46:
	and.b32  	%r273, %r234, 1;
	setp.eq.b32 	%p67, %r273, 1;
	not.pred 	%p68, %p67;
	@%p68 bra 	$L__BB1_53;
	setp.ge.s32 	%p69, %r8, %r231;
	add.s32 	%r274, %r168, %r424;
	mul.wide.s32 	%rd108, %r274, 2;
	add.s64 	%rd109, %rd2, %rd108;
	ld.global.nc.u16 	%rs66, [%rd109];
	// begin inline asm
	{  cvt.f32.f16 %f785, %rs66;}

	// end inline asm
	mad.lo.s32 	%r275, %r424, 9, 7;
	mad.lo.s32 	%r276, %r275, %r231, %r3;
	mul.wide.s32 	%rd110, %r276, 2;
	add.s64 	%rd71, %rd1, %rd110;
	ld.global.nc.u16 	%rs67, [%rd71];
	// begin inline asm
	{  cvt.f32.f16 %f786, %rs67;}

	// end inline asm
	fma.rn.f32 	%f1137, %f785, %f786, %f1137;
	@%p69 bra 	$L__BB1_49;
	ld.global.nc.u16 	%rs68, [%rd71+2];
	// begin inline asm
	{  cvt.f32.f16 %f787, %rs68;}

	// end inline asm
	fma.rn.f32 	%f1138, %f785, %f787, %f1138;
$L__BB1_49:
	setp.ge.s32 	%p70, %r9, %r231;
	@%p70 bra 	$L__BB1_51;
	ld.global.nc.u16 	%rs69, [%rd71+4];
	// begin inline asm
	{  cvt.f32.f16 %f788, %rs69;}

	// end inline asm
	fma.rn.f32 	%f1139, %f785, %f788, %f1139;
$L__BB1_51:
	setp.ge.s32 	%p71, %r10, %r231;
	@%p71 bra 	$L__BB1_53;
	ld.global.nc.u16 	%rs70, [%rd71+6];
	// begin inline asm
	{  cvt.f32.f16 %f789, %rs70;}

	// end inline asm
	fma.rn.f32 	%f1140, %f785, %f789, %f1140;
$L__BB1_53:
	setp.gt.s32 	%p72, %r4, 0;
	setp.le.s32 	%p73, %r4, %r233;
	and.pred  	%p4, %p72, %p73;
	and.pred  	%p74, %p4, %p1;
	not.pred 	%p75, %p74;
	@%p75 bra 	$L__BB1_103;
	add.s32 	%r278, %r4, %r15;
	add.s32 	%r279, %r278, -1;
	mul.lo.s32 	%r192, %r279, %r234;
	setp.lt.u32 	%p76, %r11, 3;
	mov.b32 	%r432, 0;
	@%p76 bra 	$L__BB1_81;
	and.b32  	%r432, %r234, 2147483644;
	neg.s32 	%r430, %r432;
	mad.lo.s32 	%r429, %r231, 33, %r3;
	mul.lo.s32 	%r196, %r231, 36;
	mad.lo.s32 	%r428, %r231, 24, %r3;
	mad.lo.s32 	%r427, %r231, 15, %r3;
	mad.lo.s32 	%r426, %r231, 6, %r3;
	mov.u32 	%r425, %r192;
$L__BB1_56:
	.pragma "nounroll";
	setp.ge.s32 	%p77, %r8, %r231;
	mul.wide.s32 	%rd111, %r425, 2;
	add.s64 	%rd72, %rd2, %rd111;
	ld.global.nc.u16 	%rs71, [%rd72];
	// begin inline asm
	{  cvt.f32.f16 %f791, %rs71;}

	// end inline asm
	mul.wide.s32 	%rd112, %r426, 2;
	add.s64 	%rd73, %rd1, %rd112;
	ld.global.nc.u16 	%rs72, [%rd73];
	// begin inline asm
	{  cvt.f32.f16 %f792, %rs72;}

	// end inline asm
	fma.rn.f32 	%f595, %f791, %f792, %f1137;
	@%p77 bra 	$L__BB1_58;
	ld.global.nc.u16 	%rs73, [%rd73+2];
	// begin inline asm
	{  cvt.f32.f16 %f793, %rs73;}

	// end inline asm
	fma.rn.f32 	%f1138, %f791, %f793, %f1138;
$L__BB1_58:
	setp.ge.s32 	%p78, %r9, %r231;
	@%p78 bra 	$L__BB1_60;
	ld.global.nc.u16 	%rs74, [%rd73+4];
	// begin inline asm
	{  cvt.f32.f16 %f794, %rs74;}

	// end inline asm
	fma.rn.f32 	%f1139, %f791, %f794, %f1139;
$L__BB1_60:
	setp.ge.s32 	%p79, %r10, %r231;
	@%p79 bra 	$L__BB1_62;
	ld.global.nc.u16 	%rs75, [%rd73+6];
	// begin inline asm
	{  cvt.f32.f16 %f795, %rs75;}

	// end inline asm
	fma.rn.f32 	%f1140, %f791, %f795, %f1140;
$L__BB1_62:
	setp.ge.s32 	%p80, %r8, %r231;
	ld.global.nc.u16 	%rs76, [%rd72+2];
	// begin inline asm
	{  cvt.f32.f16 %f796, %rs76;}

	// end inline asm
	mul.wide.s32 	%rd113, %r427, 2;
	add.s64 	%rd74, %rd1, %rd113;
	ld.global.nc.u16 	%rs77, [%rd74];
	// begin inline asm
	{  cvt.f32.f16 %f797, %rs77;}

	// end inline asm
	fma.rn.f32 	%f603, %f796, %f797, %f595;
	@%p80 bra 	$L__BB1_64;
	ld.global.nc.u16 	%rs78, [%rd74+2];
	// begin inline asm
	{  cvt.f32.f16 %f798, %rs78;}

	// end inline asm
	fma.rn.f32 	%f1138, %f796, %f798, %f1138;
$L__BB1_64:
	setp.ge.s32 	%p81, %r9, %r231;
	@%p81 bra 	$L__BB1_66;
	ld.global.nc.u16 	%rs79, [%rd74+4];
	// begin inline asm
	{  cvt.f32.f16 %f799, %rs79;}

	// end inline asm
	fma.rn.f32 	%f1139, %f796, %f799, %f1139;
$L__BB1_66:
	setp.ge.s32 	%p82, %r10, %r231;
	@%p82 bra 	$L__BB1_68;
	ld.global.nc.u16 	%rs80, [%rd74+6];
	// begin inline asm
	{  cvt.f32.f16 %f800, %rs80;}

	// end inline asm
	fma.rn.f32 	%f1140, %f796, %f800, %f1140;
$L__BB1_68:
	setp.ge.s32 	%p83, %r8, %r231;
	ld.global.nc.u16 	%rs81, [%rd72+4];
	// begin inline asm
	{  cvt.f32.f16 %f801, %rs81;}

	// end inline asm
	mul.wide.s32 	%rd114, %r428, 2;
	add.s64 	%rd75, %rd1, %rd114;
	ld.global.nc.u16 	%rs82, [%rd75];
	// begin inline asm
	{  cvt.f32.f16 %f802, %rs82;}

	// end inline asm
	fma.rn.f32 	%f611, %f801, %f802, %f603;
	@%p83 bra 	$L__BB1_70;
	ld.global.nc.u16 	%rs83, [%rd75+2];
	// begin inline asm
	{  cvt.f32.f16 %f803, %rs83;}

	// end inline asm
	fma.rn.f32 	%f1138, %f801, %f803, %f1138;
$L__BB1_70:
	setp.ge.s32 	%p84, %r9, %r231;
	@%p84 bra 	$L__BB1_72;
	ld.global.nc.u16 	%rs84, [%rd75+4];
	// begin inline asm
	{  cvt.f32.f16 %f804, %rs84;}

	// end inline asm
	fma.rn.f32 	%f1139, %f801, %f804, %f1139;
$L__BB1_72:
	setp.ge.s32 	%p85, %r10, %r231;
	@%p85 bra 	$L__BB1_74;
	ld.global.nc.u16 	%rs85, [%rd75+6];
	// begin inline asm
	{  cvt.f32.f16 %f805, %rs85;}

	// end inline asm
	fma.rn.f32 	%f1140, %f801, %f805, %f1140;
$L__BB1_74:
	setp.ge.s32 	%p86, %r8, %r231;
	ld.global.nc.u16 	%rs86, [%rd72+6];
	// begin inline asm
	{  cvt.f32.f16 %f806, %rs86;}

	// end inline asm
	mul.wide.s32 	%rd115, %r429, 2;
	add.s64 	%rd76, %rd1, %rd115;
	ld.global.nc.u16 	%rs87, [%rd76];
	// begin inline asm
	{  cvt.f32.f16 %f807, %rs87;}

	// end inline asm
	fma.rn.f32 	%f1137, %f806, %f807, %f611;
	@%p86 bra 	$L__BB1_76;
	ld.global.nc.u16 	%rs88, [%rd76+2];
	// begin inline asm
	{  cvt.f32.f16 %f808, %rs88;}

	// end inline asm
	fma.rn.f32 	%f1138, %f806, %f808, %f1138;
$L__BB1_76:
	setp.ge.s32 	%p87, %r9, %r231;
	@%p87 bra 	$L__BB1_78;
	ld.global.nc.u16 	%rs89, [%rd76+4];
	// begin inline asm
	{  cvt.f32.f16 %f809, %rs89;}

	// end inline asm
	fma.rn.f32 	%f1139, %f806, %f809, %f1139;
$L__BB1_78:
	setp.ge.s32 	%p88, %r10, %r231;
	@%p88 bra 	$L__BB1_80;
	ld.global.nc.u16 	%rs90, [%rd76+6];
	// begin inline asm
	{  cvt.f32.f16 %f810, %rs90;}

	// end inline asm
	fma.rn.f32 	%f1140, %f806, %f810, %f1140;
$L__BB1_80:
	add.s32 	%r430, %r430, 4;
	add.s32 	%r429, %r429, %r196;
	add.s32 	%r428, %r428, %r196;
	add.s32 	%r427, %r427, %r196;
	add.s32 	%r426, %r426, %r196;
	add.s32 	%r425, %r425, 4;
	setp.ne.s32 	%p89, %r430, 0;
	@%p89 bra 	$L__BB1_56;
$L__BB1_81:
	setp.eq.s32 	%p90, %r12, 0;
	@%p90 bra 	$L__BB1_103;
	setp.eq.s32 	%p91, %r13, 0;
	@%p91 bra 	$L__BB1_96;
	setp.ge.s32 	%p92, %r8, %r231;
	add.s32 	%r280, %r192, %r432;
	mul.wide.s32 	%rd116, %r280, 2;
	add.s64 	%rd77, %rd2, %rd116;
	ld.global.nc.u16 	%rs91, [%rd77];
	// begin inline asm
	{  cvt.f32.f16 %f812, %rs91;}

	// end inline asm
	mul.lo.s32 	%r213, %r432, 9;
	add.s32 	%r281, %r213, 6;
	mad.lo.s32 	%r282, %r281, %r231, %r3;
	mul.wide.s32 	%rd117, %r282, 2;
	add.s64 	%rd78, %rd1, %rd117;
	ld.global.nc.u16 	%rs92, [%rd78];
	// begin inline asm
	{  cvt.f32.f16 %f813, %rs92;}

	// end inline asm
	fma.rn.f32 	%f635, %f812, %f813, %f1137;
	@%p92 bra 	$L__BB1_85;
	ld.global.nc.u16 	%rs93, [%rd78+2];
	// begin inline asm
	{  cvt.f32.f16 %f814, %rs93;}

	// end inline asm
	fma.rn.f32 	%f1138, %f812, %f814, %f1138;
$L__BB1_85:
	setp.ge.s32 	%p93, %r9, %r231;
	@%p93 bra 	$L__BB1_87;
	ld.global.nc.u16 	%rs94, [%rd78+4];
	// begin inline asm
	{  cvt.f32.f16 %f815, %rs94;}

	// end inline asm
	fma.rn.f32 	%f1139, %f812, %f815, %f1139;
$L__BB1_87:
	setp.ge.s32 	%p94, %r10, %r231;
	@%p94 bra 	$L__BB1_89;
	ld.global.nc.u16 	%rs95, [%rd78+6];
	// begin inline asm
	{  cvt.f32.f16 %f816, %rs95;}

	// end inline asm
	fma.rn.f32 	%f1140, %f812, %f816, %f1140;
$L__BB1_89:
	setp.ge.s32 	%p95, %r8, %r231;
	ld.global.nc.u16 	%rs96, [%rd77+2];
	// begin inline asm
	{  cvt.f32.f16 %f817, %rs96;}

	// end inline asm
	add.s32 	%r283, %r213, 15;
	mad.lo.s32 	%r284, %r283, %r231, %r3;
	mul.wide.s32 	%rd118, %r284, 2;
	add.s64 	%rd79, %rd1, %rd118;
	ld.global.nc.u16 	%rs97, [%rd79];
	// begin inline asm
	{  cvt.f32.f16 %f818, %rs97;}

	// end inline asm
	fma.rn.f32 	%f1137, %f817, %f818, %f635;
	@%p95 bra 	$L__BB1_91;
	ld.global.nc.u16 	%rs98, [%rd79+2];
	// begin inline asm
	{  cvt.f32.f16 %f819, %rs98;}

	// end inline asm
	fma.rn.f32 	%f1138, %f817, %f819, %f1138;
$L__BB1_91:
	setp.ge.s32 	%p96, %r9, %r231;
	@%p96 bra 	$L__BB1_93;
	ld.global.nc.u16 	%rs99, [%rd79+4];
	// begin inline asm
	{  cvt.f32.f16 %f820, %rs99;}

	// end inline asm
	fma.rn.f32 	%f1139, %f817, %f820, %f1139;
$L__BB1_93:
	setp.ge.s32 	%p97, %r10, %r231;
	@%p97 bra 	$L__BB1_95;
	ld.global.nc.u16 	%rs100, [%rd79+6];
	// begin inline asm
	{  cvt.f32.f16 %f821, %rs100;}

	// end inline asm
	fma.rn.f32 	%f1140, %f817, %f821, %f1140;
$L__BB1_95:
	add.s32 	%r432, %r432, 2;
$L__BB1_96:
	and.b32  	%r285, %r234, 1;
	setp.eq.b32 	%p98, %r285, 1;
	not.pred 	%p99, %p98;
	@%p99 bra 	$L__BB1_103;
	setp.ge.s32 	%p100, %r8, %r231;
	add.s32 	%r286, %r192, %r432;
	mul.wide.s32 	%rd119, %r286, 2;
	add.s64 	%rd120, %rd2, %rd119;
	ld.global.nc.u16 	%rs101, [%rd120];
	// begin inline asm
	{  cvt.f32.f16 %f822, %rs101;}

	// end inline asm
	mad.lo.s32 	%r287, %r432, 9, 6;
	mad.lo.s32 	%r288, %r287, %r231, %r3;
	mul.wide.s32 	%rd121, %r288, 2;
	add.s64 	%rd80, %rd1, %rd121;
	ld.global.nc.u16 	%rs102, [%rd80];
	// begin inline asm
	{  cvt.f32.f16 %f823, %rs102;}

	// end inline asm
	fma.rn.f32 	%f1137, %f822, %f823, %f1137;
	@%p100 bra 	$L__BB1_99;
	ld.global.nc.u16 	%rs103, [%rd80+2];
	// begin inline asm
	{  cvt.f32.f16 %f824, %rs103;}

	// end inline asm
	fma.rn.f32 	%f1138, %f822, %f824, %f1138;
$L__BB1_99:
	setp.ge.s32 	%p101, %r9, %r231;
	@%p101 bra 	$L__BB1_101;
	ld.global.nc.u16 	%rs104, [%rd80+4];
	// begin inline asm
	{  cvt.f32.f16 %f825, %rs104;}

	// end inline asm
	fma.rn.f32 	%f1139, %f822, %f825, %f1139;
$L__BB1_101:
	setp.ge.s32 	%p102, %r10, %r231;
	@%p102 bra 	$L__BB1_103;
	ld.global.nc.u16 	%rs105, [%rd80+6];
	// begin inline asm
	{  cvt.f32.f16 %f826, %rs105;}

	// end inline asm
	fma.rn.f32 	%f1140, %f822, %f826, %f1140;
$L__BB1_103:
	setp.lt.s32 	%p103, %r16, %r233;
	setp.gt.s32 	%p104, %r4, -2;
	setp.gt.s32 	%p105, %r5, -1;
	setp.lt.s32 	%p106, %r5, %r232;
	and.pred  	%p5, %p105, %p106;
	add.s32 	%r289, %r5, %r7;
	mul.lo.s32 	%r216, %r289, %r233;
	and.pred  	%p107, %p5, %p104;
	and.pred  	%p108, %p107, %p103;
	@%p108 bra 	$L__BB1_104;
	bra.uni 	$L__BB1_153;
$L__BB1_104:
	add.s32 	%r291, %r216, %r16;
	mul.lo.s32 	%r17, %r291, %r234;
	setp.lt.u32 	%p109, %r11, 3;
	mov.b32 	%r373, 0;
	@%p109 bra 	$L__BB1_131;
	and.b32  	%r373, %r234, 2147483644;
	neg.s32 	%r371, %r373;
	shl.b32 	%r292, %r231, 5;
	add.s32 	%r370, %r292, %r3;
	mul.lo.s32 	%r21, %r231, 36;
	mad.lo.s32 	%r369, %r231, 23, %r3;
	mad.lo.s32 	%r368, %r231, 14, %r3;
	mad.lo.s32 	%r367, %r231, 5, %r3;
	mov.u32 	%r366, %r17;
$L__BB1_106:
	.pragma "nounroll";
	setp.ge.s32 	%p110, %r8, %r231;
	mul.wide.s32 	%rd122, %r366, 2;
	add.s64 	%rd3, %rd2, %rd122;
	ld.global.nc.u16 	%rs106, [%rd3];
	// begin inline asm
	{  cvt.f32.f16 %f828, %rs106;}

	// end inline asm
	mul.wide.s32 	%rd123, %r367, 2;
	add.s64 	%rd4, %rd1, %rd123;
	ld.global.nc.u16 	%rs107, [%rd4];
	// begin inline asm
	{  cvt.f32.f16 %f829, %rs107;}

	// end inline asm
	fma.rn.f32 	%f6, %f828, %f829, %f1137;
	@%p110 bra 	$L__BB1_108;
	ld.global.nc.u16 	%rs108, [%rd4+2];
	// begin inline asm
	{  cvt.f32.f16 %f830, %rs108;}

	// end inline asm
	fma.rn.f32 	%f1138, %f828, %f830, %f1138;
$L__BB1_108:
	setp.ge.s32 	%p111, %r9, %r231;
	@%p111 bra 	$L__BB1_110;
	ld.global.nc.u16 	%rs109, [%rd4+4];
	// begin inline asm
	{  cvt.f32.f16 %f831, %rs109;}

	// end inline asm
	fma.rn.f32 	%f1139, %f828, %f831, %f1139;
$L__BB1_110:
	setp.ge.s32 	%p112, %r10, %r231;
	@%p112 bra 	$L__BB1_112;
	ld.global.nc.u16 	%rs110, [%rd4+6];
	// begin inline asm
	{  cvt.f32.f16 %f832, %rs110;}

	// end inline asm
	fma.rn.f32 	%f1140, %f828, %f832, %f1140;
$L__BB1_112:
	setp.ge.s32 	%p113, %r8, %r231;
	ld.global.nc.u16 	%rs111, [%rd3+2];
	// begin inline asm
	{  cvt.f32.f16 %f833, %rs111;}

	// end inline asm
	mul.wide.s32 	%rd124, %r368, 2;
	add.s64 	%rd5, %rd1, %rd124;
	ld.global.nc.u16 	%rs112, [%rd5];
	// begin inline asm
	{  cvt.f32.f16 %f834, %rs112;}

	// end inline asm
	fma.rn.f32 	%f14, %f833, %f834, %f6;
	@%p113 bra 	$L__BB1_114;
	ld.global.nc.u16 	%rs113, [%rd5+2];
	// begin inline asm
	{  cvt.f32.f16 %f835, %rs113;}

	// end inline asm
	fma.rn.f32 	%f1138, %f833, %f835, %f1138;
$L__BB1_114:
	setp.ge.s32 	%p114, %r9, %r231;
	@%p114 bra 	$L__BB1_116;
	ld.global.nc.u16 	%rs114, [%rd5+4];
	// begin inline asm
	{  cvt.f32.f16 %f836, %rs114;}

	// end inline asm
	fma.rn.f32 	%f1139, %f833, %f836, %f1139;
$L__BB1_116:
	setp.ge.s32 	%p115, %r10, %r231;
	@%p115 bra 	$L__BB1_118;
	ld.global.nc.u16 	%rs115, [%rd5+6];
	// begin inline asm
	{  cvt.f32.f16 %f837, %rs115;}

	// end inline asm
	fma.rn.f32 	%f1140, %f833, %f837, %f1140;
$L__BB1_118:
	setp.ge.s32 	%p116, %r8, %r231;
	ld.global.nc.u16 	%rs116, [%rd3+4];
	// begin inline asm
	{  cvt.f32.f16 %f838, %rs116;}

	// end inline asm
	mul.wide.s32 	%rd125, %r369, 2;
	add.s64 	%rd6, %rd1, %rd125;
	ld.global.nc.u16 	%rs117, [%rd6];
	// begin inline asm
	{  cvt.f32.f16 %f839, %rs117;}

	// end inline asm
	fma.rn.f32 	%f22, %f838, %f839, %f14;
	@%p116 bra 	$L__BB1_120;
	ld.global.nc.u16 	%rs118, [%rd6+2];
	// begin inline asm
	{  cvt.f32.f16 %f840, %rs118;}

	// end inline asm
	fma.rn.f32 	%f1138, %f838, %f840, %f1138;
$L__BB1_120:
	setp.ge.s32 	%p117, %r9, %r231;
	@%p117 bra 	$L__BB1_122;
	ld.global.nc.u16 	%rs119, [%rd6+4];
	// begin inline asm
	{  cvt.f32.f16 %f841, %rs119;}

	// end inline asm
	fma.rn.f32 	%f1139, %f838, %f841, %f1139;
$L__BB1_122:
	setp.ge.s32 	%p118, %r10, %r231;
	@%p118 bra 	$L__BB1_124;
	ld.global.nc.u16 	%rs120, [%rd6+6];
	// begin inline asm
	{  cvt.f32.f16 %f842, %rs120;}

	// end inline asm
	fma.rn.f32 	%f1140, %f838, %f842, %f1140;
$L__BB1_124:
	setp.ge.s32 	%p119, %r8, %r231;
	ld.global.nc.u16 	%rs121, [%rd3+6];
	// begin inline asm
	{  cvt.f32.f16 %f843, %rs121;}

	// end inline asm
	mul.wide.s32 	%rd126, %r370, 2;
	add.s64 	%rd7, %rd1, %rd126;
	ld.global.nc.u16 	%rs122, [%rd7];
	// begin inline asm
	{  cvt.f32.f16 %f844, %rs122;}

	// end inline asm
	fma.rn.f32 	%f1137, %f843, %f844, %f22;
	@%p119 bra 	$L__BB1_126;
	ld.global.nc.u16 	%rs123, [%rd7+2];
	// begin inline asm
	{  cvt.f32.f16 %f845, %rs123;}

	// end inline asm
	fma.rn.f32 	%f1138, %f843, %f845, %f1138;
$L__BB1_126:
	setp.ge.s32 	%p120, %r9, %r231;
	@%p120 bra 	$L__BB1_128;
	ld.global.nc.u16 	%rs124, [%rd7+4];
	// begin inline asm
	{  cvt.f32.f16 %f846, %rs124;}

	// end inline asm
	fma.rn.f32 	%f1139, %f843, %f846, %f1139;
$L__BB1_128:
	setp.ge.s32 	%p121, %r10, %r231;
	@%p121 bra 	$L__BB1_130;
	ld.global.nc.u16 	%rs125, [%rd7+6];
	// begin inline asm
	{  cvt.f32.f16 %f847, %rs125;}

	// end inline asm
	fma.rn.f32 	%f1140, %f843, %f847, %f1140;
$L__BB1_130:
	add.s32 	%r371, %r371, 4;
	add.s32 	%r370, %r370, %r21;
	add.s32 	%r369, %r369, %r21;
	add.s32 	%r368, %r368, %r21;
	add.s32 	%r367, %r367, %r21;
	add.s32 	%r366, %r366, 4;
	setp.ne.s32 	%p122, %r371, 0;
	@%p122 bra 	$L__BB1_106;
$L__BB1_131:
	setp.eq.s32 	%p123, %r12, 0;
	@%p123 bra 	$L__BB1_153;
	setp.eq.s32 	%p124, %r13, 0;
	@%p124 bra 	$L__BB1_146;
	setp.ge.s32 	%p125, %r8, %r231;
	add.s32 	%r293, %r17, %r373;
	mul.wide.s32 	%rd127, %r293, 2;
	add.s64 	%rd8, %rd2, %rd127;
	ld.global.nc.u16 	%rs126, [%rd8];
	// begin inline asm
	{  cvt.f32.f16 %f849, %rs126;}

	// end inline asm
	mul.lo.s32 	%r38, %r373, 9;
	add.s32 	%r294, %r38, 5;
	mad.lo.s32 	%r295, %r294, %r231, %r3;
	mul.wide.s32 	%rd128, %r295, 2;
	add.s64 	%rd9, %rd1, %rd128;
	ld.global.nc.u16 	%rs127, [%rd9];
	// begin inline asm
	{  cvt.f32.f16 %f850, %rs127;}

	// end inline asm
	fma.rn.f32 	%f46, %f849, %f850, %f1137;
	@%p125 bra 	$L__BB1_135;
	ld.global.nc.u16 	%rs128, [%rd9+2];
	// begin inline asm
	{  cvt.f32.f16 %f851, %rs128;}

	// end inline asm
	fma.rn.f32 	%f1138, %f849, %f851, %f1138;
$L__BB1_135:
	setp.ge.s32 	%p126, %r9, %r231;
	@%p126 bra 	$L__BB1_137;
	ld.global.nc.u16 	%rs129, [%rd9+4];
	// begin inline asm
	{  cvt.f32.f16 %f852, %rs129;}

	// end inline asm
	fma.rn.f32 	%f1139, %f849, %f852, %f1139;
$L__BB1_137:
	setp.ge.s32 	%p127, %r10, %r231;
	@%p127 bra 	$L__BB1_139;
	ld.global.nc.u16 	%rs130, [%rd9+6];
	// begin inline asm
	{  cvt.f32.f16 %f853, %rs130;}

	// end inline asm
	fma.rn.f32 	%f1140, %f849, %f853, %f1140;
$L__BB1_139:
	setp.ge.s32 	%p128, %r8, %r231;
	ld.global.nc.u16 	%rs131, [%rd8+2];
	// begin inline asm
	{  cvt.f32.f16 %f854, %rs131;}

	// end inline asm
	add.s32 	%r296, %r38, 14;
	mad.lo.s32 	%r297, %r296, %r231, %r3;
	mul.wide.s32 	%rd129, %r297, 2;
	add.s64 	%rd10, %rd1, %rd129;
	ld.global.nc.u16 	%rs132, [%rd10];
	// begin inline asm
	{  cvt.f32.f16 %f855, %rs132;}

	// end inline asm
	fma.rn.f32 	%f1137, %f854, %f855, %f46;
	@%p128 bra 	$L__BB1_141;
	ld.global.nc.u16 	%rs133, [%rd10+2];
	// begin inline asm
	{  cvt.f32.f16 %f856, %rs133;}

	// end inline asm
	fma.rn.f32 	%f1138, %f854, %f856, %f1138;
$L__BB1_141:
	setp.ge.s32 	%p129, %r9, %r231;
	@%p129 bra 	$L__BB1_143;
	ld.global.nc.u16 	%rs134, [%rd10+4];
	// begin inline asm
	{  cvt.f32.f16 %f857, %rs134;}

	// end inline asm
	fma.rn.f32 	%f1139, %f854, %f857, %f1139;
$L__BB1_143:
	setp.ge.s32 	%p130, %r10, %r231;
	@%p130 bra 	$L__BB1_145;
	ld.global.nc.u16 	%rs135, [%rd10+6];
	// begin inline asm
	{  cvt.f32.f16 %f858, %rs135;}

	// end inline asm
	fma.rn.f32 	%f1140, %f854, %f858, %f1140;
$L__BB1_145:
	add.s32 	%r373, %r373, 2;
$L__BB1_146:
	and.b32  	%r298, %r234, 1;
	setp.eq.b32 	%p131, %r298, 1;
	not.pred 	%p132, %p131;
	@%p132 bra 	$L__BB1_153;
	setp.ge.s32 	%p133, %r8, %r231;
	add.s32 	%r299, %r17, %r373;
	mul.wide.s32 	%rd130, %r299, 2;
	add.s64 	%rd131, %rd2, %rd130;
	ld.global.nc.u16 	%rs136, [%rd131];
	// begin inline asm
	{  cvt.f32.f16 %f859, %rs136;}

	// end inline asm
	mad.lo.s32 	%r300, %r373, 9, 5;
	mad.lo.s32 	%r301, %r300, %r231, %r3;
	mul.wide.s32 	%rd132, %r301, 2;
	add.s64 	%rd11, %rd1, %rd132;
	ld.global.nc.u16 	%rs137, [%rd11];
	// begin inline asm
	{  cvt.f32.f16 %f860, %rs137;}

	// end inline asm
	fma.rn.f32 	%f1137, %f859, %f860, %f1137;
	@%p133 bra 	$L__BB1_149;
	ld.global.nc.u16 	%rs138, [%rd11+2];
	// begin inline asm
	{  cvt.f32.f16 %f861, %rs138;}

	// end inline asm
	fma.rn.f32 	%f1138, %f859, %f861, %f1138;
$L__BB1_149:
	setp.ge.s32 	%p134, %r9, %r231;
	@%p134 bra 	$L__BB1_151;
	ld.global.nc.u16 	%rs139, [%rd11+4];
	// begin inline asm
	{  cvt.f32.f16 %f862, %rs139;}

	// end inline asm
	fma.rn.f32 	%f1139, %f859, %f862, %f1139;
$L__BB1_151:
	setp.ge.s32 	%p135, %r10, %r231;
	@%p135 bra 	$L__BB1_153;
	ld.global.nc.u16 	%rs140, [%rd11+6];
	// begin inline asm
	{  cvt.f32.f16 %f863, %rs140;}

	// end inline asm
	fma.rn.f32 	%f1140, %f859, %f863, %f1140;
$L__BB1_153:
	and.pred  	%p136, %p3, %p5;
	not.pred 	%p137, %p136;
	@%p137 bra 	$L__BB1_203;
	add.s32 	%r303, %r216, %r4;
	mul.lo.s32 	%r41, %r303, %r234;
	setp.lt.u32 	%p138, %r11, 3;
	mov.b32 	%r381, 0;
	@%p138 bra 	$L__BB1_181;
	and.b32  	%r381, %r234, 2147483644;
	neg.s32 	%r379, %r381;
	mad.lo.s32 	%r378, %r231, 31, %r3;
	mul.lo.s32 	%r45, %r231, 36;
	mad.lo.s32 	%r377, %r231, 22, %r3;
	mad.lo.s32 	%r376, %r231, 13, %r3;
	shl.b32 	%r304, %r231, 2;
	add.s32 	%r375, %r3, %r304;
	mov.u32 	%r374, %r41;
$L__BB1_156:
	.pragma "nounroll";
	setp.ge.s32 	%p139, %r8, %r231;
	mul.wide.s32 	%rd133, %r374, 2;
	add.s64 	%rd12, %rd2, %rd133;
	ld.global.nc.u16 	%rs141, [%rd12];
	// begin inline asm
	{  cvt.f32.f16 %f865, %rs141;}

	// end inline asm
	mul.wide.s32 	%rd134, %r375, 2;
	add.s64 	%rd13, %rd1, %rd134;
	ld.global.nc.u16 	%rs142, [%rd13];
	// begin inline asm
	{  cvt.f32.f16 %f866, %rs142;}

	// end inline asm
	fma.rn.f32 	%f85, %f865, %f866, %f1137;
	@%p139 bra 	$L__BB1_158;
	ld.global.nc.u16 	%rs143, [%rd13+2];
	// begin inline asm
	{  cvt.f32.f16 %f867, %rs143;}

	// end inline asm
	fma.rn.f32 	%f1138, %f865, %f867, %f1138;
$L__BB1_158:
	setp.ge.s32 	%p140, %r9, %r231;
	@%p140 bra 	$L__BB1_160;
	ld.global.nc.u16 	%rs144, [%rd13+4];
	// begin inline asm
	{  cvt.f32.f16 %f868, %rs144;}

	// end inline asm
	fma.rn.f32 	%f1139, %f865, %f868, %f1139;
$L__BB1_160:
	setp.ge.s32 	%p141, %r10, %r231;
	@%p141 bra 	$L__BB1_162;
	ld.global.nc.u16 	%rs145, [%rd13+6];
	// begin inline asm
	{  cvt.f32.f16 %f869, %rs145;}

	// end inline asm
	fma.rn.f32 	%f1140, %f865, %f869, %f1140;
$L__BB1_162:
	setp.ge.s32 	%p142, %r8, %r231;
	ld.global.nc.u16 	%rs146, [%rd12+2];
	// begin inline asm
	{  cvt.f32.f16 %f870, %rs146;}

	// end inline asm
	mul.wide.s32 	%rd135, %r376, 2;
	add.s64 	%rd14, %rd1, %rd135;
	ld.global.nc.u16 	%rs147, [%rd14];
	// begin inline asm
	{  cvt.f32.f16 %f871, %rs147;}

	// end inline asm
	fma.rn.f32 	%f93, %f870, %f871, %f85;
	@%p142 bra 	$L__BB1_164;
	ld.global.nc.u16 	%rs148, [%rd14+2];
	// begin inline asm
	{  cvt.f32.f16 %f872, %rs148;}

	// end inline asm
	fma.rn.f32 	%f1138, %f870, %f872, %f1138;
$L__BB1_164:
	setp.ge.s32 	%p143, %r9, %r231;
	@%p143 bra 	$L__BB1_166;
	ld.global.nc.u16 	%rs149, [%rd14+4];
	// begin inline asm
	{  cvt.f32.f16 %f873, %rs149;}

	// end inline asm
	fma.rn.f32 	%f1139, %f870, %f873, %f1139;
$L__BB1_166:
	setp.ge.s32 	%p144, %r10, %r231;
	@%p144 bra 	$L__BB1_168;
	ld.global.nc.u16 	%rs150, [%rd14+6];
	// begin inline asm
	{  cvt.f32.f16 %f874, %rs150;}

	// end inline asm
	fma.rn.f32 	%f1140, %f870, %f874, %f1140;
$L__BB1_168:
	setp.ge.s32 	%p145, %r8, %r231;
	ld.global.nc.u16 	%rs151, [%rd12+4];
	// begin inline asm
	{  cvt.f32.f16 %f875, %rs151;}

	// end inline asm
	mul.wide.s32 	%rd136, %r377, 2;
	add.s64 	%rd15, %rd1, %rd136;
	ld.global.nc.u16 	%rs152, [%rd15];
	// begin inline asm
	{  cvt.f32.f16 %f876, %rs152;}

	// end inline asm
	fma.rn.f32 	%f101, %f875, %f876, %f93;
	@%p145 bra 	$L__BB1_170;
	ld.global.nc.u16 	%rs153, [%rd15+2];
	// begin inline asm
	{  cvt.f32.f16 %f877, %rs153;}

	// end inline asm
	fma.rn.f32 	%f1138, %f875, %f877, %f1138;
$L__BB1_170:
	setp.ge.s32 	%p146, %r9, %r231;
	@%p146 bra 	$L__BB1_172;
	ld.global.nc.u16 	%rs154, [%rd15+4];
	// begin inline asm
	{  cvt.f32.f16 %f878, %rs154;}

	// end inline asm
	fma.rn.f32 	%f1139, %f875, %f878, %f1139;
$L__BB1_172:
	setp.ge.s32 	%p147, %r10, %r231;
	@%p147 bra 	$L__BB1_174;
	ld.global.nc.u16 	%rs155, [%rd15+6];
	// begin inline asm
	{  cvt.f32.f16 %f879, %rs155;}

	// end inline asm
	fma.rn.f32 	%f1140, %f875, %f879, %f1140;
$L__BB1_174:
	setp.ge.s32 	%p148, %r8, %r231;
	ld.global.nc.u16 	%rs156, [%rd12+6];
	// begin inline asm
	{  cvt.f32.f16 %f880, %rs156;}

	// end inline asm
	mul.wide.s32 	%rd137, %r378, 2;
	add.s64 	%rd16, %rd1, %rd137;
	ld.global.nc.u16 	%rs157, [%rd16];
	// begin inline asm
	{  cvt.f32.f16 %f881, %rs157;}

	// end inline asm
	fma.rn.f32 	%f1137, %f880, %f881, %f101;
	@%p148 bra 	$L__BB1_176;
	ld.global.nc.u16 	%rs158, [%rd16+2];
	// begin inline asm
	{  cvt.f32.f16 %f882, %rs158;}

	// end inline asm
	fma.rn.f32 	%f1138, %f880, %f882, %f1138;
$L__BB1_176:
	setp.ge.s32 	%p149, %r9, %r231;
	@%p149 bra 	$L__BB1_178;
	ld.global.nc.u16 	%rs159, [%rd16+4];
	// begin inline asm
	{  cvt.f32.f16 %f883, %rs159;}

	// end inline asm
	fma.rn.f32 	%f1139, %f880, %f883, %f1139;
$L__BB1_178:
	setp.ge.s32 	%p150, %r10, %r231;
	@%p150 bra 	$L__BB1_180;
	ld.global.nc.u16 	%rs160, [%rd16+6];
	// begin inline asm
	{  cvt.f32.f16 %f884, %rs160;}

	// end inline asm
	fma.rn.f32 	%f1140, %f880, %f884, %f1140;
$L__BB1_180:
	add.s32 	%r379, %r379, 4;
	add.s32 	%r378, %r378, %r45;
	add.s32 	%r377, %r377, %r45;
	add.s32 	%r376, %r376, %r45;
	add.s32 	%r375, %r375, %r45;
	add.s32 	%r374, %r374, 4;
	setp.ne.s32 	%p151, %r379, 0;
	@%p151 bra 	$L__BB1_156;
$L__BB1_181:
	setp.eq.s32 	%p152, %r12, 0;
	@%p152 bra 	$L__BB1_203;
	setp.eq.s32 	%p153, %r13, 0;
	@%p153 bra 	$L__BB1_196;
	setp.ge.s32 	%p154, %r8, %r231;
	add.s32 	%r305, %r41, %r381;
	mul.wide.s32 	%rd138, %r305, 2;
	add.s64 	%rd17, %rd2, %rd138;
	ld.global.nc.u16 	%rs161, [%rd17];
	// begin inline asm
	{  cvt.f32.f16 %f886, %rs161;}

	// end inline asm
	mul.lo.s32 	%r62, %r381, 9;
	add.s32 	%r306, %r62, 4;
	mad.lo.s32 	%r307, %r306, %r231, %r3;
	mul.wide.s32 	%rd139, %r307, 2;
	add.s64 	%rd18, %rd1, %rd139;
	ld.global.nc.u16 	%rs162, [%rd18];
	// begin inline asm
	{  cvt.f32.f16 %f887, %rs162;}

	// end inline asm
	fma.rn.f32 	%f125, %f886, %f887, %f1137;
	@%p154 bra 	$L__BB1_185;
	ld.global.nc.u16 	%rs163, [%rd18+2];
	// begin inline asm
	{  cvt.f32.f16 %f888, %rs163;}

	// end inline asm
	fma.rn.f32 	%f1138, %f886, %f888, %f1138;
$L__BB1_185:
	setp.ge.s32 	%p155, %r9, %r231;
	@%p155 bra 	$L__BB1_187;
	ld.global.nc.u16 	%rs164, [%rd18+4];
	// begin inline asm
	{  cvt.f32.f16 %f889, %rs164;}

	// end inline asm
	fma.rn.f32 	%f1139, %f886, %f889, %f1139;
$L__BB1_187:
	setp.ge.s32 	%p156, %r10, %r231;
	@%p156 bra 	$L__BB1_189;
	ld.global.nc.u16 	%rs165, [%rd18+6];
	// begin inline asm
	{  cvt.f32.f16 %f890, %rs165;}

	// end inline asm
	fma.rn.f32 	%f1140, %f886, %f890, %f1140;
$L__BB1_189:
	setp.ge.s32 	%p157, %r8, %r231;
	ld.global.nc.u16 	%rs166, [%rd17+2];
	// begin inline asm
	{  cvt.f32.f16 %f891, %rs166;}

	// end inline asm
	add.s32 	%r308, %r62, 13;
	mad.lo.s32 	%r309, %r308, %r231, %r3;
	mul.wide.s32 	%rd140, %r309, 2;
	add.s64 	%rd19, %rd1, %rd140;
	ld.global.nc.u16 	%rs167, [%rd19];
	// begin inline asm
	{  cvt.f32.f16 %f892, %rs167;}

	// end inline asm
	fma.rn.f32 	%f1137, %f891, %f892, %f125;
	@%p157 bra 	$L__BB1_191;
	ld.global.nc.u16 	%rs168, [%rd19+2];
	// begin inline asm
	{  cvt.f32.f16 %f893, %rs168;}

	// end inline asm
	fma.rn.f32 	%f1138, %f891, %f893, %f1138;
$L__BB1_191:
	setp.ge.s32 	%p158, %r9, %r231;
	@%p158 bra 	$L__BB1_193;
	ld.global.nc.u16 	%rs169, [%rd19+4];
	// begin inline asm
	{  cvt.f32.f16 %f894, %rs169;}

	// end inline asm
	fma.rn.f32 	%f1139, %f891, %f894, %f1139;
$L__BB1_193:
	setp.ge.s32 	%p159, %r10, %r231;
	@%p159 bra 	$L__BB1_195;
	ld.global.nc.u16 	%rs170, [%rd19+6];
	// begin inline asm
	{  cvt.f32.f16 %f895, %rs170;}

	// end inline asm
	fma.rn.f32 	%f1140, %f891, %f895, %f1140;
$L__BB1_195:
	add.s32 	%r381, %r381, 2;
$L__BB1_196:
	and.b32  	%r310, %r234, 1;
	setp.eq.b32 	%p160, %r310, 1;
	not.pred 	%p161, %p160;
	@%p161 bra 	$L__BB1_203;
	setp.ge.s32 	%p162, %r8, %r231;
	add.s32 	%r311, %r41, %r381;
	mul.wide.s32 	%rd141, %r311, 2;
	add.s64 	%rd142, %rd2, %rd141;
	ld.global.nc.u16 	%rs171, [%rd142];
	// begin inline asm
	{  cvt.f32.f16 %f896, %rs171;}

	// end inline asm
	mad.lo.s32 	%r312, %r381, 9, 4;
	mad.lo.s32 	%r313, %r312, %r231, %r3;
	mul.wide.s32 	%rd143, %r313, 2;
	add.s64 	%rd20, %rd1, %rd143;
	ld.global.nc.u16 	%rs172, [%rd20];
	// begin inline asm
	{  cvt.f32.f16 %f897, %rs172;}

	// end inline asm
	fma.rn.f32 	%f1137, %f896, %f897, %f1137;
	@%p162 bra 	$L__BB1_199;
	ld.global.nc.u16 	%rs173, [%rd20+2];
	// begin inline asm
	{  cvt.f32.f16 %f898, %rs173;}

	// end inline asm
	fma.rn.f32 	%f1138, %f896, %f898, %f1138;
$L__BB1_199:
	setp.ge.s32 	%p163, %r9, %r231;
	@%p163 bra 	$L__BB1_201;
	ld.global.nc.u16 	%rs174, [%rd20+4];
	// begin inline asm
	{  cvt.f32.f16 %f899, %rs174;}

	// end inline asm
	fma.rn.f32 	%f1139, %f896, %f899, %f1139;
$L__BB1_201:
	setp.ge.s32 	%p164, %r10, %r231;
	@%p164 bra 	$L__BB1_203;
	ld.global.nc.u16 	%rs175, [%rd20+6];
	// begin inline asm
	{  cvt.f32.f16 %f900, %rs175;}

	// end inline asm
	fma.rn.f32 	%f1140, %f896, %f900, %f1140;
$L__BB1_203:
	and.pred  	%p165, %p4, %p5;
	not.pred 	%p166, %p165;
	@%p166 bra 	$L__BB1_253;
	add.s32 	%r315, %r4, %r216;
	add.s32 	%r316, %r315, -1;
	mul.lo.s32 	%r65, %r316, %r234;
	setp.lt.u32 	%p167, %r11, 3;
	mov.b32 	%r389, 0;
	@%p167 bra 	$L__BB1_231;
	and.b32  	%r389, %r234, 2147483644;
	neg.s32 	%r387, %r389;
	mad.lo.s32 	%r386, %r231, 30, %r3;
	mul.lo.s32 	%r69, %r231, 36;
	mad.lo.s32 	%r385, %r231, 21, %r3;
	mad.lo.s32 	%r384, %r231, 12, %r3;
	mad.lo.s32 	%r383, %r231, 3, %r3;
	mov.u32 	%r382, %r65;
$L__BB1_206:
	.pragma "nounroll";
	setp.ge.s32 	%p168, %r8, %r231;
	mul.wide.s32 	%rd144, %r382, 2;
	add.s64 	%rd21, %rd2, %rd144;
	ld.global.nc.u16 	%rs176, [%rd21];
	// begin inline asm
	{  cvt.f32.f16 %f902, %rs176;}

	// end inline asm
	mul.wide.s32 	%rd145, %r383, 2;
	add.s64 	%rd22, %rd1, %rd145;
	ld.global.nc.u16 	%rs177, [%rd22];
	// begin inline asm
	{  cvt.f32.f16 %f903, %rs177;}

	// end inline asm
	fma.rn.f32 	%f164, %f902, %f903, %f1137;
	@%p168 bra 	$L__BB1_208;
	ld.global.nc.u16 	%rs178, [%rd22+2];
	// begin inline asm
	{  cvt.f32.f16 %f904, %rs178;}

	// end inline asm
	fma.rn.f32 	%f1138, %f902, %f904, %f1138;
$L__BB1_208:
	setp.ge.s32 	%p169, %r9, %r231;
	@%p169 bra 	$L__BB1_210;
	ld.global.nc.u16 	%rs179, [%rd22+4];
	// begin inline asm
	{  cvt.f32.f16 %f905, %rs179;}

	// end inline asm
	fma.rn.f32 	%f1139, %f902, %f905, %f1139;
$L__BB1_210:
	setp.ge.s32 	%p170, %r10, %r231;
	@%p170 bra 	$L__BB1_212;
	ld.global.nc.u16 	%rs180, [%rd22+6];
	// begin inline asm
	{  cvt.f32.f16 %f906, %rs180;}

	// end inline asm
	fma.rn.f32 	%f1140, %f902, %f906, %f1140;
$L__BB1_212:
	setp.ge.s32 	%p171, %r8, %r231;
	ld.global.nc.u16 	%rs181, [%rd21+2];
	// begin inline asm
	{  cvt.f32.f16 %f907, %rs181;}

	// end inline asm
	mul.wide.s32 	%rd146, %r384, 2;
	add.s64 	%rd23, %rd1, %rd146;
	ld.global.nc.u16 	%rs182, [%rd23];
	// begin inline asm
	{  cvt.f32.f16 %f908, %rs182;}

	// end inline asm
	fma.rn.f32 	%f172, %f907, %f908, %f164;
	@%p171 bra 	$L__BB1_214;
	ld.global.nc.u16 	%rs183, [%rd23+2];
	// begin inline asm
	{  cvt.f32.f16 %f909, %rs183;}

	// end inline asm
	fma.rn.f32 	%f1138, %f907, %f909, %f1138;
$L__BB1_214:
	setp.ge.s32 	%p172, %r9, %r231;
	@%p172 bra 	$L__BB1_216;
	ld.global.nc.u16 	%rs184, [%rd23+4];
	// begin inline asm
	{  cvt.f32.f16 %f910, %rs184;}

	// end inline asm
	fma.rn.f32 	%f1139, %f907, %f910, %f1139;
$L__BB1_216:
	setp.ge.s32 	%p173, %r10, %r231;
	@%p173 bra 	$L__BB1_218;
	ld.global.nc.u16 	%rs185, [%rd23+6];
	// begin inline asm
	{  cvt.f32.f16 %f911, %rs185;}

	// end inline asm
	fma.rn.f32 	%f1140, %f907, %f911, %f1140;
$L__BB1_218:
	setp.ge.s32 	%p174, %r8, %r231;
	ld.global.nc.u16 	%rs186, [%rd21+4];
	// begin inline asm
	{  cvt.f32.f16 %f912, %rs186;}

	// end inline asm
	mul.wide.s32 	%rd147, %r385, 2;
	add.s64 	%rd24, %rd1, %rd147;
	ld.global.nc.u16 	%rs187, [%rd24];
	// begin inline asm
	{  cvt.f32.f16 %f913, %rs187;}

	// end inline asm
	fma.rn.f32 	%f180, %f912, %f913, %f172;
	@%p174 bra 	$L__BB1_220;
	ld.global.nc.u16 	%rs188, [%rd24+2];
	// begin inline asm
	{  cvt.f32.f16 %f914, %rs188;}

	// end inline asm
	fma.rn.f32 	%f1138, %f912, %f914, %f1138;
$L__BB1_220:
	setp.ge.s32 	%p175, %r9, %r231;
	@%p175 bra 	$L__BB1_222;
	ld.global.nc.u16 	%rs189, [%rd24+4];
	// begin inline asm
	{  cvt.f32.f16 %f915, %rs189;}

	// end inline asm
	fma.rn.f32 	%f1139, %f912, %f915, %f1139;
$L__BB1_222:
	setp.ge.s32 	%p176, %r10, %r231;
	@%p176 bra 	$L__BB1_224;
	ld.global.nc.u16 	%rs190, [%rd24+6];
	// begin inline asm
	{  cvt.f32.f16 %f916, %rs190;}

	// end inline asm
	fma.rn.f32 	%f1140, %f912, %f916, %f1140;
$L__BB1_224:
	setp.ge.s32 	%p177, %r8, %r231;
	ld.global.nc.u16 	%rs191, [%rd21+6];
	// begin inline asm
	{  cvt.f32.f16 %f917, %rs191;}

	// end inline asm
	mul.wide.s32 	%rd148, %r386, 2;
	add.s64 	%rd25, %rd1, %rd148;
	ld.global.nc.u16 	%rs192, [%rd25];
	// begin inline asm
	{  cvt.f32.f16 %f918, %rs192;}

	// end inline asm
	fma.rn.f32 	%f1137, %f917, %f918, %f180;
	@%p177 bra 	$L__BB1_226;
	ld.global.nc.u16 	%rs193, [%rd25+2];
	// begin inline asm
	{  cvt.f32.f16 %f919, %rs193;}

	// end inline asm
	fma.rn.f32 	%f1138, %f917, %f919, %f1138;
$L__BB1_226:
	setp.ge.s32 	%p178, %r9, %r231;
	@%p178 bra 	$L__BB1_228;
	ld.global.nc.u16 	%rs194, [%rd25+4];
	// begin inline asm
	{  cvt.f32.f16 %f920, %rs194;}

	// end inline asm
	fma.rn.f32 	%f1139, %f917, %f920, %f1139;
$L__BB1_228:
	setp.ge.s32 	%p179, %r10, %r231;
	@%p179 bra 	$L__BB1_230;
	ld.global.nc.u16 	%rs195, [%rd25+6];
	// begin inline asm
	{  cvt.f32.f16 %f921, %rs195;}

	// end inline asm
	fma.rn.f32 	%f1140, %f917, %f921, %f1140;
$L__BB1_230:
	add.s32 	%r387, %r387, 4;
	add.s32 	%r386, %r386, %r69;
	add.s32 	%r385, %r385, %r69;
	add.s32 	%r384, %r384, %r69;
	add.s32 	%r383, %r383, %r69;
	add.s32 	%r382, %r382, 4;
	setp.ne.s32 	%p180, %r387, 0;
	@%p180 bra 	$L__BB1_206;
$L__BB1_231:
	setp.eq.s32 	%p181, %r12, 0;
	@%p181 bra 	$L__BB1_253;
	setp.eq.s32 	%p182, %r13, 0;
	@%p182 bra 	$L__BB1_246;
	setp.ge.s32 	%p183, %r8, %r231;
	add.s32 	%r317, %r65, %r389;
	mul.wide.s32 	%rd149, %r317, 2;
	add.s64 	%rd26, %rd2, %rd149;
	ld.global.nc.u16 	%rs196, [%rd26];
	// begin inline asm
	{  cvt.f32.f16 %f923, %rs196;}

	// end inline asm
	mul.lo.s32 	%r86, %r389, 9;
	add.s32 	%r318, %r86, 3;
	mad.lo.s32 	%r319, %r318, %r231, %r3;
	mul.wide.s32 	%rd150, %r319, 2;
	add.s64 	%rd27, %rd1, %rd150;
	ld.global.nc.u16 	%rs197, [%rd27];
	// begin inline asm
	{  cvt.f32.f16 %f924, %rs197;}

	// end inline asm
	fma.rn.f32 	%f204, %f923, %f924, %f1137;
	@%p183 bra 	$L__BB1_235;
	ld.global.nc.u16 	%rs198, [%rd27+2];
	// begin inline asm
	{  cvt.f32.f16 %f925, %rs198;}

	// end inline asm
	fma.rn.f32 	%f1138, %f923, %f925, %f1138;
$L__BB1_235:
	setp.ge.s32 	%p184, %r9, %r231;
	@%p184 bra 	$L__BB1_237;
	ld.global.nc.u16 	%rs199, [%rd27+4];
	// begin inline asm
	{  cvt.f32.f16 %f926, %rs199;}

	// end inline asm
	fma.rn.f32 	%f1139, %f923, %f926, %f1139;
$L__BB1_237:
	setp.ge.s32 	%p185, %r10, %r231;
	@%p185 bra 	$L__BB1_239;
	ld.global.nc.u16 	%rs200, [%rd27+6];
	// begin inline asm
	{  cvt.f32.f16 %f927, %rs200;}

	// end inline asm
	fma.rn.f32 	%f1140, %f923, %f927, %f1140;
$L__BB1_239:
	setp.ge.s32 	%p186, %r8, %r231;
	ld.global.nc.u16 	%rs201, [%rd26+2];
	// begin inline asm
	{  cvt.f32.f16 %f928, %rs201;}

	// end inline asm
	add.s32 	%r320, %r86, 12;
	mad.lo.s32 	%r321, %r320, %r231, %r3;
	mul.wide.s32 	%rd151, %r321, 2;
	add.s64 	%rd28, %rd1, %rd151;
	ld.global.nc.u16 	%rs202, [%rd28];
	// begin inline asm
	{  cvt.f32.f16 %f929, %rs202;}

	// end inline asm
	fma.rn.f32 	%f1137, %f928, %f929, %f204;
	@%p186 bra 	$L__BB1_241;
	ld.global.nc.u16 	%rs203, [%rd28+2];
	// begin inline asm
	{  cvt.f32.f16 %f930, %rs203;}

	// end inline asm
	fma.rn.f32 	%f1138, %f928, %f930, %f1138;
$L__BB1_241:
	setp.ge.s32 	%p187, %r9, %r231;
	@%p187 bra 	$L__BB1_243;
	ld.global.nc.u16 	%rs204, [%rd28+4];
	// begin inline asm
	{  cvt.f32.f16 %f931, %rs204;}

	// end inline asm
	fma.rn.f32 	%f1139, %f928, %f931, %f1139;
$L__BB1_243:
	setp.ge.s32 	%p188, %r10, %r231;
	@%p188 bra 	$L__BB1_245;
	ld.global.nc.u16 	%rs205, [%rd28+6];
	// begin inline asm
	{  cvt.f32.f16 %f932, %rs205;}

	// end inline asm
	fma.rn.f32 	%f1140, %f928, %f932, %f1140;
$L__BB1_245:
	add.s32 	%r389, %r389, 2;
$L__BB1_246:
	and.b32  	%r322, %r234, 1;
	setp.eq.b32 	%p189, %r322, 1;
	not.pred 	%p190, %p189;
	@%p190 bra 	$L__BB1_253;
	setp.ge.s32 	%p191, %r8, %r231;
	add.s32 	%r323, %r65, %r389;
	mul.wide.s32 	%rd152, %r323, 2;
	add.s64 	%rd153, %rd2, %rd152;
	ld.global.nc.u16 	%rs206, [%rd153];
	// begin inline asm
	{  cvt.f32.f16 %f933, %rs206;}

	// end inline asm
	mad.lo.s32 	%r324, %r389, 9, 3;
	mad.lo.s32 	%r325, %r324, %r231, %r3;
	mul.wide.s32 	%rd154, %r325, 2;
	add.s64 	%rd29, %rd1, %rd154;
	ld.global.nc.u16 	%rs207, [%rd29];
	// begin inline asm
	{  cvt.f32.f16 %f934, %rs207;}

	// end inline asm
	fma.rn.f32 	%f1137, %f933, %f934, %f1137;
	@%p191 bra 	$L__BB1_249;
	ld.global.nc.u16 	%rs208, [%rd29+2];
	// begin inline asm
	{  cvt.f32.f16 %f935, %rs208;}

	// end inline asm
	fma.rn.f32 	%f1138, %f933, %f935, %f1138;
$L__BB1_249:
	setp.ge.s32 	%p192, %r9, %r231;
	@%p192 bra 	$L__BB1_251;
	ld.global.nc.u16 	%rs209, [%rd29+4];
	// begin inline asm
	{  cvt.f32.f16 %f936, %rs209;}

	// end inline asm
	fma.rn.f32 	%f1139, %f933, %f936, %f1139;
$L__BB1_251:
	setp.ge.s32 	%p193, %r10, %r231;
	@%p193 bra 	$L__BB1_253;
	ld.global.nc.u16 	%rs210, [%rd29+6];
	// begin inline asm
	{  cvt.f32.f16 %f937, %rs210;}

	// end inline asm
	fma.rn.f32 	%f1140, %f933, %f937, %f1140;
$L__BB1_253:
	setp.ge.s32 	%p194, %r16, %r233;
	setp.lt.s32 	%p195, %r4, -1;
	setp.gt.s32 	%p196, %r5, 0;
	setp.le.s32 	%p197, %r5, %r232;
	and.pred  	%p2, %p196, %p197;
	not.pred 	%p198, %p2;
	add.s32 	%r326, %r14, -2;
	mul.lo.s32 	%r89, %r326, %r233;
	or.pred  	%p199, %p198, %p195;
	or.pred  	%p200, %p199, %p194;
	@%p200 bra 	$L__BB1_303;
	add.s32 	%r328, %r89, %r16;
	mul.lo.s32 	%r90, %r328, %r234;
	setp.lt.u32 	%p201, %r11, 3;
	mov.b32 	%r397, 0;
	@%p201 bra 	$L__BB1_281;
	and.b32  	%r397, %r234, 2147483644;
	neg.s32 	%r395, %r397;
	mad.lo.s32 	%r394, %r231, 29, %r3;
	mul.lo.s32 	%r94, %r231, 36;
	mad.lo.s32 	%r393, %r231, 20, %r3;
	mad.lo.s32 	%r392, %r231, 11, %r3;
	shl.b32 	%r329, %r231, 1;
	add.s32 	%r391, %r3, %r329;
	mov.u32 	%r390, %r90;
$L__BB1_256:
	.pragma "nounroll";
	setp.ge.s32 	%p202, %r8, %r231;
	mul.wide.s32 	%rd155, %r390, 2;
	add.s64 	%rd30, %rd2, %rd155;
	ld.global.nc.u16 	%rs211, [%rd30];
	// begin inline asm
	{  cvt.f32.f16 %f939, %rs211;}

	// end inline asm
	mul.wide.s32 	%rd156, %r391, 2;
	add.s64 	%rd31, %rd1, %rd156;
	ld.global.nc.u16 	%rs212, [%rd31];
	// begin inline asm
	{  cvt.f32.f16 %f940, %rs212;}

	// end inline asm
	fma.rn.f32 	%f243, %f939, %f940, %f1137;
	@%p202 bra 	$L__BB1_258;
	ld.global.nc.u16 	%rs213, [%rd31+2];
	// begin inline asm
	{  cvt.f32.f16 %f941, %rs213;}

	// end inline asm
	fma.rn.f32 	%f1138, %f939, %f941, %f1138;
$L__BB1_258:
	setp.ge.s32 	%p203, %r9, %r231;
	@%p203 bra 	$L__BB1_260;
	ld.global.nc.u16 	%rs214, [%rd31+4];
	// begin inline asm
	{  cvt.f32.f16 %f942, %rs214;}

	// end inline asm
	fma.rn.f32 	%f1139, %f939, %f942, %f1139;
$L__BB1_260:
	setp.ge.s32 	%p204, %r10, %r231;
	@%p204 bra 	$L__BB1_262;
	ld.global.nc.u16 	%rs215, [%rd31+6];
	// begin inline asm
	{  cvt.f32.f16 %f943, %rs215;}

	// end inline asm
	fma.rn.f32 	%f1140, %f939, %f943, %f1140;
$L__BB1_262:
	setp.ge.s32 	%p205, %r8, %r231;
	ld.global.nc.u16 	%rs216, [%rd30+2];
	// begin inline asm
	{  cvt.f32.f16 %f944, %rs216;}

	// end inline asm
	mul.wide.s32 	%rd157, %r392, 2;
	add.s64 	%rd32, %rd1, %rd157;
	ld.global.nc.u16 	%rs217, [%rd32];
	// begin inline asm
	{  cvt.f32.f16 %f945, %rs217;}

	// end inline asm
	fma.rn.f32 	%f251, %f944, %f945, %f243;
	@%p205 bra 	$L__BB1_264;
	ld.global.nc.u16 	%rs218, [%rd32+2];
	// begin inline asm
	{  cvt.f32.f16 %f946, %rs218;}

	// end inline asm
	fma.rn.f32 	%f1138, %f944, %f946, %f1138;
$L__BB1_264:
	setp.ge.s32 	%p206, %r9, %r231;
	@%p206 bra 	$L__BB1_266;
	ld.global.nc.u16 	%rs219, [%rd32+4];
	// begin inline asm
	{  cvt.f32.f16 %f947, %rs219;}

	// end inline asm
	fma.rn.f32 	%f1139, %f944, %f947, %f1139;
$L__BB1_266:
	setp.ge.s32 	%p207, %r10, %r231;
	@%p207 bra 	$L__BB1_268;
	ld.global.nc.u16 	%rs220, [%rd32+6];
	// begin inline asm
	{  cvt.f32.f16 %f948, %rs220;}

	// end inline asm
	fma.rn.f32 	%f1140, %f944, %f948, %f1140;
$L__BB1_268:
	setp.ge.s32 	%p208, %r8, %r231;
	ld.global.nc.u16 	%rs221, [%rd30+4];
	// begin inline asm
	{  cvt.f32.f16 %f949, %rs221;}

	// end inline asm
	mul.wide.s32 	%rd158, %r393, 2;
	add.s64 	%rd33, %rd1, %rd158;
	ld.global.nc.u16 	%rs222, [%rd33];
	// begin inline asm
	{  cvt.f32.f16 %f950, %rs222;}

	// end inline asm
	fma.rn.f32 	%f259, %f949, %f950, %f251;
	@%p208 bra 	$L__BB1_270;
	ld.global.nc.u16 	%rs223, [%rd33+2];
	// begin inline asm
	{  cvt.f32.f16 %f951, %rs223;}

	// end inline asm
	fma.rn.f32 	%f1138, %f949, %f951, %f1138;
$L__BB1_270:
	setp.ge.s32 	%p209, %r9, %r231;
	@%p209 bra 	$L__BB1_272;
	ld.global.nc.u16 	%rs224, [%rd33+4];
	// begin inline asm
	{  cvt.f32.f16 %f952, %rs224;}

	// end inline asm
	fma.rn.f32 	%f1139, %f949, %f952, %f1139;
$L__BB1_272:
	setp.ge.s32 	%p210, %r10, %r231;
	@%p210 bra 	$L__BB1_274;
	ld.global.nc.u16 	%rs225, [%rd33+6];
	// begin inline asm
	{  cvt.f32.f16 %f953, %rs225;}

	// end inline asm
	fma.rn.f32 	%f1140, %f949, %f953, %f1140;
$L__BB1_274:
	setp.ge.s32 	%p211, %r8, %r231;
	ld.global.nc.u16 	%rs226, [%rd30+6];
	// begin inline asm
	{  cvt.f32.f16 %f954, %rs226;}

	// end inline asm
	mul.wide.s32 	%rd159, %r394, 2;
	add.s64 	%rd34, %rd1, %rd159;
	ld.global.nc.u16 	%rs227, [%rd34];
	// begin inline asm
	{  cvt.f32.f16 %f955, %rs227;}

	// end inline asm
	fma.rn.f32 	%f1137, %f954, %f955, %f259;
	@%p211 bra 	$L__BB1_276;
	ld.global.nc.u16 	%rs228, [%rd34+2];
	// begin inline asm
	{  cvt.f32.f16 %f956, %rs228;}

	// end inline asm
	fma.rn.f32 	%f1138, %f954, %f956, %f1138;
$L__BB1_276:
	setp.ge.s32 	%p212, %r9, %r231;
	@%p212 bra 	$L__BB1_278;
	ld.global.nc.u16 	%rs229, [%rd34+4];
	// begin inline asm
	{  cvt.f32.f16 %f957, %rs229;}

	// end inline asm
	fma.rn.f32 	%f1139, %f954, %f957, %f1139;
$L__BB1_278:
	setp.ge.s32 	%p213, %r10, %r231;
	@%p213 bra 	$L__BB1_280;
	ld.global.nc.u16 	%rs230, [%rd34+6];
	// begin inline asm
	{  cvt.f32.f16 %f958, %rs230;}

	// end inline asm
	fma.rn.f32 	%f1140, %f954, %f958, %f1140;
$L__BB1_280:
	add.s32 	%r395, %r395, 4;
	add.s32 	%r394, %r394, %r94;
	add.s32 	%r393, %r393, %r94;
	add.s32 	%r392, %r392, %r94;
	add.s32 	%r391, %r391, %r94;
	add.s32 	%r390, %r390, 4;
	setp.ne.s32 	%p214, %r395, 0;
	@%p214 bra 	$L__BB1_256;
$L__BB1_281:
	setp.eq.s32 	%p215, %r12, 0;
	@%p215 bra 	$L__BB1_303;
	setp.eq.s32 	%p216, %r13, 0;
	@%p216 bra 	$L__BB1_296;
	setp.ge.s32 	%p217, %r8, %r231;
	add.s32 	%r330, %r90, %r397;
	mul.wide.s32 	%rd160, %r330, 2;
	add.s64 	%rd35, %rd2, %rd160;
	ld.global.nc.u16 	%rs231, [%rd35];
	// begin inline asm
	{  cvt.f32.f16 %f960, %rs231;}

	// end inline asm
	mul.lo.s32 	%r111, %r397, 9;
	add.s32 	%r112, %r111, 2;
	mad.lo.s32 	%r331, %r112, %r231, %r3;
	mul.wide.s32 	%rd161, %r331, 2;
	add.s64 	%rd36, %rd1, %rd161;
	ld.global.nc.u16 	%rs232, [%rd36];
	// begin inline asm
	{  cvt.f32.f16 %f961, %rs232;}

	// end inline asm
	fma.rn.f32 	%f283, %f960, %f961, %f1137;
	@%p217 bra 	$L__BB1_285;
	ld.global.nc.u16 	%rs233, [%rd36+2];
	// begin inline asm
	{  cvt.f32.f16 %f962, %rs233;}

	// end inline asm
	fma.rn.f32 	%f1138, %f960, %f962, %f1138;
$L__BB1_285:
	setp.ge.s32 	%p218, %r9, %r231;
	@%p218 bra 	$L__BB1_287;
	ld.global.nc.u16 	%rs234, [%rd36+4];
	// begin inline asm
	{  cvt.f32.f16 %f963, %rs234;}

	// end inline asm
	fma.rn.f32 	%f1139, %f960, %f963, %f1139;
$L__BB1_287:
	setp.ge.s32 	%p219, %r10, %r231;
	@%p219 bra 	$L__BB1_289;
	ld.global.nc.u16 	%rs235, [%rd36+6];
	// begin inline asm
	{  cvt.f32.f16 %f964, %rs235;}

	// end inline asm
	fma.rn.f32 	%f1140, %f960, %f964, %f1140;
$L__BB1_289:
	setp.ge.s32 	%p220, %r8, %r231;
	ld.global.nc.u16 	%rs236, [%rd35+2];
	// begin inline asm
	{  cvt.f32.f16 %f965, %rs236;}

	// end inline asm
	add.s32 	%r332, %r111, 11;
	mad.lo.s32 	%r333, %r332, %r231, %r3;
	mul.wide.s32 	%rd162, %r333, 2;
	add.s64 	%rd37, %rd1, %rd162;
	ld.global.nc.u16 	%rs237, [%rd37];
	// begin inline asm
	{  cvt.f32.f16 %f966, %rs237;}

	// end inline asm
	fma.rn.f32 	%f1137, %f965, %f966, %f283;
	@%p220 bra 	$L__BB1_291;
	ld.global.nc.u16 	%rs238, [%rd37+2];
	// begin inline asm
	{  cvt.f32.f16 %f967, %rs238;}

	// end inline asm
	fma.rn.f32 	%f1138, %f965, %f967, %f1138;
$L__BB1_291:
	setp.ge.s32 	%p221, %r9, %r231;
	@%p221 bra 	$L__BB1_293;
	ld.global.nc.u16 	%rs239, [%rd37+4];
	// begin inline asm
	{  cvt.f32.f16 %f968, %rs239;}

	// end inline asm
	fma.rn.f32 	%f1139, %f965, %f968, %f1139;
$L__BB1_293:
	setp.ge.s32 	%p222, %r10, %r231;
	@%p222 bra 	$L__BB1_295;
	ld.global.nc.u16 	%rs240, [%rd37+6];
	// begin inline asm
	{  cvt.f32.f16 %f969, %rs240;}

	// end inline asm
	fma.rn.f32 	%f1140, %f965, %f969, %f1140;
$L__BB1_295:
	shl.b32 	%r334, %r397, 3;
	sub.s32 	%r397, %r112, %r334;
$L__BB1_296:
	and.b32  	%r335, %r234, 1;
	setp.eq.b32 	%p223, %r335, 1;
	not.pred 	%p224, %p223;
	@%p224 bra 	$L__BB1_303;
	setp.ge.s32 	%p225, %r8, %r231;
	add.s32 	%r336, %r90, %r397;
	mul.wide.s32 	%rd163, %r336, 2;
	add.s64 	%rd164, %rd2, %rd163;
	ld.global.nc.u16 	%rs241, [%rd164];
	// begin inline asm
	{  cvt.f32.f16 %f970, %rs241;}

	// end inline asm
	mad.lo.s32 	%r337, %r397, 9, 2;
	mad.lo.s32 	%r338, %r337, %r231, %r3;
	mul.wide.s32 	%rd165, %r338, 2;
	add.s64 	%rd38, %rd1, %rd165;
	ld.global.nc.u16 	%rs242, [%rd38];
	// begin inline asm
	{  cvt.f32.f16 %f971, %rs242;}

	// end inline asm
	fma.rn.f32 	%f1137, %f970, %f971, %f1137;
	@%p225 bra 	$L__BB1_299;
	ld.global.nc.u16 	%rs243, [%rd38+2];
	// begin inline asm
	{  cvt.f32.f16 %f972, %rs243;}

	// end inline asm
	fma.rn.f32 	%f1138, %f970, %f972, %f1138;
$L__BB1_299:
	setp.ge.s32 	%p226, %r9, %r231;
	@%p226 bra 	$L__BB1_301;
	ld.global.nc.u16 	%rs244, [%rd38+4];
	// begin inline asm
	{  cvt.f32.f16 %f973, %rs244;}

	// end inline asm
	fma.rn.f32 	%f1139, %f970, %f973, %f1139;
$L__BB1_301:
	setp.ge.s32 	%p227, %r10, %r231;
	@%p227 bra 	$L__BB1_303;
	ld.global.nc.u16 	%rs245, [%rd38+6];
	// begin inline asm
	{  cvt.f32.f16 %f974, %rs245;}

	// end inline asm
	fma.rn.f32 	%f1140, %f970, %f974, %f1140;
$L__BB1_303:
	and.pred  	%p228, %p3, %p2;
	not.pred 	%p229, %p228;
	@%p229 bra 	$L__BB1_353;
	add.s32 	%r340, %r89, %r4;
	mul.lo.s32 	%r115, %r340, %r234;
	setp.lt.u32 	%p230, %r11, 3;
	mov.b32 	%r405, 0;
	@%p230 bra 	$L__BB1_331;
	and.b32  	%r405, %r234, 2147483644;
	neg.s32 	%r403, %r405;
	mad.lo.s32 	%r402, %r231, 28, %r3;
	mul.lo.s32 	%r119, %r231, 36;
	mad.lo.s32 	%r401, %r231, 19, %r3;
	mad.lo.s32 	%r400, %r231, 10, %r3;
	add.s32 	%r399, %r231, %r3;
	mov.u32 	%r398, %r115;
$L__BB1_306:
	.pragma "nounroll";
	setp.ge.s32 	%p231, %r8, %r231;
	mul.wide.s32 	%rd166, %r398, 2;
	add.s64 	%rd39, %rd2, %rd166;
	ld.global.nc.u16 	%rs246, [%rd39];
	// begin inline asm
	{  cvt.f32.f16 %f976, %rs246;}

	// end inline asm
	mul.wide.s32 	%rd167, %r399, 2;
	add.s64 	%rd40, %rd1, %rd167;
	ld.global.nc.u16 	%rs247, [%rd40];
	// begin inline asm
	{  cvt.f32.f16 %f977, %rs247;}

	// end inline asm
	fma.rn.f32 	%f322, %f976, %f977, %f1137;
	@%p231 bra 	$L__BB1_308;
	ld.global.nc.u16 	%rs248, [%rd40+2];
	// begin inline asm
	{  cvt.f32.f16 %f978, %rs248;}

	// end inline asm
	fma.rn.f32 	%f1138, %f976, %f978, %f1138;
$L__BB1_308:
	setp.ge.s32 	%p232, %r9, %r231;
	@%p232 bra 	$L__BB1_310;
	ld.global.nc.u16 	%rs249, [%rd40+4];
	// begin inline asm
	{  cvt.f32.f16 %f979, %rs249;}

	// end inline asm
	fma.rn.f32 	%f1139, %f976, %f979, %f1139;
$L__BB1_310:
	setp.ge.s32 	%p233, %r10, %r231;
	@%p233 bra 	$L__BB1_312;
	ld.global.nc.u16 	%rs250, [%rd40+6];
	// begin inline asm
	{  cvt.f32.f16 %f980, %rs250;}

	// end inline asm
	fma.rn.f32 	%f1140, %f976, %f980, %f1140;
$L__BB1_312:
	setp.ge.s32 	%p234, %r8, %r231;
	ld.global.nc.u16 	%rs251, [%rd39+2];
	// begin inline asm
	{  cvt.f32.f16 %f981, %rs251;}

	// end inline asm
	mul.wide.s32 	%rd168, %r400, 2;
	add.s64 	%rd41, %rd1, %rd168;
	ld.global.nc.u16 	%rs252, [%rd41];
	// begin inline asm
	{  cvt.f32.f16 %f982, %rs252;}

	// end inline asm
	fma.rn.f32 	%f330, %f981, %f982, %f322;
	@%p234 bra 	$L__BB1_314;
	ld.global.nc.u16 	%rs253, [%rd41+2];
	// begin inline asm
	{  cvt.f32.f16 %f983, %rs253;}

	// end inline asm
	fma.rn.f32 	%f1138, %f981, %f983, %f1138;
$L__BB1_314:
	setp.ge.s32 	%p235, %r9, %r231;
	@%p235 bra 	$L__BB1_316;
	ld.global.nc.u16 	%rs254, [%rd41+4];
	// begin inline asm
	{  cvt.f32.f16 %f984, %rs254;}

	// end inline asm
	fma.rn.f32 	%f1139, %f981, %f984, %f1139;
$L__BB1_316:
	setp.ge.s32 	%p236, %r10, %r231;
	@%p236 bra 	$L__BB1_318;
	ld.global.nc.u16 	%rs255, [%rd41+6];
	// begin inline asm
	{  cvt.f32.f16 %f985, %rs255;}

	// end inline asm
	fma.rn.f32 	%f1140, %f981, %f985, %f1140;
$L__BB1_318:
	setp.ge.s32 	%p237, %r8, %r231;
	ld.global.nc.u16 	%rs256, [%rd39+4];
	// begin inline asm
	{  cvt.f32.f16 %f986, %rs256;}

	// end inline asm
	mul.wide.s32 	%rd169, %r401, 2;
	add.s64 	%rd42, %rd1, %rd169;
	ld.global.nc.u16 	%rs257, [%rd42];
	// begin inline asm
	{  cvt.f32.f16 %f987, %rs257;}

	// end inline asm
	fma.rn.f32 	%f338, %f986, %f987, %f330;
	@%p237 bra 	$L__BB1_320;
	ld.global.nc.u16 	%rs258, [%rd42+2];
	// begin inline asm
	{  cvt.f32.f16 %f988, %rs258;}

	// end inline asm
	fma.rn.f32 	%f1138, %f986, %f988, %f1138;
$L__BB1_320:
	setp.ge.s32 	%p238, %r9, %r231;
	@%p238 bra 	$L__BB1_322;
	ld.global.nc.u16 	%rs259, [%rd42+4];
	// begin inline asm
	{  cvt.f32.f16 %f989, %rs259;}

	// end inline asm
	fma.rn.f32 	%f1139, %f986, %f989, %f1139;
$L__BB1_322:
	setp.ge.s32 	%p239, %r10, %r231;
	@%p239 bra 	$L__BB1_324;
	ld.global.nc.u16 	%rs260, [%rd42+6];
	// begin inline asm
	{  cvt.f32.f16 %f990, %rs260;}

	// end inline asm
	fma.rn.f32 	%f1140, %f986, %f990, %f1140;
$L__BB1_324:
	setp.ge.s32 	%p240, %r8, %r231;
	ld.global.nc.u16 	%rs261, [%rd39+6];
	// begin inline asm
	{  cvt.f32.f16 %f991, %rs261;}

	// end inline asm
	mul.wide.s32 	%rd170, %r402, 2;
	add.s64 	%rd43, %rd1, %rd170;
	ld.global.nc.u16 	%rs262, [%rd43];
	// begin inline asm
	{  cvt.f32.f16 %f992, %rs262;}

	// end inline asm
	fma.rn.f32 	%f1137, %f991, %f992, %f338;
	@%p240 bra 	$L__BB1_326;
	ld.global.nc.u16 	%rs263, [%rd43+2];
	// begin inline asm
	{  cvt.f32.f16 %f993, %rs263;}

	// end inline asm
	fma.rn.f32 	%f1138, %f991, %f993, %f1138;
$L__BB1_326:
	setp.ge.s32 	%p241, %r9, %r231;
	@%p241 bra 	$L__BB1_328;
	ld.global.nc.u16 	%rs264, [%rd43+4];
	// begin inline asm
	{  cvt.f32.f16 %f994, %rs264;}

	// end inline asm
	fma.rn.f32 	%f1139, %f991, %f994, %f1139;
$L__BB1_328:
	setp.ge.s32 	%p242, %r10, %r231;
	@%p242 bra 	$L__BB1_330;
	ld.global.nc.u16 	%rs265, [%rd43+6];
	// begin inline asm
	{  cvt.f32.f16 %f995, %rs265;}

	// end inline asm
	fma.rn.f32 	%f1140, %f991, %f995, %f1140;
$L__BB1_330:
	add.s32 	%r403, %r403, 4;
	add.s32 	%r402, %r402, %r119;
	add.s32 	%r401, %r401, %r119;
	add.s32 	%r400, %r400, %r119;
	add.s32 	%r399, %r399, %r119;
	add.s32 	%r398, %r398, 4;
	setp.ne.s32 	%p243, %r403, 0;
	@%p243 bra 	$L__BB1_306;
$L__BB1_331:
	setp.eq.s32 	%p244, %r12, 0;
	@%p244 bra 	$L__BB1_353;
	setp.eq.s32 	%p245, %r13, 0;
	@%p245 bra 	$L__BB1_346;
	setp.ge.s32 	%p246, %r8, %r231;
	add.s32 	%r341, %r115, %r405;
	mul.wide.s32 	%rd171, %r341, 2;
	add.s64 	%rd44, %rd2, %rd171;
	ld.global.nc.u16 	%rs266, [%rd44];
	// begin inline asm
	{  cvt.f32.f16 %f997, %rs266;}

	// end inline asm
	mul.lo.s32 	%r136, %r405, 9;
	add.s32 	%r137, %r136, 1;
	mad.lo.s32 	%r342, %r231, %r136, %r231;
	add.s32 	%r343, %r342, %r3;
	mul.wide.s32 	%rd172, %r343, 2;
	add.s64 	%rd45, %rd1, %rd172;
	ld.global.nc.u16 	%rs267, [%rd45];
	// begin inline asm
	{  cvt.f32.f16 %f998, %rs267;}

	// end inline asm
	fma.rn.f32 	%f362, %f997, %f998, %f1137;
	@%p246 bra 	$L__BB1_335;
	ld.global.nc.u16 	%rs268, [%rd45+2];
	// begin inline asm
	{  cvt.f32.f16 %f999, %rs268;}

	// end inline asm
	fma.rn.f32 	%f1138, %f997, %f999, %f1138;
$L__BB1_335:
	setp.ge.s32 	%p247, %r9, %r231;
	@%p247 bra 	$L__BB1_337;
	ld.global.nc.u16 	%rs269, [%rd45+4];
	// begin inline asm
	{  cvt.f32.f16 %f1000, %rs269;}

	// end inline asm
	fma.rn.f32 	%f1139, %f997, %f1000, %f1139;
$L__BB1_337:
	setp.ge.s32 	%p248, %r10, %r231;
	@%p248 bra 	$L__BB1_339;
	ld.global.nc.u16 	%rs270, [%rd45+6];
	// begin inline asm
	{  cvt.f32.f16 %f1001, %rs270;}

	// end inline asm
	fma.rn.f32 	%f1140, %f997, %f1001, %f1140;
$L__BB1_339:
	setp.ge.s32 	%p249, %r8, %r231;
	shl.b32 	%r344, %r405, 3;
	sub.s32 	%r138, %r137, %r344;
	ld.global.nc.u16 	%rs271, [%rd44+2];
	// begin inline asm
	{  cvt.f32.f16 %f1002, %rs271;}

	// end inline asm
	add.s32 	%r345, %r136, 10;
	mad.lo.s32 	%r346, %r345, %r231, %r3;
	mul.wide.s32 	%rd173, %r346, 2;
	add.s64 	%rd46, %rd1, %rd173;
	ld.global.nc.u16 	%rs272, [%rd46];
	// begin inline asm
	{  cvt.f32.f16 %f1003, %rs272;}

	// end inline asm
	fma.rn.f32 	%f1137, %f1002, %f1003, %f362;
	@%p249 bra 	$L__BB1_341;
	ld.global.nc.u16 	%rs273, [%rd46+2];
	// begin inline asm
	{  cvt.f32.f16 %f1004, %rs273;}

	// end inline asm
	fma.rn.f32 	%f1138, %f1002, %f1004, %f1138;
$L__BB1_341:
	setp.ge.s32 	%p250, %r9, %r231;
	@%p250 bra 	$L__BB1_343;
	ld.global.nc.u16 	%rs274, [%rd46+4];
	// begin inline asm
	{  cvt.f32.f16 %f1005, %rs274;}

	// end inline asm
	fma.rn.f32 	%f1139, %f1002, %f1005, %f1139;
$L__BB1_343:
	setp.ge.s32 	%p251, %r10, %r231;
	@%p251 bra 	$L__BB1_345;
	ld.global.nc.u16 	%rs275, [%rd46+6];
	// begin inline asm
	{  cvt.f32.f16 %f1006, %rs275;}

	// end inline asm
	fma.rn.f32 	%f1140, %f1002, %f1006, %f1140;
$L__BB1_345:
	add.s32 	%r405, %r138, 1;
$L__BB1_346:
	and.b32  	%r347, %r234, 1;
	setp.eq.b32 	%p252, %r347, 1;
	not.pred 	%p253, %p252;
	@%p253 bra 	$L__BB1_353;
	setp.ge.s32 	%p254, %r8, %r231;
	add.s32 	%r348, %r115, %r405;
	mul.wide.s32 	%rd174, %r348, 2;
	add.s64 	%rd175, %rd2, %rd174;
	ld.global.nc.u16 	%rs276, [%rd175];
	// begin inline asm
	{  cvt.f32.f16 %f1007, %rs276;}

	// end inline asm
	mul.lo.s32 	%r349, %r405, %r231;
	mad.lo.s32 	%r350, %r349, 9, %r231;
	add.s32 	%r351, %r350, %r3;
	mul.wide.s32 	%rd176, %r351, 2;
	add.s64 	%rd47, %rd1, %rd176;
	ld.global.nc.u16 	%rs277, [%rd47];
	// begin inline asm
	{  cvt.f32.f16 %f1008, %rs277;}

	// end inline asm
	fma.rn.f32 	%f1137, %f1007, %f1008, %f1137;
	@%p254 bra 	$L__BB1_349;
	ld.global.nc.u16 	%rs278, [%rd47+2];
	// begin inline asm
	{  cvt.f32.f16 %f1009, %rs278;}

	// end inline asm
	fma.rn.f32 	%f1138, %f1007, %f1009, %f1138;
$L__BB1_349:
	setp.ge.s32 	%p255, %r9, %r231;
	@%p255 bra 	$L__BB1_351;
	ld.global.nc.u16 	%rs279, [%rd47+4];
	// begin inline asm
	{  cvt.f32.f16 %f1010, %rs279;}

	// end inline asm
	fma.rn.f32 	%f1139, %f1007, %f1010, %f1139;
$L__BB1_351:
	setp.ge.s32 	%p256, %r10, %r231;
	@%p256 bra 	$L__BB1_353;
	ld.global.nc.u16 	%rs280, [%rd47+6];
	// begin inline asm
	{  cvt.f32.f16 %f1011, %rs280;}

	// end inline asm
	fma.rn.f32 	%f1140, %f1007, %f1011, %f1140;
$L__BB1_353:
	and.pred  	%p257, %p4, %p2;
	not.pred 	%p258, %p257;
	@%p258 bra 	$L__BB1_403;
	add.s32 	%r353, %r4, %r89;
	add.s32 	%r354, %r353, -1;
	mul.lo.s32 	%r141, %r354, %r234;
	setp.lt.u32 	%p259, %r11, 3;
	mov.b32 	%r410, 0;
	@%p259 bra 	$L__BB1_381;
	and.b32  	%r410, %r234, 2147483644;
	mul.lo.s32 	%r143, %r231, 9;
	neg.s32 	%r408, %r410;
	mul.lo.s32 	%r145, %r231, 36;
	mul.wide.s32 	%rd50, %r143, 2;
	mov.u32 	%r406, %r141;
	mov.u32 	%r407, %r3;
$L__BB1_356:
	.pragma "nounroll";
	setp.ge.s32 	%p260, %r8, %r231;
	mul.wide.s32 	%rd177, %r406, 2;
	add.s64 	%rd48, %rd2, %rd177;
	ld.global.nc.u16 	%rs281, [%rd48];
	// begin inline asm
	{  cvt.f32.f16 %f1013, %rs281;}

	// end inline asm
	mul.wide.s32 	%rd178, %r407, 2;
	add.s64 	%rd49, %rd1, %rd178;
	ld.global.nc.u16 	%rs282, [%rd49];
	// begin inline asm
	{  cvt.f32.f16 %f1014, %rs282;}

	// end inline asm
	fma.rn.f32 	%f401, %f1013, %f1014, %f1137;
	@%p260 bra 	$L__BB1_358;
	ld.global.nc.u16 	%rs283, [%rd49+2];
	// begin inline asm
	{  cvt.f32.f16 %f1015, %rs283;}

	// end inline asm
	fma.rn.f32 	%f1138, %f1013, %f1015, %f1138;
$L__BB1_358:
	setp.ge.s32 	%p261, %r9, %r231;
	@%p261 bra 	$L__BB1_360;
	ld.global.nc.u16 	%rs284, [%rd49+4];
	// begin inline asm
	{  cvt.f32.f16 %f1016, %rs284;}

	// end inline asm
	fma.rn.f32 	%f1139, %f1013, %f1016, %f1139;
$L__BB1_360:
	setp.ge.s32 	%p262, %r10, %r231;
	@%p262 bra 	$L__BB1_362;
	ld.global.nc.u16 	%rs285, [%rd49+6];
	// begin inline asm
	{  cvt.f32.f16 %f1017, %rs285;}

	// end inline asm
	fma.rn.f32 	%f1140, %f1013, %f1017, %f1140;
$L__BB1_362:
	setp.ge.s32 	%p263, %r8, %r231;
	ld.global.nc.u16 	%rs286, [%rd48+2];
	// begin inline asm
	{  cvt.f32.f16 %f1018, %rs286;}

	// end inline asm
	add.s64 	%rd51, %rd49, %rd50;
	ld.global.nc.u16 	%rs287, [%rd51];
	// begin inline asm
	{  cvt.f32.f16 %f1019, %rs287;}

	// end inline asm
	fma.rn.f32 	%f409, %f1018, %f1019, %f401;
	@%p263 bra 	$L__BB1_364;
	ld.global.nc.u16 	%rs288, [%rd51+2];
	// begin inline asm
	{  cvt.f32.f16 %f1020, %rs288;}

	// end inline asm
	fma.rn.f32 	%f1138, %f1018, %f1020, %f1138;
$L__BB1_364:
	setp.ge.s32 	%p264, %r9, %r231;
	@%p264 bra 	$L__BB1_366;
	ld.global.nc.u16 	%rs289, [%rd51+4];
	// begin inline asm
	{  cvt.f32.f16 %f1021, %rs289;}

	// end inline asm
	fma.rn.f32 	%f1139, %f1018, %f1021, %f1139;
$L__BB1_366:
	setp.ge.s32 	%p265, %r10, %r231;
	@%p265 bra 	$L__BB1_368;
	ld.global.nc.u16 	%rs290, [%rd51+6];
	// begin inline asm
	{  cvt.f32.f16 %f1022, %rs290;}

	// end inline asm
	fma.rn.f32 	%f1140, %f1018, %f1022, %f1140;
$L__BB1_368:
	setp.ge.s32 	%p266, %r8, %r231;
	ld.global.nc.u16 	%rs291, [%rd48+4];
	// begin inline asm
	{  cvt.f32.f16 %f1023, %rs291;}

	// end inline asm
	add.s64 	%rd52, %rd51, %rd50;
	ld.global.nc.u16 	%rs292, [%rd52];
	// begin inline asm
	{  cvt.f32.f16 %f1024, %rs292;}

	// end inline asm
	fma.rn.f32 	%f417, %f1023, %f1024, %f409;
	@%p266 bra 	$L__BB1_370;
	ld.global.nc.u16 	%rs293, [%rd52+2];
	// begin inline asm
	{  cvt.f32.f16 %f1025, %rs293;}

	// end inline asm
	fma.rn.f32 	%f1138, %f1023, %f1025, %f1138;
$L__BB1_370:
	setp.ge.s32 	%p267, %r9, %r231;
	@%p267 bra 	$L__BB1_372;
	ld.global.nc.u16 	%rs294, [%rd52+4];
	// begin inline asm
	{  cvt.f32.f16 %f1026, %rs294;}

	// end inline asm
	fma.rn.f32 	%f1139, %f1023, %f1026, %f1139;
$L__BB1_372:
	setp.ge.s32 	%p268, %r10, %r231;
	@%p268 bra 	$L__BB1_374;
	ld.global.nc.u16 	%rs295, [%rd52+6];
	// begin inline asm
	{  cvt.f32.f16 %f1027, %rs295;}

	// end inline asm
	fma.rn.f32 	%f1140, %f1023, %f1027, %f1140;
$L__BB1_374:
	setp.ge.s32 	%p269, %r8, %r231;
	ld.global.nc.u16 	%rs296, [%rd48+6];
	// begin inline asm
	{  cvt.f32.f16 %f1028, %rs296;}

	// end inline asm
	add.s64 	%rd53, %rd52, %rd50;
	ld.global.nc.u16 	%rs297, [%rd53];
	// begin inline asm
	{  cvt.f32.f16 %f1029, %rs297;}

	// end inline asm
	fma.rn.f32 	%f1137, %f1028, %f1029, %f417;
	@%p269 bra 	$L__BB1_376;
	ld.global.nc.u16 	%rs298, [%rd53+2];
	// begin inline asm
	{  cvt.f32.f16 %f1030, %rs298;}

	// end inline asm
	fma.rn.f32 	%f1138, %f1028, %f1030, %f1138;
$L__BB1_376:
	setp.ge.s32 	%p270, %r9, %r231;
	@%p270 bra 	$L__BB1_378;
	ld.global.nc.u16 	%rs299, [%rd53+4];
	// begin inline asm
	{  cvt.f32.f16 %f1031, %rs299;}

	// end inline asm
	fma.rn.f32 	%f1139, %f1028, %f1031, %f1139;
$L__BB1_378:
	setp.ge.s32 	%p271, %r10, %r231;
	@%p271 bra 	$L__BB1_380;
	ld.global.nc.u16 	%rs300, [%rd53+6];
	// begin inline asm
	{  cvt.f32.f16 %f1032, %rs300;}

	// end inline asm
	fma.rn.f32 	%f1140, %f1028, %f1032, %f1140;
$L__BB1_380:
	add.s32 	%r408, %r408, 4;
	add.s32 	%r407, %r407, %r145;
	add.s32 	%r406, %r406, 4;
	setp.ne.s32 	%p272, %r408, 0;
	@%p272 bra 	$L__BB1_356;
$L__BB1_381:
	setp.eq.s32 	%p273, %r12, 0;
	@%p273 bra 	$L__BB1_403;
	setp.eq.s32 	%p274, %r13, 0;
	@%p274 bra 	$L__BB1_396;
	setp.ge.s32 	%p275, %r8, %r231;
	add.s32 	%r355, %r141, %r410;
	mul.wide.s32 	%rd179, %r355, 2;
	add.s64 	%rd54, %rd2, %rd179;
	ld.global.nc.u16 	%rs301, [%rd54];
	// begin inline asm
	{  cvt.f32.f16 %f1034, %rs301;}

	// end inline asm
	mul.lo.s32 	%r153, %r410, 9;
	mad.lo.s32 	%r356, %r153, %r231, %r3;
	mul.wide.s32 	%rd180, %r356, 2;
	add.s64 	%rd55, %rd1, %rd180;
	ld.global.nc.u16 	%rs302, [%rd55];
	// begin inline asm
	{  cvt.f32.f16 %f1035, %rs302;}

	// end inline asm
	fma.rn.f32 	%f441, %f1034, %f1035, %f1137;
	@%p275 bra 	$L__BB1_385;
	ld.global.nc.u16 	%rs303, [%rd55+2];
	// begin inline asm
	{  cvt.f32.f16 %f1036, %rs303;}

	// end inline asm
	fma.rn.f32 	%f1138, %f1034, %f1036, %f1138;
$L__BB1_385:
	setp.ge.s32 	%p276, %r9, %r231;
	@%p276 bra 	$L__BB1_387;
	ld.global.nc.u16 	%rs304, [%rd55+4];
	// begin inline asm
	{  cvt.f32.f16 %f1037, %rs304;}

	// end inline asm
	fma.rn.f32 	%f1139, %f1034, %f1037, %f1139;
$L__BB1_387:
	setp.ge.s32 	%p277, %r10, %r231;
	@%p277 bra 	$L__BB1_389;
	ld.global.nc.u16 	%rs305, [%rd55+6];
	// begin inline asm
	{  cvt.f32.f16 %f1038, %rs305;}

	// end inline asm
	fma.rn.f32 	%f1140, %f1034, %f1038, %f1140;
$L__BB1_389:
	setp.ge.s32 	%p278, %r8, %r231;
	ld.global.nc.u16 	%rs306, [%rd54+2];
	// begin inline asm
	{  cvt.f32.f16 %f1039, %rs306;}

	// end inline asm
	add.s32 	%r357, %r153, 9;
	mad.lo.s32 	%r358, %r357, %r231, %r3;
	mul.wide.s32 	%rd181, %r358, 2;
	add.s64 	%rd56, %rd1, %rd181;
	ld.global.nc.u16 	%rs307, [%rd56];
	// begin inline asm
	{  cvt.f32.f16 %f1040, %rs307;}

	// end inline asm
	fma.rn.f32 	%f1137, %f1039, %f1040, %f441;
	@%p278 bra 	$L__BB1_391;
	ld.global.nc.u16 	%rs308, [%rd56+2];
	// begin inline asm
	{  cvt.f32.f16 %f1041, %rs308;}

	// end inline asm
	fma.rn.f32 	%f1138, %f1039, %f1041, %f1138;
$L__BB1_391:
	setp.ge.s32 	%p279, %r9, %r231;
	@%p279 bra 	$L__BB1_393;
	ld.global.nc.u16 	%rs309, [%rd56+4];
	// begin inline asm
	{  cvt.f32.f16 %f1042, %rs309;}

	// end inline asm
	fma.rn.f32 	%f1139, %f1039, %f1042, %f1139;
$L__BB1_393:
	setp.ge.s32 	%p280, %r10, %r231;
	@%p280 bra 	$L__BB1_395;
	ld.global.nc.u16 	%rs310, [%rd56+6];
	// begin inline asm
	{  cvt.f32.f16 %f1043, %rs310;}

	// end inline asm
	fma.rn.f32 	%f1140, %f1039, %f1043, %f1140;
$L__BB1_395:
	add.s32 	%r410, %r410, 2;
$L__BB1_396:
	and.b32  	%r359, %r234, 1;
	setp.eq.b32 	%p281, %r359, 1;
	not.pred 	%p282, %p281;
	@%p282 bra 	$L__BB1_403;
	setp.ge.s32 	%p283, %r8, %r231;
	add.s32 	%r360, %r141, %r410;
	mul.wide.s32 	%rd182, %r360, 2;
	add.s64 	%rd183, %rd2, %rd182;
	ld.global.nc.u16 	%rs311, [%rd183];
	// begin inline asm
	{  cvt.f32.f16 %f1044, %rs311;}

	// end inline asm
	mul.lo.s32 	%r361, %r410, %r231;
	mad.lo.s32 	%r362, %r361, 9, %r3;
	mul.wide.s32 	%rd184, %r362, 2;
	add.s64 	%rd57, %rd1, %rd184;
	ld.global.nc.u16 	%rs312, [%rd57];
	// begin inline asm
	{  cvt.f32.f16 %f1045, %rs312;}

	// end inline asm
	fma.rn.f32 	%f1137, %f1044, %f1045, %f1137;
	@%p283 bra 	$L__BB1_399;
	ld.global.nc.u16 	%rs313, [%rd57+2];
	// begin inline asm
	{  cvt.f32.f16 %f1046, %rs313;}

	// end inline asm
	fma.rn.f32 	%f1138, %f1044, %f1046, %f1138;
$L__BB1_399:
	setp.ge.s32 	%p284, %r9, %r231;
	@%p284 bra 	$L__BB1_401;
	ld.global.nc.u16 	%rs314, [%rd57+4];
	// begin inline asm
	{  cvt.f32.f16 %f1047, %rs314;}

	// end inline asm
	fma.rn.f32 	%f1139, %f1044, %f1047, %f1139;
$L__BB1_401:
	setp.ge.s32 	%p285, %r10, %r231;
	@%p285 bra 	$L__BB1_403;
	ld.global.nc.u16 	%rs315, [%rd57+6];
	// begin inline asm
	{  cvt.f32.f16 %f1048, %rs315;}

	// end inline asm
	fma.rn.f32 	%f1140, %f1044, %f1048, %f1140;
$L__BB1_403:
	setp.ge.s32 	%p286, %r8, %r231;
	mad.lo.s32 	%r363, %r6, %r229, %r5;
	mad.lo.s32 	%r364, %r363, %r230, %r4;
	mad.lo.s32 	%r365, %r364, %r231, %r3;
	// begin inline asm
	{  cvt.rn.f16.f32 %rs316, %f1137;}

	// end inline asm
	cvta.to.global.u64 	%rd185, %rd86;
	mul.wide.s32 	%rd186, %r365, 2;
	add.s64 	%rd85, %rd185, %rd186;
	st.global.u16 	[%rd85], %rs316;
	@%p286 bra 	$L__BB1_405;
	// begin inline asm
	{  cvt.rn.f16.f32 %rs317, %f1138;}

	// end inline asm
	st.global.u16 	[%rd85+2], %rs317;
$L__BB1_405:
	setp.ge.s32 	%p287, %r9, %r231;
	@%p287 bra 	$L__BB1_407;
	// begin inline asm
	{  cvt.rn.f16.f32 %rs318, %f1139;}

	// end inline asm
	st.global.u16 	[%rd85+4], %rs318;
$L__BB1_407:
	setp.ge.s32 	%p288, %r10, %r231;
	@%p288 bra 	$L__BB1_409;
	// begin inline asm
	{  cvt.rn.f16.f32 %rs319, %f1140;}

	// end inline asm
	st.global.u16 	[%rd85+6], %rs319;
$L__BB1_409:
	ret;
$L__BB1_410:
	.pragma "nounroll";
	setp.ge.s32 	%p15, %r8, %r231;
	mul.wide.s32 	%rd89, %r411, 2;
	add.s64 	%rd58, %rd2, %rd89;
	ld.global.nc.u16 	%rs1, [%rd58];
	// begin inline asm
	{  cvt.f32.f16 %f717, %rs1;}

	// end inline asm
	mul.wide.s32 	%rd90, %r412, 2;
	add.s64 	%rd59, %rd1, %rd90;
	ld.global.nc.u16 	%rs2, [%rd59];
	// begin inline asm
	{  cvt.f32.f16 %f718, %rs2;}

	// end inline asm
	fma.rn.f32 	%f476, %f717, %f718, %f1137;
	@%p15 bra 	$L__BB1_412;
	ld.global.nc.u16 	%rs3, [%rd59+2];
	// begin inline asm
	{  cvt.f32.f16 %f719, %rs3;}

	// end inline asm
	fma.rn.f32 	%f1138, %f717, %f719, %f1138;
$L__BB1_412:
	setp.ge.s32 	%p16, %r9, %r231;
	@%p16 bra 	$L__BB1_414;
	ld.global.nc.u16 	%rs4, [%rd59+4];
	// begin inline asm
	{  cvt.f32.f16 %f720, %rs4;}

	// end inline asm
	fma.rn.f32 	%f1139, %f717, %f720, %f1139;
$L__BB1_414:
	setp.ge.s32 	%p17, %r10, %r231;
	@%p17 bra 	$L__BB1_416;
	ld.global.nc.u16 	%rs5, [%rd59+6];
	// begin inline asm
	{  cvt.f32.f16 %f721, %rs5;}

	// end inline asm
	fma.rn.f32 	%f1140, %f717, %f721, %f1140;
$L__BB1_416:
	setp.ge.s32 	%p18, %r8, %r231;
	ld.global.nc.u16 	%rs6, [%rd58+2];
	// begin inline asm
	{  cvt.f32.f16 %f722, %rs6;}

	// end inline asm
	mul.wide.s32 	%rd91, %r413, 2;
	add.s64 	%rd60, %rd1, %rd91;
	ld.global.nc.u16 	%rs7, [%rd60];
	// begin inline asm
	{  cvt.f32.f16 %f723, %rs7;}

	// end inline asm
	fma.rn.f32 	%f484, %f722, %f723, %f476;
	@%p18 bra 	$L__BB1_418;
	ld.global.nc.u16 	%rs8, [%rd60+2];
	// begin inline asm
	{  cvt.f32.f16 %f724, %rs8;}

	// end inline asm
	fma.rn.f32 	%f1138, %f722, %f724, %f1138;
$L__BB1_418:
	setp.ge.s32 	%p19, %r9, %r231;
	@%p19 bra 	$L__BB1_420;
	ld.global.nc.u16 	%rs9, [%rd60+4];
	// begin inline asm
	{  cvt.f32.f16 %f725, %rs9;}

	// end inline asm
	fma.rn.f32 	%f1139, %f722, %f725, %f1139;
$L__BB1_420:
	setp.ge.s32 	%p20, %r10, %r231;
	@%p20 bra 	$L__BB1_422;
	ld.global.nc.u16 	%rs10, [%rd60+6];
	// begin inline asm
	{  cvt.f32.f16 %f726, %rs10;}

	// end inline asm
	fma.rn.f32 	%f1140, %f722, %f726, %f1140;
$L__BB1_422:
	setp.ge.s32 	%p21, %r8, %r231;
	ld.global.nc.u16 	%rs11, [%rd58+4];
	// begin inline asm
	{  cvt.f32.f16 %f727, %rs11;}

	// end inline asm
	mul.wide.s32 	%rd92, %r414, 2;
	add.s64 	%rd61, %rd1, %rd92;
	ld.global.nc.u16 	%rs12, [%rd61];
	// begin inline asm
	{  cvt.f32.f16 %f728, %rs12;}

	// end inline asm
	fma.rn.f32 	%f492, %f727, %f728, %f484;
	@%p21 bra 	$L__BB1_424;
	ld.global.nc.u16 	%rs13, [%rd61+2];
	// begin inline asm
	{  cvt.f32.f16 %f729, %rs13;}

	// end inline asm
	fma.rn.f32 	%f1138, %f727, %f729, %f1138;
$L__BB1_424:
	setp.ge.s32 	%p22, %r9, %r231;
	@%p22 bra 	$L__BB1_426;
	ld.global.nc.u16 	%rs14, [%rd61+4];
	// begin inline asm
	{  cvt.f32.f16 %f730, %rs14;}

	// end inline asm
	fma.rn.f32 	%f1139, %f727, %f730, %f1139;
$L__BB1_426:
	setp.ge.s32 	%p23, %r10, %r231;
	@%p23 bra 	$L__BB1_428;
	ld.global.nc.u16 	%rs15, [%rd61+6];
	// begin inline asm
	{  cvt.f32.f16 %f731, %rs15;}

	// end inline asm
	fma.rn.f32 	%f1140, %f727, %f731, %f1140;
$L__BB1_428:
	setp.ge.s32 	%p24, %r8, %r231;
	ld.global.nc.u16 	%rs16, [%rd58+6];
	// begin inline asm
	{  cvt.f32.f16 %f732, %rs16;}

	// end inline asm
	mul.wide.s32 	%rd93, %r415, 2;
	add.s64 	%rd62, %rd1, %rd93;
	ld.global.nc.u16 	%rs17, [%rd62];
	// begin inline asm
	{  cvt.f32.f16 %f733, %rs17;}

	// end inline asm
	fma.rn.f32 	%f1137, %f732, %f733, %f492;
	@%p24 bra 	$L__BB1_430;
	ld.global.nc.u16 	%rs18, [%rd62+2];
	// begin inline asm
	{  cvt.f32.f16 %f734, %rs18;}

	// end inline asm
	fma.rn.f32 	%f1138, %f732, %f734, %f1138;
$L__BB1_430:
	setp.ge.s32 	%p25, %r9, %r231;
	@%p25 bra 	$L__BB1_432;
	ld.global.nc.u16 	%rs19, [%rd62+4];
	// begin inline asm
	{  cvt.f32.f16 %f735, %rs19;}

	// end inline asm
	fma.rn.f32 	%f1139, %f732, %f735, %f1139;
$L__BB1_432:
	setp.ge.s32 	%p26, %r10, %r231;
	@%p26 bra 	$L__BB1_434;
	ld.global.nc.u16 	%rs20, [%rd62+6];
	// begin inline asm
	{  cvt.f32.f16 %f736, %rs20;}

	// end inline asm
	fma.rn.f32 	%f1140, %f732, %f736, %f1140;
$L__BB1_434:
	add.s32 	%r416, %r416, 4;
	add.s32 	%r415, %r415, %r221;
	add.s32 	%r414, %r414, %r221;
	add.s32 	%r413, %r413, %r221;
	add.s32 	%r412, %r412, %r221;
	add.s32 	%r411, %r411, 4;
	setp.eq.s32 	%p27, %r416, 0;
	@%p27 bra 	$L__BB1_435;
	bra.uni 	$L__BB1_410;
$L__BB1_435:
	setp.eq.s32 	%p28, %r12, 0;
	@%p28 bra 	$L__BB1_3;
	setp.eq.s32 	%p29, %r13, 0;
	@%p29 bra 	$L__BB1_450;
	setp.ge.s32 	%p30, %r8, %r231;
	add.s32 	%r256, %r217, %r433;
	mul.wide.s32 	%rd94, %r256, 2;
	add.s64 	%rd81, %rd2, %rd94;
	ld.global.nc.u16 	%rs21, [%rd81];
	// begin inline asm
	{  cvt.f32.f16 %f738, %rs21;}

	// end inline asm
	mul.lo.s32 	%r226, %r433, 9;
	add.s32 	%r257, %r226, 8;
	mad.lo.s32 	%r258, %r257, %r231, %r3;
	mul.wide.s32 	%rd95, %r258, 2;
	add.s64 	%rd82, %rd1, %rd95;
	ld.global.nc.u16 	%rs22, [%rd82];
	// begin inline asm
	{  cvt.f32.f16 %f739, %rs22;}

	// end inline asm
	fma.rn.f32 	%f678, %f738, %f739, %f1137;
	@%p30 bra 	$L__BB1_439;
	ld.global.nc.u16 	%rs23, [%rd82+2];
	// begin inline asm
	{  cvt.f32.f16 %f740, %rs23;}

	// end inline asm
	fma.rn.f32 	%f1138, %f738, %f740, %f1138;
$L__BB1_439:
	setp.ge.s32 	%p31, %r9, %r231;
	@%p31 bra 	$L__BB1_441;
	ld.global.nc.u16 	%rs24, [%rd82+4];
	// begin inline asm
	{  cvt.f32.f16 %f741, %rs24;}

	// end inline asm
	fma.rn.f32 	%f1139, %f738, %f741, %f1139;
$L__BB1_441:
	setp.ge.s32 	%p32, %r10, %r231;
	@%p32 bra 	$L__BB1_443;
	ld.global.nc.u16 	%rs25, [%rd82+6];
	// begin inline asm
	{  cvt.f32.f16 %f742, %rs25;}

	// end inline asm
	fma.rn.f32 	%f1140, %f738, %f742, %f1140;
$L__BB1_443:
	setp.ge.s32 	%p33, %r8, %r231;
	ld.global.nc.u16 	%rs26, [%rd81+2];
	// begin inline asm
	{  cvt.f32.f16 %f743, %rs26;}

	// end inline asm
	add.s32 	%r259, %r226, 17;
	mad.lo.s32 	%r260, %r259, %r231, %r3;
	mul.wide.s32 	%rd96, %r260, 2;
	add.s64 	%rd83, %rd1, %rd96;
	ld.global.nc.u16 	%rs27, [%rd83];
	// begin inline asm
	{  cvt.f32.f16 %f744, %rs27;}

	// end inline asm
	fma.rn.f32 	%f1137, %f743, %f744, %f678;
	@%p33 bra 	$L__BB1_445;
	ld.global.nc.u16 	%rs28, [%rd83+2];
	// begin inline asm
	{  cvt.f32.f16 %f745, %rs28;}

	// end inline asm
	fma.rn.f32 	%f1138, %f743, %f745, %f1138;
$L__BB1_445:
	setp.ge.s32 	%p34, %r9, %r231;
	@%p34 bra 	$L__BB1_447;
	ld.global.nc.u16 	%rs29, [%rd83+4];
	// begin inline asm
	{  cvt.f32.f16 %f746, %rs29;}

	// end inline asm
	fma.rn.f32 	%f1139, %f743, %f746, %f1139;
$L__BB1_447:
	setp.ge.s32 	%p35, %r10, %r231;
	@%p35 bra 	$L__BB1_449;
	ld.global.nc.u16 	%rs30, [%rd83+6];
	// begin inline asm
	{  cvt.f32.f16 %f747, %rs30;}

	// end inline asm
	fma.rn.f32 	%f1140, %f743, %f747, %f1140;
$L__BB1_449:
	add.s32 	%r433, %r433, 2;
$L__BB1_450:
	and.b32  	%r261, %r234, 1;
	setp.eq.b32 	%p36, %r261, 1;
	not.pred 	%p37, %p36;
	@%p37 bra 	$L__BB1_3;
	setp.ge.s32 	%p38, %r8, %r231;
	add.s32 	%r262, %r217, %r433;
	mul.wide.s32 	%rd97, %r262, 2;
	add.s64 	%rd98, %rd2, %rd97;
	ld.global.nc.u16 	%rs31, [%rd98];
	// begin inline asm
	{  cvt.f32.f16 %f748, %rs31;}

	// end inline asm
	mad.lo.s32 	%r263, %r433, 9, 8;
	mad.lo.s32 	%r264, %r263, %r231, %r3;
	mul.wide.s32 	%rd99, %r264, 2;
	add.s64 	%rd84, %rd1, %rd99;
	ld.global.nc.u16 	%rs32, [%rd84];
	// begin inline asm
	{  cvt.f32.f16 %f749, %rs32;}

	// end inline asm
	fma.rn.f32 	%f1137, %f748, %f749, %f1137;
	@%p38 bra 	$L__BB1_453;
	ld.global.nc.u16 	%rs33, [%rd84+2];
	// begin inline asm
	{  cvt.f32.f16 %f750, %rs33;}

	// end inline asm
	fma.rn.f32 	%f1138, %f748, %f750, %f1138;
$L__BB1_453:
	setp.ge.s32 	%p39, %r9, %r231;
	@%p39 bra 	$L__BB1_455;
	ld.global.nc.u16 	%rs34, [%rd84+4];
	// begin inline asm
	{  cvt.f32.f16 %f751, %rs34;}

	// end inline asm
	fma.rn.f32 	%f1139, %f748, %f751, %f1139;
$L__BB1_455:
	setp.ge.s32 	%p40, %r10, %r231;
	@%p40 bra 	$L__BB1_3;
	ld.global.nc.u16 	%rs35, [%rd84+6];
	// begin inline asm
	{  cvt.f32.f16 %f752, %rs35;}

	// end inline asm
	fma.rn.f32 	%f1140, %f748, %f752, %f1140;
	bra.uni 	$L__BB1_3;
$L__BB1_457:
	add.s32 	%r254, %r15, %r16;
	mul.lo.s32 	%r217, %r254, %r234;
	setp.lt.u32 	%p14, %r11, 3;
	mov.f32 	%f1140, 0f00000000;
	mov.b32 	%r433, 0;
	mov.f32 	%f1139, %f1140;
	mov.f32 	%f1138, %f1140;
	mov.f32 	%f1137, %f1140;
	@%p14 bra 	$L__BB1_435;
	and.b32  	%r433, %r234, 2147483644;
	neg.s32 	%r416, %r433;
	mad.lo.s32 	%r415, %r231, 35, %r3;
	mul.lo.s32 	%r221, %r231, 36;
	mad.lo.s32 	%r414, %r231, 26, %r3;
	mad.lo.s32 	%r413, %r231, 17, %r3;
	shl.b32 	%r255, %r231, 3;
	add.s32 	%r412, %r255, %r3;
	mov.f32 	%f1140, 0f00000000;
	mov.u32 	%r411, %r217;
	bra.uni 	$L__BB1_410;

}
	// .globl	_Z35conv2d_backward_weight_large_kernelPK6__halfS1_Pfiiiiiii
.visible .entry _Z35conv2d_backward_weight_large_kernelPK6__halfS1_Pfiiiiiii(
	.param .u64 .ptr .align 1 _Z35conv2d_backward_weight_large_kernelPK6__halfS1_Pfiiiiiii_param_0,
	.param .u64 .ptr .align 1 _Z35conv2d_backward_weight_large_kernelPK6__halfS1_Pfiiiiiii_param_1,
	.param .u64 .ptr .align 1 _Z35conv2d_backward_weight_large_kernelPK6__halfS1_Pfiiiiiii_param_2,
	.param .u32 _Z35conv2d_backward_weight_large_kernelPK6__halfS1_Pfiiiiiii_param_3,
	.param .u32 _Z35conv2d_backward_weight_large_kernelPK6__halfS1_Pfiiiiiii_param_4,
	.param .u32 _Z35conv2d_backward_weight_large_kernelPK6__halfS1_Pfiiiiiii_param_5,
	.param .u32 _Z35conv2d_backward_weight_large_kernelPK6__halfS1_Pfiiiiiii_param_6,
	.param .u32 _Z35conv2d_backward_weight_large_kernelPK6__halfS1_Pfiiiiiii_param_7,
	.param .u32 _Z35conv2d_backward_weight_large_kernelPK6__halfS1_Pfiiiiiii_param_8,
	.param .u32 _Z35conv2d_backward_weight_large_kernelPK6__halfS1_Pfiiiiiii_param_9
)
.maxntid 256
.minnctapersm 2
{
	.reg .pred 	%p<99>;
	.reg .b16 	%rs<88>;
	.reg .b32 	%r<233>;
	.reg .b32 	%f<430>;
	.reg .b64 	%rd<31>;
	// demoted variable
	.shared .align 2 .b8 _ZZ35conv2d_backward_weight_large_kernelPK6__halfS1_PfiiiiiiiE6s_grad[8192];
	// demoted variable
	.shared .align 2 .b8 _ZZ35conv2d_backward_weight_large_kernelPK6__halfS1_PfiiiiiiiE7s_input[8192];
	ld.param.u64 	%rd8, [_Z35conv2d_backward_weight_large_kernelPK6__halfS1_Pfiiiiiii_param_0];
	ld.param.u64 	%rd9, [_Z35conv2d_backward_weight_large_kernelPK6__halfS1_Pfiiiiiii_param_1];
	ld.param.u64 	%rd10, [_Z35conv2d_backward_weight_large_kernelPK6__halfS1_Pfiiiiiii_param_2];
	ld.param.u32 	%r92, [_Z35conv2d_backward_weight_large_kernelPK6__halfS1_Pfiiiiiii_param_3];
	ld.param.u32 	%r93, [_Z35conv2d_backward_weight_large_kernelPK6__halfS1_Pfiiiiiii_param_4];
	ld.param.u32 	%r94, [_Z35conv2d_backward_weight_large_kernelPK6__halfS1_Pfiiiiiii_param_5];
	ld.param.u32 	%r99, [_Z35conv2d_backward_weight_large_kernelPK6__halfS1_Pfiiiiiii_param_6];
	ld.param.u32 	%r96, [_Z35conv2d_backward_weight_large_kernelPK6__halfS1_Pfiiiiiii_param_7];
	ld.param.u32 	%r97, [_Z35conv2d_backward_weight_large_kernelPK6__halfS1_Pfiiiiiii_param_8];
	ld.param.u32 	%r98, [_Z35conv2d_backward_weight_large_kernelPK6__halfS1_Pfiiiiiii_param_9];
	cvta.to.global.u64 	%rd1, %rd8;
	cvta.to.global.u64 	%rd2, %rd9;
	cvta.to.global.u64 	%rd3, %rd10;
	mov.u32 	%r100, %ctaid.x;
	shl.b32 	%r1, %r100, 6;
	mov.u32 	%r101, %ctaid.y;
	shl.b32 	%r2, %r101, 6;
	mov.u32 	%r103, %ctaid.z;
	cvt.u16.u32 	%rs18, %r103;
	mul.hi.u16 	%rs19, %rs18, -21845;
	shr.u16 	%rs20, %rs19, 1;
	cvt.u32.u16 	%r3, %rs20;
	mul.lo.s16 	%rs21, %rs20, 3;
	sub.s16 	%rs22, %rs18, %rs21;
	cvt.u32.u16 	%r4, %rs22;
	setp.le.s32 	%p1, %r98, %r1;
	setp.le.s32 	%p2, %r99, %r2;
	or.pred  	%p3, %p1, %p2;
	@%p3 bra 	$L__BB2_69;
	mov.u32 	%r5, %tid.x;
	sub.s32 	%r6, %r98, %r1;
	sub.s32 	%r7, %r99, %r2;
	shr.u32 	%r104, %r5, 2;
	and.b32  	%r8, %r104, 60;
	shl.b32 	%r105, %r5, 2;
	and.b32  	%r9, %r105, 60;
	mul.lo.s32 	%r106, %r96, %r92;
	mul.lo.s32 	%r10, %r106, %r97;
	setp.lt.s32 	%p4, %r10, 1;
	mov.f32 	%f414, 0f00000000;
	mov.f32 	%f415, %f414;
	mov.f32 	%f416, %f414;
	mov.f32 	%f417, %f414;
	mov.f32 	%f418, %f414;
	mov.f32 	%f419, %f414;
	mov.f32 	%f420, %f414;
	mov.f32 	%f421, %f414;
	mov.f32 	%f422, %f414;
	mov.f32 	%f423, %f414;
	mov.f32 	%f424, %f414;
	mov.f32 	%f425, %f414;
	mov.f32 	%f426, %f414;
	mov.f32 	%f427, %f414;
	mov.f32 	%f428, %f414;
	mov.f32 	%f429, %f414;
	@%p4 bra 	$L__BB2_37;
	mov.f32 	%f414, 0f00000000;
	// begin inline asm
	{  cvt.rn.f16.f32 %rs23, %f414;}

	// end inline asm
	and.b32  	%r11, %r5, 63;
	add.s32 	%r12, %r11, %r1;
	add.s32 	%r13, %r11, %r2;
	shl.b32 	%r108, %r5, 1;
	and.b32  	%r109, %r108, 126;
	mov.u32 	%r110, _ZZ35conv2d_backward_weight_large_kernelPK6__halfS1_PfiiiiiiiE7s_input;
	add.s32 	%r14, %r110, %r109;
	or.b32  	%r111, %r5, 768;
	shr.u32 	%r15, %r111, 6;
	shl.b32 	%r112, %r15, 7;
	or.b32  	%r113, %r112, %r109;
	mov.u32 	%r114, _ZZ35conv2d_backward_weight_large_kernelPK6__halfS1_PfiiiiiiiE6s_grad;
	add.s32 	%r16, %r114, %r113;
	or.b32  	%r115, %r5, 512;
	shr.u32 	%r17, %r115, 6;
	shl.b32 	%r116, %r17, 7;
	or.b32  	%r117, %r116, %r109;
	add.s32 	%r18, %r114, %r117;
	or.b32  	%r118, %r5, 256;
	shr.u32 	%r19, %r118, 6;
	shl.b32 	%r119, %r19, 7;
	or.b32  	%r120, %r119, %r109;
	add.s32 	%r20, %r114, %r120;
	shr.u32 	%r21, %r5, 6;
	shl.b32 	%r121, %r21, 7;
	or.b32  	%r122, %r121, %r109;
	add.s32 	%r22, %r114, %r122;
	mov.b32 	%r219, 0;
	mov.u32 	%r218, %r10;
$L__BB2_3:
	min.s32 	%r123, %r218, 64;
	max.s32 	%r28, %r123, 1;
	and.b32  	%r29, %r28, 3;
	add.s32 	%r226, %r15, %r219;
	add.s32 	%r224, %r17, %r219;
	add.s32 	%r222, %r19, %r219;
	add.s32 	%r220, %r21, %r219;
	mov.u32 	%r221, %r22;
	mov.u32 	%r223, %r20;
	mov.u32 	%r225, %r18;
	mov.u32 	%r227, %r16;
	mov.u32 	%r228, %r5;
$L__BB2_4:
	setp.le.s32 	%p5, %r6, %r11;
	setp.ge.s32 	%p6, %r220, %r10;
	or.pred  	%p7, %p6, %p5;
	mov.u16 	%rs80, %rs23;
	@%p7 bra 	$L__BB2_6;
	mad.lo.s32 	%r125, %r220, %r98, %r12;
	mul.wide.s32 	%rd11, %r125, 2;
	add.s64 	%rd12, %rd1, %rd11;
	ld.global.nc.u16 	%rs80, [%rd12];
$L__BB2_6:
	setp.le.s32 	%p8, %r6, %r11;
	st.shared.u16 	[%r221], %rs80;
	setp.ge.s32 	%p9, %r222, %r10;
	or.pred  	%p10, %p9, %p8;
	mov.u16 	%rs81, %rs23;
	@%p10 bra 	$L__BB2_8;
	mad.lo.s32 	%r127, %r222, %r98, %r12;
	mul.wide.s32 	%rd13, %r127, 2;
	add.s64 	%rd14, %rd1, %rd13;
	ld.global.nc.u16 	%rs81, [%rd14];
$L__BB2_8:
	setp.le.s32 	%p11, %r6, %r11;
	st.shared.u16 	[%r223], %rs81;
	setp.ge.s32 	%p12, %r224, %r10;
	or.pred  	%p13, %p12, %p11;
	mov.u16 	%rs82, %rs23;
	@%p13 bra 	$L__BB2_10;
	mad.lo.s32 	%r129, %r224, %r98, %r12;
	mul.wide.s32 	%rd15, %r129, 2;
	add.s64 	%rd16, %rd1, %rd15;
	ld.global.nc.u16 	%rs82, [%rd16];
$L__BB2_10:
	setp.le.s32 	%p14, %r6, %r11;
	st.shared.u16 	[%r225], %rs82;
	setp.ge.s32 	%p15, %r226, %r10;
	or.pred  	%p16, %p15, %p14;
	mov.u16 	%rs83, %rs23;
	@%p16 bra 	$L__BB2_12;
	mad.lo.s32 	%r131, %r226, %r98, %r12;
	mul.wide.s32 	%rd17, %r131, 2;
	add.s64 	%rd18, %rd1, %rd17;
	ld.global.nc.u16 	%rs83, [%rd18];
$L__BB2_12:
	st.shared.u16 	[%r227], %rs83;
	add.s32 	%r47, %r228, 1024;
	add.s32 	%r227, %r227, 2048;
	add.s32 	%r226, %r226, 16;
	add.s32 	%r225, %r225, 2048;
	add.s32 	%r224, %r224, 16;
	add.s32 	%r223, %r223, 2048;
	add.s32 	%r222, %r222, 16;
	add.s32 	%r221, %r221, 2048;
	add.s32 	%r220, %r220, 16;
	setp.lt.u32 	%p17, %r228, 3072;
	mov.u32 	%r228, %r47;
	@%p17 bra 	$L__BB2_4;
	mov.u32 	%r229, %r5;
$L__BB2_14:
	mov.u32 	%r56, %r229;
	setp.le.s32 	%p18, %r7, %r11;
	shr.u32 	%r57, %r56, 6;
	add.s32 	%r58, %r57, %r219;
	setp.ge.s32 	%p19, %r58, %r10;
	or.pred  	%p20, %p19, %p18;
	mov.u16 	%rs84, %rs23;
	@%p20 bra 	$L__BB2_17;
	div.s32 	%r59, %r58, %r97;
	mul.lo.s32 	%r133, %r59, %r97;
	sub.s32 	%r134, %r58, %r133;
	rem.s32 	%r135, %r59, %r96;
	add.s32 	%r60, %r135, %r3;
	add.s32 	%r136, %r134, %r4;
	setp.ge.s32 	%p21, %r60, %r93;
	setp.ge.s32 	%p22, %r136, %r94;
	or.pred  	%p23, %p21, %p22;
	@%p23 bra 	$L__BB2_17;
	div.s32 	%r137, %r59, %r96;
	mad.lo.s32 	%r138, %r137, %r93, %r60;
	mad.lo.s32 	%r139, %r138, %r94, %r136;
	mad.lo.s32 	%r140, %r139, %r99, %r13;
	mul.wide.s32 	%rd19, %r140, 2;
	add.s64 	%rd20, %rd2, %rd19;
	ld.global.nc.u16 	%rs84, [%rd20];
$L__BB2_17:
	setp.le.s32 	%p24, %r7, %r11;
	shl.b32 	%r142, %r57, 7;
	add.s32 	%r143, %r14, %r142;
	st.shared.u16 	[%r143], %rs84;
	add.s32 	%r144, %r56, 256;
	shr.u32 	%r62, %r144, 6;
	add.s32 	%r63, %r62, %r219;
	setp.ge.s32 	%p25, %r63, %r10;
	or.pred  	%p26, %p25, %p24;
	mov.u16 	%rs85, %rs23;
	@%p26 bra 	$L__BB2_20;
	div.s32 	%r64, %r63, %r97;
	mul.lo.s32 	%r145, %r64, %r97;
	sub.s32 	%r146, %r63, %r145;
	rem.s32 	%r147, %r64, %r96;
	add.s32 	%r65, %r147, %r3;
	add.s32 	%r148, %r146, %r4;
	setp.ge.s32 	%p27, %r65, %r93;
	setp.ge.s32 	%p28, %r148, %r94;
	or.pred  	%p29, %p27, %p28;
	@%p29 bra 	$L__BB2_20;
	div.s32 	%r149, %r64, %r96;
	mad.lo.s32 	%r150, %r149, %r93, %r65;
	mad.lo.s32 	%r151, %r150, %r94, %r148;
	mad.lo.s32 	%r152, %r151, %r99, %r13;
	mul.wide.s32 	%rd21, %r152, 2;
	add.s64 	%rd22, %rd2, %rd21;
	ld.global.nc.u16 	%rs85, [%rd22];
$L__BB2_20:
	setp.le.s32 	%p30, %r7, %r11;
	shl.b32 	%r154, %r62, 7;
	add.s32 	%r155, %r14, %r154;
	st.shared.u16 	[%r155], %rs85;
	add.s32 	%r156, %r56, 512;
	shr.u32 	%r67, %r156, 6;
	add.s32 	%r68, %r67, %r219;
	setp.ge.s32 	%p31, %r68, %r10;
	or.pred  	%p32, %p31, %p30;
	mov.u16 	%rs86, %rs23;
	@%p32 bra 	$L__BB2_23;
	div.s32 	%r69, %r68, %r97;
	mul.lo.s32 	%r157, %r69, %r97;
	sub.s32 	%r158, %r68, %r157;
	rem.s32 	%r159, %r69, %r96;
	add.s32 	%r70, %r159, %r3;
	add.s32 	%r160, %r158, %r4;
	setp.ge.s32 	%p33, %r70, %r93;
	setp.ge.s32 	%p34, %r160, %r94;
	or.pred  	%p35, %p33, %p34;
	@%p35 bra 	$L__BB2_23;
	div.s32 	%r161, %r69, %r96;
	mad.lo.s32 	%r162, %r161, %r93, %r70;
	mad.lo.s32 	%r163, %r162, %r94, %r160;
	mad.lo.s32 	%r164, %r163, %r99, %r13;
	mul.wide.s32 	%rd23, %r164, 2;
	add.s64 	%rd24, %rd2, %rd23;
	ld.global.nc.u16 	%rs86, [%rd24];
$L__BB2_23:
	setp.le.s32 	%p36, %r7, %r11;
	shl.b32 	%r166, %r67, 7;
	add.s32 	%r167, %r14, %r166;
	st.shared.u16 	[%r167], %rs86;
	add.s32 	%r168, %r56, 768;
	shr.u32 	%r72, %r168, 6;
	add.s32 	%r73, %r72, %r219;
	setp.ge.s32 	%p37, %r73, %r10;
	or.pred  	%p38, %p37, %p36;
	mov.u16 	%rs87, %rs23;
	@%p38 bra 	$L__BB2_26;
	div.s32 	%r74, %r73, %r97;
	mul.lo.s32 	%r169, %r74, %r97;
	sub.s32 	%r170, %r73, %r169;
	rem.s32 	%r171, %r74, %r96;
	add.s32 	%r75, %r171, %r3;
	add.s32 	%r172, %r170, %r4;
	setp.ge.s32 	%p39, %r75, %r93;
	setp.ge.s32 	%p40, %r172, %r94;
	or.pred  	%p41, %p39, %p40;
	@%p41 bra 	$L__BB2_26;
	div.s32 	%r173, %r74, %r96;
	mad.lo.s32 	%r174, %r173, %r93, %r75;
	mad.lo.s32 	%r175, %r174, %r94, %r172;
	mad.lo.s32 	%r176, %r175, %r99, %r13;
	mul.wide.s32 	%rd25, %r176, 2;
	add.s64 	%rd26, %rd2, %rd25;
	ld.global.nc.u16 	%rs87, [%rd26];
$L__BB2_26:
	shl.b32 	%r177, %r72, 7;
	add.s32 	%r178, %r14, %r177;
	st.shared.u16 	[%r178], %rs87;
	add.s32 	%r229, %r56, 1024;
	setp.lt.u32 	%p42, %r56, 3072;
	@%p42 bra 	$L__BB2_14;
	bar.sync 	0;
	setp.le.s32 	%p43, %r10, %r219;
	@%p43 bra 	$L__BB2_36;
	setp.lt.s32 	%p44, %r218, 4;
	mov.b32 	%r232, 0;
	@%p44 bra 	$L__BB2_31;
	and.b32  	%r232, %r28, 124;
	mov.b32 	%r230, 0;
$L__BB2_30:
	.pragma "nounroll";
	shl.b32 	%r181, %r230, 7;
	add.s32 	%r183, %r114, %r181;
	shl.b32 	%r184, %r8, 1;
	add.s32 	%r185, %r183, %r184;
	ld.shared.u16 	%rs24, [%r185];
	// begin inline asm
	{  cvt.f32.f16 %f181, %rs24;}

	// end inline asm
	ld.shared.u16 	%rs25, [%r185+2];
	// begin inline asm
	{  cvt.f32.f16 %f182, %rs25;}

	// end inline asm
	ld.shared.u16 	%rs26, [%r185+4];
	// begin inline asm
	{  cvt.f32.f16 %f183, %rs26;}

	// end inline asm
	ld.shared.u16 	%rs27, [%r185+6];
	// begin inline asm
	{  cvt.f32.f16 %f184, %rs27;}

	// end inline asm
	add.s32 	%r187, %r110, %r181;
	shl.b32 	%r188, %r9, 1;
	add.s32 	%r189, %r187, %r188;
	ld.shared.u16 	%rs28, [%r189];
	// begin inline asm
	{  cvt.f32.f16 %f185, %rs28;}

	// end inline asm
	ld.shared.u16 	%rs29, [%r189+2];
	// begin inline asm
	{  cvt.f32.f16 %f186, %rs29;}

	// end inline asm
	ld.shared.u16 	%rs30, [%r189+4];
	// begin inline asm
	{  cvt.f32.f16 %f187, %rs30;}

	// end inline asm
	ld.shared.u16 	%rs31, [%r189+6];
	// begin inline asm
	{  cvt.f32.f16 %f188, %rs31;}

	// end inline asm
	fma.rn.f32 	%f213, %f181, %f185, %f429;
	fma.rn.f32 	%f214, %f181, %f186, %f428;
	fma.rn.f32 	%f215, %f181, %f187, %f427;
	fma.rn.f32 	%f216, %f181, %f188, %f426;
	fma.rn.f32 	%f217, %f182, %f185, %f425;
	fma.rn.f32 	%f218, %f182, %f186, %f424;
	fma.rn.f32 	%f219, %f182, %f187, %f423;
	fma.rn.f32 	%f220, %f182, %f188, %f422;
	fma.rn.f32 	%f221, %f183, %f185, %f421;
	fma.rn.f32 	%f222, %f183, %f186, %f420;
	fma.rn.f32 	%f223, %f183, %f187, %f419;
	fma.rn.f32 	%f224, %f183, %f188, %f418;
	fma.rn.f32 	%f225, %f184, %f185, %f417;
	fma.rn.f32 	%f226, %f184, %f186, %f416;
	fma.rn.f32 	%f227, %f184, %f187, %f415;
	fma.rn.f32 	%f228, %f184, %f188, %f414;
	ld.shared.u16 	%rs32, [%r185+128];
	// begin inline asm
	{  cvt.f32.f16 %f189, %rs32;}

	// end inline asm
	ld.shared.u16 	%rs33, [%r185+130];
	// begin inline asm
	{  cvt.f32.f16 %f190, %rs33;}

	// end inline asm
	ld.shared.u16 	%rs34, [%r185+132];
	// begin inline asm
	{  cvt.f32.f16 %f191, %rs34;}

	// end inline asm
	ld.shared.u16 	%rs35, [%r185+134];
	// begin inline asm
	{  cvt.f32.f16 %f192, %rs35;}

	// end inline asm
	ld.shared.u16 	%rs36, [%r189+128];
	// begin inline asm
	{  cvt.f32.f16 %f193, %rs36;}

	// end inline asm
	ld.shared.u16 	%rs37, [%r189+130];
	// begin inline asm
	{  cvt.f32.f16 %f194, %rs37;}

	// end inline asm
	ld.shared.u16 	%rs38, [%r189+132];
	// begin inline asm
	{  cvt.f32.f16 %f195, %rs38;}

	// end inline asm
	ld.shared.u16 	%rs39, [%r189+134];
	// begin inline asm
	{  cvt.f32.f16 %f196, %rs39;}

	// end inline asm
	fma.rn.f32 	%f229, %f189, %f193, %f213;
	fma.rn.f32 	%f230, %f189, %f194, %f214;
	fma.rn.f32 	%f231, %f189, %f195, %f215;
	fma.rn.f32 	%f232, %f189, %f196, %f216;
	fma.rn.f32 	%f233, %f190, %f193, %f217;
	fma.rn.f32 	%f234, %f190, %f194, %f218;
	fma.rn.f32 	%f235, %f190, %f195, %f219;
	fma.rn.f32 	%f236, %f190, %f196, %f220;
	fma.rn.f32 	%f237, %f191, %f193, %f221;
	fma.rn.f32 	%f238, %f191, %f194, %f222;
	fma.rn.f32 	%f239, %f191, %f195, %f223;
	fma.rn.f32 	%f240, %f191, %f196, %f224;
	fma.rn.f32 	%f241, %f192, %f193, %f225;
	fma.rn.f32 	%f242, %f192, %f194, %f226;
	fma.rn.f32 	%f243, %f192, %f195, %f227;
	fma.rn.f32 	%f244, %f192, %f196, %f228;
	ld.shared.u16 	%rs40, [%r185+256];
	// begin inline asm
	{  cvt.f32.f16 %f197, %rs40;}

	// end inline asm
	ld.shared.u16 	%rs41, [%r185+258];
	// begin inline asm
	{  cvt.f32.f16 %f198, %rs41;}

	// end inline asm
	ld.shared.u16 	%rs42, [%r185+260];
	// begin inline asm
	{  cvt.f32.f16 %f199, %rs42;}

	// end inline asm
	ld.shared.u16 	%rs43, [%r185+262];
	// begin inline asm
	{  cvt.f32.f16 %f200, %rs43;}

	// end inline asm
	ld.shared.u16 	%rs44, [%r189+256];
	// begin inline asm
	{  cvt.f32.f16 %f201, %rs44;}

	// end inline asm
	ld.shared.u16 	%rs45, [%r189+258];
	// begin inline asm
	{  cvt.f32.f16 %f202, %rs45;}

	// end inline asm
	ld.shared.u16 	%rs46, [%r189+260];
	// begin inline asm
	{  cvt.f32.f16 %f203, %rs46;}

	// end inline asm
	ld.shared.u16 	%rs47, [%r189+262];
	// begin inline asm
	{  cvt.f32.f16 %f204, %rs47;}

	// end inline asm
	fma.rn.f32 	%f245, %f197, %f201, %f229;
	fma.rn.f32 	%f246, %f197, %f202, %f230;
	fma.rn.f32 	%f247, %f197, %f203, %f231;
	fma.rn.f32 	%f248, %f197, %f204, %f232;
	fma.rn.f32 	%f249, %f198, %f201, %f233;
	fma.rn.f32 	%f250, %f198, %f202, %f234;
	fma.rn.f32 	%f251, %f198, %f203, %f235;
	fma.rn.f32 	%f252, %f198, %f204, %f236;
	fma.rn.f32 	%f253, %f199, %f201, %f237;
	fma.rn.f32 	%f254, %f199, %f202, %f238;
	fma.rn.f32 	%f255, %f199, %f203, %f239;
	fma.rn.f32 	%f256, %f199, %f204, %f240;
	fma.rn.f32 	%f257, %f200, %f201, %f241;
	fma.rn.f32 	%f258, %f200, %f202, %f242;
	fma.rn.f32 	%f259, %f200, %f203, %f243;
	fma.rn.f32 	%f260, %f200, %f204, %f244;
	ld.shared.u16 	%rs48, [%r185+384];
	// begin inline asm
	{  cvt.f32.f16 %f205, %rs48;}

	// end inline asm
	ld.shared.u16 	%rs49, [%r185+386];
	// begin inline asm
	{  cvt.f32.f16 %f206, %rs49;}

	// end inline asm
	ld.shared.u16 	%rs50, [%r185+388];
	// begin inline asm
	{  cvt.f32.f16 %f207, %rs50;}

	// end inline asm
	ld.shared.u16 	%rs51, [%r185+390];
	// begin inline asm
	{  cvt.f32.f16 %f208, %rs51;}

	// end inline asm
	ld.shared.u16 	%rs52, [%r189+384];
	// begin inline asm
	{  cvt.f32.f16 %f209, %rs52;}

	// end inline asm
	ld.shared.u16 	%rs53, [%r189+386];
	// begin inline asm
	{  cvt.f32.f16 %f210, %rs53;}

	// end inline asm
	ld.shared.u16 	%rs54, [%r189+388];
	// begin inline asm
	{  cvt.f32.f16 %f211, %rs54;}

	// end inline asm
	ld.shared.u16 	%rs55, [%r189+390];
	// begin inline asm
	{  cvt.f32.f16 %f212, %rs55;}

	// end inline asm
	fma.rn.f32 	%f429, %f205, %f209, %f245;
	fma.rn.f32 	%f428, %f205, %f210, %f246;
	fma.rn.f32 	%f427, %f205, %f211, %f247;
	fma.rn.f32 	%f426, %f205, %f212, %f248;
	fma.rn.f32 	%f425, %f206, %f209, %f249;
	fma.rn.f32 	%f424, %f206, %f210, %f250;
	fma.rn.f32 	%f423, %f206, %f211, %f251;
	fma.rn.f32 	%f422, %f206, %f212, %f252;
	fma.rn.f32 	%f421, %f207, %f209, %f253;
	fma.rn.f32 	%f420, %f207, %f210, %f254;
	fma.rn.f32 	%f419, %f207, %f211, %f255;
	fma.rn.f32 	%f418, %f207, %f212, %f256;
	fma.rn.f32 	%f417, %f208, %f209, %f257;
	fma.rn.f32 	%f416, %f208, %f210, %f258;
	fma.rn.f32 	%f415, %f208, %f211, %f259;
	fma.rn.f32 	%f414, %f208, %f212, %f260;
	add.s32 	%r230, %r230, 4;
	setp.ne.s32 	%p45, %r230, %r232;
	@%p45 bra 	$L__BB2_30;
$L__BB2_31:
	setp.eq.s32 	%p46, %r29, 0;
	@%p46 bra 	$L__BB2_36;
	setp.eq.s32 	%p47, %r29, 1;
	@%p47 bra 	$L__BB2_34;
	shl.b32 	%r190, %r232, 7;
	add.s32 	%r192, %r114, %r190;
	shl.b32 	%r193, %r8, 1;
	add.s32 	%r194, %r192, %r193;
	ld.shared.u16 	%rs56, [%r194];
	// begin inline asm
	{  cvt.f32.f16 %f262, %rs56;}

	// end inline asm
	ld.shared.u16 	%rs57, [%r194+2];
	// begin inline asm
	{  cvt.f32.f16 %f263, %rs57;}

	// end inline asm
	ld.shared.u16 	%rs58, [%r194+4];
	// begin inline asm
	{  cvt.f32.f16 %f264, %rs58;}

	// end inline asm
	ld.shared.u16 	%rs59, [%r194+6];
	// begin inline asm
	{  cvt.f32.f16 %f265, %rs59;}

	// end inline asm
	add.s32 	%r196, %r110, %r190;
	shl.b32 	%r197, %r9, 1;
	add.s32 	%r198, %r196, %r197;
	ld.shared.u16 	%rs60, [%r198];
	// begin inline asm
	{  cvt.f32.f16 %f266, %rs60;}

	// end inline asm
	ld.shared.u16 	%rs61, [%r198+2];
	// begin inline asm
	{  cvt.f32.f16 %f267, %rs61;}

	// end inline asm
	ld.shared.u16 	%rs62, [%r198+4];
	// begin inline asm
	{  cvt.f32.f16 %f268, %rs62;}

	// end inline asm
	ld.shared.u16 	%rs63, [%r198+6];
	// begin inline asm
	{  cvt.f32.f16 %f269, %rs63;}

	// end inline asm
	fma.rn.f32 	%f278, %f262, %f266, %f429;
	fma.rn.f32 	%f279, %f262, %f267, %f428;
	fma.rn.f32 	%f280, %f262, %f268, %f427;
	fma.rn.f32 	%f281, %f262, %f269, %f426;
	fma.rn.f32 	%f282, %f263, %f266, %f425;
	fma.rn.f32 	%f283, %f263, %f267, %f424;
	fma.rn.f32 	%f284, %f263, %f268, %f423;
	fma.rn.f32 	%f285, %f263, %f269, %f422;
	fma.rn.f32 	%f286, %f264, %f266, %f421;
	fma.rn.f32 	%f287, %f264, %f267, %f420;
	fma.rn.f32 	%f288, %f264, %f268, %f419;
	fma.rn.f32 	%f289, %f264, %f269, %f418;
	fma.rn.f32 	%f290, %f265, %f266, %f417;
	fma.rn.f32 	%f291, %f265, %f267, %f416;
	fma.rn.f32 	%f292, %f265, %f268, %f415;
	fma.rn.f32 	%f293, %f265, %f269, %f414;
	ld.shared.u16 	%rs64, [%r194+128];
	// begin inline asm
	{  cvt.f32.f16 %f270, %rs64;}

	// end inline asm
	ld.shared.u16 	%rs65, [%r194+130];
	// begin inline asm
	{  cvt.f32.f16 %f271, %rs65;}

	// end inline asm
	ld.shared.u16 	%rs66, [%r194+132];
	// begin inline asm
	{  cvt.f32.f16 %f272, %rs66;}

	// end inline asm
	ld.shared.u16 	%rs67, [%r194+134];
	// begin inline asm
	{  cvt.f32.f16 %f273, %rs67;}

	// end inline asm
	ld.shared.u16 	%rs68, [%r198+128];
	// begin inline asm
	{  cvt.f32.f16 %f274, %rs68;}

	// end inline asm
	ld.shared.u16 	%rs69, [%r198+130];
	// begin inline asm
	{  cvt.f32.f16 %f275, %rs69;}

	// end inline asm
	ld.shared.u16 	%rs70, [%r198+132];
	// begin inline asm
	{  cvt.f32.f16 %f276, %rs70;}

	// end inline asm
	ld.shared.u16 	%rs71, [%r198+134];
	// begin inline asm
	{  cvt.f32.f16 %f277, %rs71;}

	// end inline asm
	fma.rn.f32 	%f429, %f270, %f274, %f278;
	fma.rn.f32 	%f428, %f270, %f275, %f279;
	fma.rn.f32 	%f427, %f270, %f276, %f280;
	fma.rn.f32 	%f426, %f270, %f277, %f281;
	fma.rn.f32 	%f425, %f271, %f274, %f282;
	fma.rn.f32 	%f424, %f271, %f275, %f283;
	fma.rn.f32 	%f423, %f271, %f276, %f284;
	fma.rn.f32 	%f422, %f271, %f277, %f285;
	fma.rn.f32 	%f421, %f272, %f274, %f286;
	fma.rn.f32 	%f420, %f272, %f275, %f287;
	fma.rn.f32 	%f419, %f272, %f276, %f288;
	fma.rn.f32 	%f418, %f272, %f277, %f289;
	fma.rn.f32 	%f417, %f273, %f274, %f290;
	fma.rn.f32 	%f416, %f273, %f275, %f291;
	fma.rn.f32 	%f415, %f273, %f276, %f292;
	fma.rn.f32 	%f414, %f273, %f277, %f293;
	add.s32 	%r232, %r232, 2;
$L__BB2_34:
	and.b32  	%r199, %r28, 1;
	setp.eq.b32 	%p48, %r199, 1;
	not.pred 	%p49, %p48;
	@%p49 bra 	$L__BB2_36;
	shl.b32 	%r200, %r232, 7;
	add.s32 	%r202, %r114, %r200;
	shl.b32 	%r203, %r8, 1;
	add.s32 	%r204, %r202, %r203;
	ld.shared.u16 	%rs72, [%r204];
	// begin inline asm
	{  cvt.f32.f16 %f294, %rs72;}

	// end inline asm
	ld.shared.u16 	%rs73, [%r204+2];
	// begin inline asm
	{  cvt.f32.f16 %f295, %rs73;}

	// end inline asm
	ld.shared.u16 	%rs74, [%r204+4];
	// begin inline asm
	{  cvt.f32.f16 %f296, %rs74;}

	// end inline asm
	ld.shared.u16 	%rs75, [%r204+6];
	// begin inline asm
	{  cvt.f32.f16 %f297, %rs75;}

	// end inline asm
	add.s32 	%r206, %r110, %r200;
	shl.b32 	%r207, %r9, 1;
	add.s32 	%r208, %r206, %r207;
	ld.shared.u16 	%rs76, [%r208];
	// begin inline asm
	{  cvt.f32.f16 %f298, %rs76;}

	// end inline asm
	ld.shared.u16 	%rs77, [%r208+2];
	// begin inline asm
	{  cvt.f32.f16 %f299, %rs77;}

	// end inline asm
	ld.shared.u16 	%rs78, [%r208+4];
	// begin inline asm
	{  cvt.f32.f16 %f300, %rs78;}

	// end inline asm
	ld.shared.u16 	%rs79, [%r208+6];
	// begin inline asm
	{  cvt.f32.f16 %f301, %rs79;}

	// end inline asm
	fma.rn.f32 	%f429, %f294, %f298, %f429;
	fma.rn.f32 	%f428, %f294, %f299, %f428;
	fma.rn.f32 	%f427, %f294, %f300, %f427;
	fma.rn.f32 	%f426, %f294, %f301, %f426;
	fma.rn.f32 	%f425, %f295, %f298, %f425;
	fma.rn.f32 	%f424, %f295, %f299, %f424;
	fma.rn.f32 	%f423, %f295, %f300, %f423;
	fma.rn.f32 	%f422, %f295, %f301, %f422;
	fma.rn.f32 	%f421, %f296, %f298, %f421;
	fma.rn.f32 	%f420, %f296, %f299, %f420;
	fma.rn.f32 	%f419, %f296, %f300, %f419;
	fma.rn.f32 	%f418, %f296, %f301, %f418;
	fma.rn.f32 	%f417, %f297, %f298, %f417;
	fma.rn.f32 	%f416, %f297, %f299, %f416;
	fma.rn.f32 	%f415, %f297, %f300, %f415;
	fma.rn.f32 	%f414, %f297, %f301, %f414;
$L__BB2_36:
	bar.sync 	0;
	add.s32 	%r219, %r219, 64;
	setp.lt.s32 	%p50, %r219, %r10;
	add.s32 	%r218, %r218, -64;
	@%p50 bra 	$L__BB2_3;
$L__BB2_37:
	add.s32 	%r23, %r8, %r1;
	add.s32 	%r24, %r9, %r2;
	mad.lo.s32 	%r210, %r3, 3, %r4;
	setp.lt.s32 	%p51, %r23, %r98;
	mad.lo.s32 	%r25, %r23, 9, %r210;
	setp.lt.s32 	%p52, %r24, %r99;
	and.pred  	%p53, %p51, %p52;
	mad.lo.s32 	%r211, %r25, %r99, %r24;
	mul.wide.s32 	%rd27, %r211, 4;
	add.s64 	%rd4, %rd3, %rd27;
	@%p53 bra 	$L__BB2_38;
	bra.uni 	$L__BB2_39;
$L__BB2_38:
	st.global.f32 	[%rd4], %f429;
$L__BB2_39:
	setp.ge.s32 	%p54, %r23, %r98;
	add.s32 	%r86, %r24, 1;
	setp.ge.s32 	%p55, %r86, %r99;
	or.pred  	%p56, %p54, %p55;
	@%p56 bra 	$L__BB2_41;
	st.global.f32 	[%rd4+4], %f428;
$L__BB2_41:
	setp.ge.s32 	%p57, %r23, %r98;
	add.s32 	%r87, %r24, 2;
	setp.ge.s32 	%p58, %r87, %r99;
	or.pred  	%p59, %p57, %p58;
	@%p59 bra 	$L__BB2_43;
	st.global.f32 	[%rd4+8], %f427;
$L__BB2_43:
	setp.ge.s32 	%p60, %r23, %r98;
	add.s32 	%r88, %r24, 3;
	setp.ge.s32 	%p61, %r88, %r99;
	or.pred  	%p62, %p60, %p61;
	@%p62 bra 	$L__BB2_45;
	st.global.f32 	[%rd4+12], %f426;
$L__BB2_45:
	setp.ge.s32 	%p63, %r24, %r99;
	add.s32 	%r89, %r23, 1;
	setp.ge.s32 	%p64, %r89, %r98;
	add.s32 	%r212, %r25, 9;
	mad.lo.s32 	%r213, %r212, %r99, %r24;
	mul.wide.s32 	%rd28, %r213, 4;
	add.s64 	%rd5, %rd3, %rd28;
	or.pred  	%p65, %p64, %p63;
	@%p65 bra 	$L__BB2_47;
	st.global.f32 	[%rd5], %f425;
$L__BB2_47:
	setp.ge.s32 	%p66, %r89, %r98;
	setp.ge.s32 	%p67, %r86, %r99;
	or.pred  	%p68, %p66, %p67;
	@%p68 bra 	$L__BB2_49;
	st.global.f32 	[%rd5+4], %f424;
$L__BB2_49:
	setp.ge.s32 	%p69, %r89, %r98;
	setp.ge.s32 	%p70, %r87, %r99;
	or.pred  	%p71, %p69, %p70;
	@%p71 bra 	$L__BB2_51;
	st.global.f32 	[%rd5+8], %f423;
$L__BB2_51:
	setp.ge.s32 	%p72, %r89, %r98;
	setp.ge.s32 	%p73, %r88, %r99;
	or.pred  	%p74, %p72, %p73;
	@%p74 bra 	$L__BB2_53;
	st.global.f32 	[%rd5+12], %f422;
$L__BB2_53:
	setp.ge.s32 	%p75, %r24, %r99;
	add.s32 	%r90, %r23, 2;
	setp.ge.s32 	%p76, %r90, %r98;
	add.s32 	%r214, %r25, 18;
	mad.lo.s32 	%r215, %r214, %r99, %r24;
	mul.wide.s32 	%rd29, %r215, 4;
	add.s64 	%rd6, %rd3, %rd29;
	or.pred  	%p77, %p76, %p75;
	@%p77 bra 	$L__BB2_55;
	st.global.f32 	[%rd6], %f421;
$L__BB2_55:
	setp.ge.s32 	%p78, %r90, %r98;
	setp.ge.s32 	%p79, %r86, %r99;
	or.pred  	%p80, %p78, %p79;
	@%p80 bra 	$L__BB2_57;
	st.global.f32 	[%rd6+4], %f420;
$L__BB2_57:
	setp.ge.s32 	%p81, %r90, %r98;
	setp.ge.s32 	%p82, %r87, %r99;
	or.pred  	%p83, %p81, %p82;
	@%p83 bra 	$L__BB2_59;
	st.global.f32 	[%rd6+8], %f419;
$L__BB2_59:
	setp.ge.s32 	%p84, %r90, %r98;
	setp.ge.s32 	%p85, %r88, %r99;
	or.pred  	%p86, %p84, %p85;
	@%p86 bra 	$L__BB2_61;
	st.global.f32 	[%rd6+12], %f418;
$L__BB2_61:
	setp.ge.s32 	%p87, %r24, %r99;
	add.s32 	%r91, %r23, 3;
	setp.ge.s32 	%p88, %r91, %r98;
	add.s32 	%r216, %r25, 27;
	mad.lo.s32 	%r217, %r216, %r99, %r24;
	mul.wide.s32 	%rd30, %r217, 4;
	add.s64 	%rd7, %rd3, %rd30;
	or.pred  	%p89, %p88, %p87;
	@%p89 bra 	$L__BB2_63;
	st.global.f32 	[%rd7], %f417;
$L__BB2_63:
	setp.ge.s32 	%p90, %r91, %r98;
	setp.ge.s32 	%p91, %r86, %r99;
	or.pred  	%p92, %p90, %p91;
	@%p92 bra 	$L__BB2_65;
	st.global.f32 	[%rd7+4], %f416;
$L__BB2_65:
	setp.ge.s32 	%p93, %r91, %r98;
	setp.ge.s32 	%p94, %r87, %r99;
	or.pred  	%p95, %p93, %p94;
	@%p95 bra 	$L__BB2_67;
	st.global.f32 	[%rd7+8], %f415;
$L__BB2_67:
	setp.ge.s32 	%p96, %r91, %r98;
	setp.ge.s32 	%p97, %r88, %r99;
	or.pred  	%p98, %p96, %p97;
	@%p98 bra 	$L__BB2_69;
	st.global.f32 	[%rd7+12], %f414;
$L__BB2_69:
	ret;

}
	// .globl	_Z36conv2d_backward_weight_medium_kernelPK6__halfS1_Pfiiiiiii
.visible .entry _Z36conv2d_backward_weight_medium_kernelPK6__halfS1_Pfiiiiiii(
	.param .u64 .ptr .align 1 _Z36conv2d_backward_weight_medium_kernelPK6__halfS1_Pfiiiiiii_param_0,
	.param .u64 .ptr .align 1 _Z36conv2d_backward_weight_medium_kernelPK6__halfS1_Pfiiiiiii_param_1,
	.param .u64 .ptr .align 1 _Z36conv2d_backward_weight_medium_kernelPK6__halfS1_Pfiiiiiii_param_2,
	.param .u32 _Z36conv2d_backward_weight_medium_kernelPK6__halfS1_Pfiiiiiii_param_3,
	.param .u32 _Z36conv2d_backward_weight_medium_kernelPK6__halfS1_Pfiiiiiii_param_4,
	.param .u32 _Z36conv2d_backward_weight_medium_kernelPK6__halfS1_Pfiiiiiii_param_5,
	.param .u32 _Z36conv2d_backward_weight_medium_kernelPK6__halfS1_Pfiiiiiii_param_6,
	.param .u32 _Z36conv2d_backward_weight_medium_kernelPK6__halfS1_Pfiiiiiii_param_7,
	.param .u32 _Z36conv2d_backward_weight_medium_kernelPK6__halfS1_Pfiiiiiii_param_8,
	.param .u32 _Z36conv2d_backward_weight_medium_kernelPK6__halfS1_Pfiiiiiii_param_9
)
.maxntid 256
.minnctapersm 2
{
	.reg .pred 	%p<67>;
	.reg .b16 	%rs<152>;
	.reg .b32 	%r<283>;
	.reg .b32 	%f<267>;
	.reg .b64 	%rd<31>;
	// demoted variable
	.shared .align 2 .b8 _ZZ36conv2d_backward_weight_medium_kernelPK6__halfS1_PfiiiiiiiE6s_grad[8192];
	// demoted variable
	.shared .align 2 .b8 _ZZ36conv2d_backward_weight_medium_kernelPK6__halfS1_PfiiiiiiiE7s_input[8192];
	ld.param.u64 	%rd4, [_Z36conv2d_backward_weight_medium_kernelPK6__halfS1_Pfiiiiiii_param_0];
	ld.param.u64 	%rd5, [_Z36conv2d_backward_weight_medium_kernelPK6__halfS1_Pfiiiiiii_param_1];
	ld.param.u64 	%rd6, [_Z36conv2d_backward_weight_medium_kernelPK6__halfS1_Pfiiiiiii_param_2];
	ld.param.u32 	%r92, [_Z36conv2d_backward_weight_medium_kernelPK6__halfS1_Pfiiiiiii_param_3];
	ld.param.u32 	%r93, [_Z36conv2d_backward_weight_medium_kernelPK6__halfS1_Pfiiiiiii_param_4];
	ld.param.u32 	%r94, [_Z36conv2d_backward_weight_medium_kernelPK6__halfS1_Pfiiiiiii_param_5];
	ld.param.u32 	%r99, [_Z36conv2d_backward_weight_medium_kernelPK6__halfS1_Pfiiiiiii_param_6];
	ld.param.u32 	%r96, [_Z36conv2d_backward_weight_medium_kernelPK6__halfS1_Pfiiiiiii_param_7];
	ld.param.u32 	%r97, [_Z36conv2d_backward_weight_medium_kernelPK6__halfS1_Pfiiiiiii_param_8];
	ld.param.u32 	%r98, [_Z36conv2d_backward_weight_medium_kernelPK6__halfS1_Pfiiiiiii_param_9];
	cvta.to.global.u64 	%rd1, %rd4;
	cvta.to.global.u64 	%rd2, %rd5;
	cvta.to.global.u64 	%rd3, %rd6;
	mov.u32 	%r100, %ctaid.x;
	shl.b32 	%r1, %r100, 5;
	mov.u32 	%r101, %ctaid.y;
	shl.b32 	%r2, %r101, 5;
	mov.u32 	%r103, %ctaid.z;
	cvt.u16.u32 	%rs18, %r103;
	mul.hi.u16 	%rs19, %rs18, -21845;
	shr.u16 	%rs20, %rs19, 1;
	cvt.u32.u16 	%r3, %rs20;
	mul.lo.s16 	%rs21, %rs20, 3;
	sub.s16 	%rs22, %rs18, %rs21;
	cvt.u32.u16 	%r4, %rs22;
	setp.le.s32 	%p5, %r98, %r1;
	setp.le.s32 	%p6, %r99, %r2;
	or.pred  	%p7, %p5, %p6;
	@%p7 bra 	$L__BB3_48;
	mov.u32 	%r104, %tid.x;
	sub.s32 	%r6, %r98, %r1;
	min.s32 	%r105, %r6, 32;
	sub.s32 	%r7, %r99, %r2;
	shl.b32 	%r106, %r104, 2;
	shr.u32 	%r8, %r104, 3;
	and.b32  	%r9, %r106, 28;
	or.b32  	%r107, %r106, 1;
	shr.u32 	%r10, %r106, 5;
	and.b32  	%r11, %r107, 29;
	or.b32  	%r108, %r106, 2;
	and.b32  	%r13, %r108, 30;
	or.b32  	%r109, %r106, 3;
	and.b32  	%r15, %r109, 31;
	setp.lt.s32 	%p8, %r8, %r105;
	setp.gt.s32 	%p9, %r7, %r9;
	and.pred  	%p1, %p8, %p9;
	setp.gt.s32 	%p10, %r7, %r11;
	setp.lt.s32 	%p4, %r10, %r105;
	and.pred  	%p2, %p4, %p10;
	setp.gt.s32 	%p11, %r7, %r13;
	and.pred  	%p3, %p4, %p11;
	mul.lo.s32 	%r110, %r96, %r92;
	mul.lo.s32 	%r16, %r110, %r97;
	setp.lt.s32 	%p12, %r16, 1;
	mov.f32 	%f259, 0f00000000;
	mov.f32 	%f260, %f259;
	mov.f32 	%f261, %f259;
	mov.f32 	%f262, %f259;
	@%p12 bra 	$L__BB3_40;
	mov.f32 	%f262, 0f00000000;
	// begin inline asm
	{  cvt.rn.f16.f32 %rs23, %f262;}

	// end inline asm
	and.b32  	%r17, %r104, 31;
	add.s32 	%r18, %r17, %r1;
	add.s32 	%r19, %r17, %r2;
	shl.b32 	%r112, %r104, 1;
	and.b32  	%r113, %r112, 62;
	mov.u32 	%r114, _ZZ36conv2d_backward_weight_medium_kernelPK6__halfS1_PfiiiiiiiE7s_input;
	add.s32 	%r20, %r114, %r113;
	add.s32 	%r115, %r104, 768;
	shr.u32 	%r21, %r115, 5;
	shl.b32 	%r116, %r21, 6;
	or.b32  	%r117, %r116, %r113;
	mov.u32 	%r118, _ZZ36conv2d_backward_weight_medium_kernelPK6__halfS1_PfiiiiiiiE6s_grad;
	add.s32 	%r22, %r118, %r117;
	add.s32 	%r119, %r104, 512;
	shr.u32 	%r23, %r119, 5;
	shl.b32 	%r120, %r23, 6;
	or.b32  	%r121, %r120, %r113;
	add.s32 	%r24, %r118, %r121;
	add.s32 	%r122, %r104, 256;
	shr.u32 	%r25, %r122, 5;
	shl.b32 	%r123, %r25, 6;
	or.b32  	%r124, %r123, %r113;
	add.s32 	%r26, %r118, %r124;
	shr.u32 	%r27, %r104, 5;
	shl.b32 	%r125, %r27, 6;
	or.b32  	%r126, %r125, %r113;
	add.s32 	%r28, %r118, %r126;
	mov.b32 	%r268, 0;
	mov.u32 	%r267, %r16;
	mov.f32 	%f261, %f262;
	mov.f32 	%f260, %f262;
	mov.f32 	%f259, %f262;
$L__BB3_3:
	min.s32 	%r127, %r267, 128;
	max.s32 	%r31, %r127, 1;
	and.b32  	%r32, %r31, 3;
	and.b32  	%r33, %r31, 7;
	add.s32 	%r275, %r21, %r268;
	add.s32 	%r273, %r23, %r268;
	add.s32 	%r271, %r25, %r268;
	add.s32 	%r269, %r27, %r268;
	mov.u32 	%r270, %r28;
	mov.u32 	%r272, %r26;
	mov.u32 	%r274, %r24;
	mov.u32 	%r276, %r22;
	mov.u32 	%r277, %r104;
$L__BB3_4:
	setp.le.s32 	%p13, %r6, %r17;
	setp.ge.s32 	%p14, %r269, %r16;
	or.pred  	%p15, %p14, %p13;
	mov.u16 	%rs144, %rs23;
	@%p15 bra 	$L__BB3_6;
	mad.lo.s32 	%r129, %r269, %r98, %r18;
	mul.wide.s32 	%rd7, %r129, 2;
	add.s64 	%rd8, %rd1, %rd7;
	ld.global.nc.u16 	%rs144, [%rd8];
$L__BB3_6:
	setp.le.s32 	%p16, %r6, %r17;
	st.shared.u16 	[%r270], %rs144;
	setp.ge.s32 	%p17, %r271, %r16;
	or.pred  	%p18, %p17, %p16;
	mov.u16 	%rs145, %rs23;
	@%p18 bra 	$L__BB3_8;
	mad.lo.s32 	%r131, %r271, %r98, %r18;
	mul.wide.s32 	%rd9, %r131, 2;
	add.s64 	%rd10, %rd1, %rd9;
	ld.global.nc.u16 	%rs145, [%rd10];
$L__BB3_8:
	setp.le.s32 	%p19, %r6, %r17;
	st.shared.u16 	[%r272], %rs145;
	setp.ge.s32 	%p20, %r273, %r16;
	or.pred  	%p21, %p20, %p19;
	mov.u16 	%rs146, %rs23;
	@%p21 bra 	$L__BB3_10;
	mad.lo.s32 	%r133, %r273, %r98, %r18;
	mul.wide.s32 	%rd11, %r133, 2;
	add.s64 	%rd12, %rd1, %rd11;
	ld.global.nc.u16 	%rs146, [%rd12];
$L__BB3_10:
	setp.le.s32 	%p22, %r6, %r17;
	st.shared.u16 	[%r274], %rs146;
	setp.ge.s32 	%p23, %r275, %r16;
	or.pred  	%p24, %p23, %p22;
	mov.u16 	%rs147, %rs23;
	@%p24 bra 	$L__BB3_12;
	mad.lo.s32 	%r135, %r275, %r98, %r18;
	mul.wide.s32 	%rd13, %r135, 2;
	add.s64 	%rd14, %rd1, %rd13;
	ld.global.nc.u16 	%rs147, [%rd14];
$L__BB3_12:
	st.shared.u16 	[%r276], %rs147;
	add.s32 	%r51, %r277, 1024;
	add.s32 	%r276, %r276, 2048;
	add.s32 	%r275, %r275, 32;
	add.s32 	%r274, %r274, 2048;
	add.s32 	%r273, %r273, 32;
	add.s32 	%r272, %r272, 2048;
	add.s32 	%r271, %r271, 32;
	add.s32 	%r270, %r270, 2048;
	add.s32 	%r269, %r269, 32;
	setp.lt.u32 	%p25, %r277, 3072;
	mov.u32 	%r277, %r51;
	@%p25 bra 	$L__BB3_4;
	mov.u32 	%r278, %r104;
$L__BB3_14:
	mov.u32 	%r60, %r278;
	setp.le.s32 	%p26, %r7, %r17;
	shr.u32 	%r61, %r60, 5;
	add.s32 	%r62, %r61, %r268;
	setp.ge.s32 	%p27, %r62, %r16;
	or.pred  	%p28, %p27, %p26;
	mov.u16 	%rs148, %rs23;
	@%p28 bra 	$L__BB3_17;
	div.s32 	%r63, %r62, %r97;
	mul.lo.s32 	%r137, %r63, %r97;
	sub.s32 	%r138, %r62, %r137;
	rem.s32 	%r139, %r63, %r96;
	add.s32 	%r64, %r139, %r3;
	add.s32 	%r140, %r138, %r4;
	setp.ge.s32 	%p29, %r64, %r93;
	setp.ge.s32 	%p30, %r140, %r94;
	or.pred  	%p31, %p29, %p30;
	@%p31 bra 	$L__BB3_17;
	div.s32 	%r141, %r63, %r96;
	mad.lo.s32 	%r142, %r141, %r93, %r64;
	mad.lo.s32 	%r143, %r142, %r94, %r140;
	mad.lo.s32 	%r144, %r143, %r99, %r19;
	mul.wide.s32 	%rd15, %r144, 2;
	add.s64 	%rd16, %rd2, %rd15;
	ld.global.nc.u16 	%rs148, [%rd16];
$L__BB3_17:
	setp.le.s32 	%p32, %r7, %r17;
	shl.b32 	%r146, %r61, 6;
	add.s32 	%r147, %r20, %r146;
	st.shared.u16 	[%r147], %rs148;
	add.s32 	%r148, %r60, 256;
	shr.u32 	%r66, %r148, 5;
	add.s32 	%r67, %r66, %r268;
	setp.ge.s32 	%p33, %r67, %r16;
	or.pred  	%p34, %p33, %p32;
	mov.u16 	%rs149, %rs23;
	@%p34 bra 	$L__BB3_20;
	div.s32 	%r68, %r67, %r97;
	mul.lo.s32 	%r149, %r68, %r97;
	sub.s32 	%r150, %r67, %r149;
	rem.s32 	%r151, %r68, %r96;
	add.s32 	%r69, %r151, %r3;
	add.s32 	%r152, %r150, %r4;
	setp.ge.s32 	%p35, %r69, %r93;
	setp.ge.s32 	%p36, %r152, %r94;
	or.pred  	%p37, %p35, %p36;
	@%p37 bra 	$L__BB3_20;
	div.s32 	%r153, %r68, %r96;
	mad.lo.s32 	%r154, %r153, %r93, %r69;
	mad.lo.s32 	%r155, %r154, %r94, %r152;
	mad.lo.s32 	%r156, %r155, %r99, %r19;
	mul.wide.s32 	%rd17, %r156, 2;
	add.s64 	%rd18, %rd2, %rd17;
	ld.global.nc.u16 	%rs149, [%rd18];
$L__BB3_20:
	setp.le.s32 	%p38, %r7, %r17;
	shl.b32 	%r158, %r66, 6;
	add.s32 	%r159, %r20, %r158;
	st.shared.u16 	[%r159], %rs149;
	add.s32 	%r160, %r60, 512;
	shr.u32 	%r71, %r160, 5;
	add.s32 	%r72, %r71, %r268;
	setp.ge.s32 	%p39, %r72, %r16;
	or.pred  	%p40, %p39, %p38;
	mov.u16 	%rs150, %rs23;
	@%p40 bra 	$L__BB3_23;
	div.s32 	%r73, %r72, %r97;
	mul.lo.s32 	%r161, %r73, %r97;
	sub.s32 	%r162, %r72, %r161;
	rem.s32 	%r163, %r73, %r96;
	add.s32 	%r74, %r163, %r3;
	add.s32 	%r164, %r162, %r4;
	setp.ge.s32 	%p41, %r74, %r93;
	setp.ge.s32 	%p42, %r164, %r94;
	or.pred  	%p43, %p41, %p42;
	@%p43 bra 	$L__BB3_23;
	div.s32 	%r165, %r73, %r96;
	mad.lo.s32 	%r166, %r165, %r93, %r74;
	mad.lo.s32 	%r167, %r166, %r94, %r164;
	mad.lo.s32 	%r168, %r167, %r99, %r19;
	mul.wide.s32 	%rd19, %r168, 2;
	add.s64 	%rd20, %rd2, %rd19;
	ld.global.nc.u16 	%rs150, [%rd20];
$L__BB3_23:
	setp.le.s32 	%p44, %r7, %r17;
	shl.b32 	%r170, %r71, 6;
	add.s32 	%r171, %r20, %r170;
	st.shared.u16 	[%r171], %rs150;
	add.s32 	%r172, %r60, 768;
	shr.u32 	%r76, %r172, 5;
	add.s32 	%r77, %r76, %r268;
	setp.ge.s32 	%p45, %r77, %r16;
	or.pred  	%p46, %p45, %p44;
	mov.u16 	%rs151, %rs23;
	@%p46 bra 	$L__BB3_26;
	div.s32 	%r78, %r77, %r97;
	mul.lo.s32 	%r173, %r78, %r97;
	sub.s32 	%r174, %r77, %r173;
	rem.s32 	%r175, %r78, %r96;
	add.s32 	%r79, %r175, %r3;
	add.s32 	%r176, %r174, %r4;
	setp.ge.s32 	%p47, %r79, %r93;
	setp.ge.s32 	%p48, %r176, %r94;
	or.pred  	%p49, %p47, %p48;
	@%p49 bra 	$L__BB3_26;
	div.s32 	%r177, %r78, %r96;
	mad.lo.s32 	%r178, %r177, %r93, %r79;
	mad.lo.s32 	%r179, %r178, %r94, %r176;
	mad.lo.s32 	%r180, %r179, %r99, %r19;
	mul.wide.s32 	%rd21, %r180, 2;
	add.s64 	%rd22, %rd2, %rd21;
	ld.global.nc.u16 	%rs151, [%rd22];
$L__BB3_26:
	shl.b32 	%r181, %r76, 6;
	add.s32 	%r182, %r20, %r181;
	st.shared.u16 	[%r182], %rs151;
	add.s32 	%r278, %r60, 1024;
	setp.lt.u32 	%p50, %r60, 3072;
	@%p50 bra 	$L__BB3_14;
	bar.sync 	0;
	setp.le.s32 	%p51, %r16, %r268;
	@%p51 bra 	$L__BB3_39;
	setp.lt.s32 	%p52, %r267, 8;
	mov.b32 	%r281, 0;
	@%p52 bra 	$L__BB3_31;
	and.b32  	%r281, %r31, 248;
	mov.b32 	%r279, 0;
$L__BB3_30:
	.pragma "nounroll";
	shl.b32 	%r185, %r279, 6;
	add.s32 	%r187, %r118, %r185;
	shl.b32 	%r188, %r8, 1;
	add.s32 	%r189, %r187, %r188;
	ld.shared.u16 	%rs24, [%r189];
	// begin inline asm
	{  cvt.f32.f16 %f61, %rs24;}

	// end inline asm
	shl.b32 	%r190, %r10, 1;
	add.s32 	%r191, %r187, %r190;
	ld.shared.u16 	%rs25, [%r191];
	// begin inline asm
	{  cvt.f32.f16 %f62, %rs25;}

	// end inline asm
	ld.shared.u16 	%rs26, [%r191];
	// begin inline asm
	{  cvt.f32.f16 %f63, %rs26;}

	// end inline asm
	ld.shared.u16 	%rs27, [%r191];
	// begin inline asm
	{  cvt.f32.f16 %f64, %rs27;}

	// end inline asm
	add.s32 	%r197, %r114, %r185;
	shl.b32 	%r198, %r9, 1;
	add.s32 	%r199, %r197, %r198;
	ld.shared.u16 	%rs28, [%r199];
	// begin inline asm
	{  cvt.f32.f16 %f65, %rs28;}

	// end inline asm
	ld.shared.u16 	%rs29, [%r199+2];
	// begin inline asm
	{  cvt.f32.f16 %f66, %rs29;}

	// end inline asm
	ld.shared.u16 	%rs30, [%r199+4];
	// begin inline asm
	{  cvt.f32.f16 %f67, %rs30;}

	// end inline asm
	ld.shared.u16 	%rs31, [%r199+6];
	// begin inline asm
	{  cvt.f32.f16 %f68, %rs31;}

	// end inline asm
	fma.rn.f32 	%f125, %f61, %f65, %f259;
	fma.rn.f32 	%f126, %f62, %f66, %f260;
	fma.rn.f32 	%f127, %f63, %f67, %f261;
	fma.rn.f32 	%f128, %f64, %f68, %f262;
	ld.shared.u16 	%rs32, [%r189+64];
	// begin inline asm
	{  cvt.f32.f16 %f69, %rs32;}

	// end inline asm
	ld.shared.u16 	%rs33, [%r191+64];
	// begin inline asm
	{  cvt.f32.f16 %f70, %rs33;}

	// end inline asm
	ld.shared.u16 	%rs34, [%r191+64];
	// begin inline asm
	{  cvt.f32.f16 %f71, %rs34;}

	// end inline asm
	ld.shared.u16 	%rs35, [%r191+64];
	// begin inline asm
	{  cvt.f32.f16 %f72, %rs35;}

	// end inline asm
	ld.shared.u16 	%rs36, [%r199+64];
	// begin inline asm
	{  cvt.f32.f16 %f73, %rs36;}

	// end inline asm
	ld.shared.u16 	%rs37, [%r199+66];
	// begin inline asm
	{  cvt.f32.f16 %f74, %rs37;}

	// end inline asm
	ld.shared.u16 	%rs38, [%r199+68];
	// begin inline asm
	{  cvt.f32.f16 %f75, %rs38;}

	// end inline asm
	ld.shared.u16 	%rs39, [%r199+70];
	// begin inline asm
	{  cvt.f32.f16 %f76, %rs39;}

	// end inline asm
	fma.rn.f32 	%f129, %f69, %f73, %f125;
	fma.rn.f32 	%f130, %f70, %f74, %f126;
	fma.rn.f32 	%f131, %f71, %f75, %f127;
	fma.rn.f32 	%f132, %f72, %f76, %f128;
	ld.shared.u16 	%rs40, [%r189+128];
	// begin inline asm
	{  cvt.f32.f16 %f77, %rs40;}

	// end inline asm
	ld.shared.u16 	%rs41, [%r191+128];
	// begin inline asm
	{  cvt.f32.f16 %f78, %rs41;}

	// end inline asm
	ld.shared.u16 	%rs42, [%r191+128];
	// begin inline asm
	{  cvt.f32.f16 %f79, %rs42;}

	// end inline asm
	ld.shared.u16 	%rs43, [%r191+128];
	// begin inline asm
	{  cvt.f32.f16 %f80, %rs43;}

	// end inline asm
	ld.shared.u16 	%rs44, [%r199+128];
	// begin inline asm
	{  cvt.f32.f16 %f81, %rs44;}

	// end inline asm
	ld.shared.u16 	%rs45, [%r199+130];
	// begin inline asm
	{  cvt.f32.f16 %f82, %rs45;}

	// end inline asm
	ld.shared.u16 	%rs46, [%r199+132];
	// begin inline asm
	{  cvt.f32.f16 %f83, %rs46;}

	// end inline asm
	ld.shared.u16 	%rs47, [%r199+134];
	// begin inline asm
	{  cvt.f32.f16 %f84, %rs47;}

	// end inline asm
	fma.rn.f32 	%f133, %f77, %f81, %f129;
	fma.rn.f32 	%f134, %f78, %f82, %f130;
	fma.rn.f32 	%f135, %f79, %f83, %f131;
	fma.rn.f32 	%f136, %f80, %f84, %f132;
	ld.shared.u16 	%rs48, [%r189+192];
	// begin inline asm
	{  cvt.f32.f16 %f85, %rs48;}

	// end inline asm
	ld.shared.u16 	%rs49, [%r191+192];
	// begin inline asm
	{  cvt.f32.f16 %f86, %rs49;}

	// end inline asm
	ld.shared.u16 	%rs50, [%r191+192];
	// begin inline asm
	{  cvt.f32.f16 %f87, %rs50;}

	// end inline asm
	ld.shared.u16 	%rs51, [%r191+192];
	// begin inline asm
	{  cvt.f32.f16 %f88, %rs51;}

	// end inline asm
	ld.shared.u16 	%rs52, [%r199+192];
	// begin inline asm
	{  cvt.f32.f16 %f89, %rs52;}

	// end inline asm
	ld.shared.u16 	%rs53, [%r199+194];
	// begin inline asm
	{  cvt.f32.f16 %f90, %rs53;}

	// end inline asm
	ld.shared.u16 	%rs54, [%r199+196];
	// begin inline asm
	{  cvt.f32.f16 %f91, %rs54;}

	// end inline asm
	ld.shared.u16 	%rs55, [%r199+198];
	// begin inline asm
	{  cvt.f32.f16 %f92, %rs55;}

	// end inline asm
	fma.rn.f32 	%f137, %f85, %f89, %f133;
	fma.rn.f32 	%f138, %f86, %f90, %f134;
	fma.rn.f32 	%f139, %f87, %f91, %f135;
	fma.rn.f32 	%f140, %f88, %f92, %f136;
	ld.shared.u16 	%rs56, [%r189+256];
	// begin inline asm
	{  cvt.f32.f16 %f93, %rs56;}

	// end inline asm
	ld.shared.u16 	%rs57, [%r191+256];
	// begin inline asm
	{  cvt.f32.f16 %f94, %rs57;}

	// end inline asm
	ld.shared.u16 	%rs58, [%r191+256];
	// begin inline asm
	{  cvt.f32.f16 %f95, %rs58;}

	// end inline asm
	ld.shared.u16 	%rs59, [%r191+256];
	// begin inline asm
	{  cvt.f32.f16 %f96, %rs59;}

	// end inline asm
	ld.shared.u16 	%rs60, [%r199+256];
	// begin inline asm
	{  cvt.f32.f16 %f97, %rs60;}

	// end inline asm
	ld.shared.u16 	%rs61, [%r199+258];
	// begin inline asm
	{  cvt.f32.f16 %f98, %rs61;}

	// end inline asm
	ld.shared.u16 	%rs62, [%r199+260];
	// begin inline asm
	{  cvt.f32.f16 %f99, %rs62;}

	// end inline asm
	ld.shared.u16 	%rs63, [%r199+262];
	// begin inline asm
	{  cvt.f32.f16 %f100, %rs63;}

	// end inline asm
	fma.rn.f32 	%f141, %f93, %f97, %f137;
	fma.rn.f32 	%f142, %f94, %f98, %f138;
	fma.rn.f32 	%f143, %f95, %f99, %f139;
	fma.rn.f32 	%f144, %f96, %f100, %f140;
	ld.shared.u16 	%rs64, [%r189+320];
	// begin inline asm
	{  cvt.f32.f16 %f101, %rs64;}

	// end inline asm
	ld.shared.u16 	%rs65, [%r191+320];
	// begin inline asm
	{  cvt.f32.f16 %f102, %rs65;}

	// end inline asm
	ld.shared.u16 	%rs66, [%r191+320];
	// begin inline asm
	{  cvt.f32.f16 %f103, %rs66;}

	// end inline asm
	ld.shared.u16 	%rs67, [%r191+320];
	// begin inline asm
	{  cvt.f32.f16 %f104, %rs67;}

	// end inline asm
	ld.shared.u16 	%rs68, [%r199+320];
	// begin inline asm
	{  cvt.f32.f16 %f105, %rs68;}

	// end inline asm
	ld.shared.u16 	%rs69, [%r199+322];
	// begin inline asm
	{  cvt.f32.f16 %f106, %rs69;}

	// end inline asm
	ld.shared.u16 	%rs70, [%r199+324];
	// begin inline asm
	{  cvt.f32.f16 %f107, %rs70;}

	// end inline asm
	ld.shared.u16 	%rs71, [%r199+326];
	// begin inline asm
	{  cvt.f32.f16 %f108, %rs71;}

	// end inline asm
	fma.rn.f32 	%f145, %f101, %f105, %f141;
	fma.rn.f32 	%f146, %f102, %f106, %f142;
	fma.rn.f32 	%f147, %f103, %f107, %f143;
	fma.rn.f32 	%f148, %f104, %f108, %f144;
	ld.shared.u16 	%rs72, [%r189+384];
	// begin inline asm
	{  cvt.f32.f16 %f109, %rs72;}

	// end inline asm
	ld.shared.u16 	%rs73, [%r191+384];
	// begin inline asm
	{  cvt.f32.f16 %f110, %rs73;}

	// end inline asm
	ld.shared.u16 	%rs74, [%r191+384];
	// begin inline asm
	{  cvt.f32.f16 %f111, %rs74;}

	// end inline asm
	ld.shared.u16 	%rs75, [%r191+384];
	// begin inline asm
	{  cvt.f32.f16 %f112, %rs75;}

	// end inline asm
	ld.shared.u16 	%rs76, [%r199+384];
	// begin inline asm
	{  cvt.f32.f16 %f113, %rs76;}

	// end inline asm
	ld.shared.u16 	%rs77, [%r199+386];
	// begin inline asm
	{  cvt.f32.f16 %f114, %rs77;}

	// end inline asm
	ld.shared.u16 	%rs78, [%r199+388];
	// begin inline asm
	{  cvt.f32.f16 %f115, %rs78;}

	// end inline asm
	ld.shared.u16 	%rs79, [%r199+390];
	// begin inline asm
	{  cvt.f32.f16 %f116, %rs79;}

	// end inline asm
	fma.rn.f32 	%f149, %f109, %f113, %f145;
	fma.rn.f32 	%f150, %f110, %f114, %f146;
	fma.rn.f32 	%f151, %f111, %f115, %f147;
	fma.rn.f32 	%f152, %f112, %f116, %f148;
	ld.shared.u16 	%rs80, [%r189+448];
	// begin inline asm
	{  cvt.f32.f16 %f117, %rs80;}

	// end inline asm
	ld.shared.u16 	%rs81, [%r191+448];
	// begin inline asm
	{  cvt.f32.f16 %f118, %rs81;}

	// end inline asm
	ld.shared.u16 	%rs82, [%r191+448];
	// begin inline asm
	{  cvt.f32.f16 %f119, %rs82;}

	// end inline asm
	ld.shared.u16 	%rs83, [%r191+448];
	// begin inline asm
	{  cvt.f32.f16 %f120, %rs83;}

	// end inline asm
	ld.shared.u16 	%rs84, [%r199+448];
	// begin inline asm
	{  cvt.f32.f16 %f121, %rs84;}

	// end inline asm
	ld.shared.u16 	%rs85, [%r199+450];
	// begin inline asm
	{  cvt.f32.f16 %f122, %rs85;}

	// end inline asm
	ld.shared.u16 	%rs86, [%r199+452];
	// begin inline asm
	{  cvt.f32.f16 %f123, %rs86;}

	// end inline asm
	ld.shared.u16 	%rs87, [%r199+454];
	// begin inline asm
	{  cvt.f32.f16 %f124, %rs87;}

	// end inline asm
	fma.rn.f32 	%f259, %f117, %f121, %f149;
	fma.rn.f32 	%f260, %f118, %f122, %f150;
	fma.rn.f32 	%f261, %f119, %f123, %f151;
	fma.rn.f32 	%f262, %f120, %f124, %f152;
	add.s32 	%r279, %r279, 8;
	setp.ne.s32 	%p53, %r279, %r281;
	@%p53 bra 	$L__BB3_30;
$L__BB3_31:
	setp.eq.s32 	%p54, %r33, 0;
	@%p54 bra 	$L__BB3_39;
	setp.lt.u32 	%p55, %r33, 4;
	@%p55 bra 	$L__BB3_34;
	shl.b32 	%r200, %r281, 6;
	add.s32 	%r202, %r118, %r200;
	shl.b32 	%r203, %r8, 1;
	add.s32 	%r204, %r202, %r203;
	ld.shared.u16 	%rs88, [%r204];
	// begin inline asm
	{  cvt.f32.f16 %f154, %rs88;}

	// end inline asm
	shl.b32 	%r205, %r10, 1;
	add.s32 	%r206, %r202, %r205;
	ld.shared.u16 	%rs89, [%r206];
	// begin inline asm
	{  cvt.f32.f16 %f155, %rs89;}

	// end inline asm
	ld.shared.u16 	%rs90, [%r206];
	// begin inline asm
	{  cvt.f32.f16 %f156, %rs90;}

	// end inline asm
	ld.shared.u16 	%rs91, [%r206];
	// begin inline asm
	{  cvt.f32.f16 %f157, %rs91;}

	// end inline asm
	add.s32 	%r212, %r114, %r200;
	shl.b32 	%r213, %r9, 1;
	add.s32 	%r214, %r212, %r213;
	ld.shared.u16 	%rs92, [%r214];
	// begin inline asm
	{  cvt.f32.f16 %f158, %rs92;}

	// end inline asm
	ld.shared.u16 	%rs93, [%r214+2];
	// begin inline asm
	{  cvt.f32.f16 %f159, %rs93;}

	// end inline asm
	ld.shared.u16 	%rs94, [%r214+4];
	// begin inline asm
	{  cvt.f32.f16 %f160, %rs94;}

	// end inline asm
	ld.shared.u16 	%rs95, [%r214+6];
	// begin inline asm
	{  cvt.f32.f16 %f161, %rs95;}

	// end inline asm
	fma.rn.f32 	%f186, %f154, %f158, %f259;
	fma.rn.f32 	%f187, %f155, %f159, %f260;
	fma.rn.f32 	%f188, %f156, %f160, %f261;
	fma.rn.f32 	%f189, %f157, %f161, %f262;
	ld.shared.u16 	%rs96, [%r204+64];
	// begin inline asm
	{  cvt.f32.f16 %f162, %rs96;}

	// end inline asm
	ld.shared.u16 	%rs97, [%r206+64];
	// begin inline asm
	{  cvt.f32.f16 %f163, %rs97;}

	// end inline asm
	ld.shared.u16 	%rs98, [%r206+64];
	// begin inline asm
	{  cvt.f32.f16 %f164, %rs98;}

	// end inline asm
	ld.shared.u16 	%rs99, [%r206+64];
	// begin inline asm
	{  cvt.f32.f16 %f165, %rs99;}

	// end inline asm
	ld.shared.u16 	%rs100, [%r214+64];
	// begin inline asm
	{  cvt.f32.f16 %f166, %rs100;}

	// end inline asm
	ld.shared.u16 	%rs101, [%r214+66];
	// begin inline asm
	{  cvt.f32.f16 %f167, %rs101;}

	// end inline asm
	ld.shared.u16 	%rs102, [%r214+68];
	// begin inline asm
	{  cvt.f32.f16 %f168, %rs102;}

	// end inline asm
	ld.shared.u16 	%rs103, [%r214+70];
	// begin inline asm
	{  cvt.f32.f16 %f169, %rs103;}

	// end inline asm
	fma.rn.f32 	%f190, %f162, %f166, %f186;
	fma.rn.f32 	%f191, %f163, %f167, %f187;
	fma.rn.f32 	%f192, %f164, %f168, %f188;
	fma.rn.f32 	%f193, %f165, %f169, %f189;
	ld.shared.u16 	%rs104, [%r204+128];
	// begin inline asm
	{  cvt.f32.f16 %f170, %rs104;}

	// end inline asm
	ld.shared.u16 	%rs105, [%r206+128];
	// begin inline asm
	{  cvt.f32.f16 %f171, %rs105;}

	// end inline asm
	ld.shared.u16 	%rs106, [%r206+128];
	// begin inline asm
	{  cvt.f32.f16 %f172, %rs106;}

	// end inline asm
	ld.shared.u16 	%rs107, [%r206+128];
	// begin inline asm
	{  cvt.f32.f16 %f173, %rs107;}

	// end inline asm
	ld.shared.u16 	%rs108, [%r214+128];
	// begin inline asm
	{  cvt.f32.f16 %f174, %rs108;}

	// end inline asm
	ld.shared.u16 	%rs109, [%r214+130];
	// begin inline asm
	{  cvt.f32.f16 %f175, %rs109;}

	// end inline asm
	ld.shared.u16 	%rs110, [%r214+132];
	// begin inline asm
	{  cvt.f32.f16 %f176, %rs110;}

	// end inline asm
	ld.shared.u16 	%rs111, [%r214+134];
	// begin inline asm
	{  cvt.f32.f16 %f177, %rs111;}

	// end inline asm
	fma.rn.f32 	%f194, %f170, %f174, %f190;
	fma.rn.f32 	%f195, %f171, %f175, %f191;
	fma.rn.f32 	%f196, %f172, %f176, %f192;
	fma.rn.f32 	%f197, %f173, %f177, %f193;
	ld.shared.u16 	%rs112, [%r204+192];
	// begin inline asm
	{  cvt.f32.f16 %f178, %rs112;}

	// end inline asm
	ld.shared.u16 	%rs113, [%r206+192];
	// begin inline asm
	{  cvt.f32.f16 %f179, %rs113;}

	// end inline asm
	ld.shared.u16 	%rs114, [%r206+192];
	// begin inline asm
	{  cvt.f32.f16 %f180, %rs114;}

	// end inline asm
	ld.shared.u16 	%rs115, [%r206+192];
	// begin inline asm
	{  cvt.f32.f16 %f181, %rs115;}

	// end inline asm
	ld.shared.u16 	%rs116, [%r214+192];
	// begin inline asm
	{  cvt.f32.f16 %f182, %rs116;}

	// end inline asm
	ld.shared.u16 	%rs117, [%r214+194];
	// begin inline asm
	{  cvt.f32.f16 %f183, %rs117;}

	// end inline asm
	ld.shared.u16 	%rs118, [%r214+196];
	// begin inline asm
	{  cvt.f32.f16 %f184, %rs118;}

	// end inline asm
	ld.shared.u16 	%rs119, [%r214+198];
	// begin inline asm
	{  cvt.f32.f16 %f185, %rs119;}

	// end inline asm
	fma.rn.f32 	%f259, %f178, %f182, %f194;
	fma.rn.f32 	%f260, %f179, %f183, %f195;
	fma.rn.f32 	%f261, %f180, %f184, %f196;
	fma.rn.f32 	%f262, %f181, %f185, %f197;
	add.s32 	%r281, %r281, 4;
$L__BB3_34:
	setp.eq.s32 	%p56, %r32, 0;
	@%p56 bra 	$L__BB3_39;
	setp.eq.s32 	%p57, %r32, 1;
	@%p57 bra 	$L__BB3_37;
	shl.b32 	%r215, %r281, 6;
	add.s32 	%r217, %r118, %r215;
	shl.b32 	%r218, %r8, 1;
	add.s32 	%r219, %r217, %r218;
	ld.shared.u16 	%rs120, [%r219];
	// begin inline asm
	{  cvt.f32.f16 %f199, %rs120;}

	// end inline asm
	shl.b32 	%r220, %r10, 1;
	add.s32 	%r221, %r217, %r220;
	ld.shared.u16 	%rs121, [%r221];
	// begin inline asm
	{  cvt.f32.f16 %f200, %rs121;}

	// end inline asm
	ld.shared.u16 	%rs122, [%r221];
	// begin inline asm
	{  cvt.f32.f16 %f201, %rs122;}

	// end inline asm
	ld.shared.u16 	%rs123, [%r221];
	// begin inline asm
	{  cvt.f32.f16 %f202, %rs123;}

	// end inline asm
	add.s32 	%r227, %r114, %r215;
	shl.b32 	%r228, %r9, 1;
	add.s32 	%r229, %r227, %r228;
	ld.shared.u16 	%rs124, [%r229];
	// begin inline asm
	{  cvt.f32.f16 %f203, %rs124;}

	// end inline asm
	ld.shared.u16 	%rs125, [%r229+2];
	// begin inline asm
	{  cvt.f32.f16 %f204, %rs125;}

	// end inline asm
	ld.shared.u16 	%rs126, [%r229+4];
	// begin inline asm
	{  cvt.f32.f16 %f205, %rs126;}

	// end inline asm
	ld.shared.u16 	%rs127, [%r229+6];
	// begin inline asm
	{  cvt.f32.f16 %f206, %rs127;}

	// end inline asm
	fma.rn.f32 	%f215, %f199, %f203, %f259;
	fma.rn.f32 	%f216, %f200, %f204, %f260;
	fma.rn.f32 	%f217, %f201, %f205, %f261;
	fma.rn.f32 	%f218, %f202, %f206, %f262;
	ld.shared.u16 	%rs128, [%r219+64];
	// begin inline asm
	{  cvt.f32.f16 %f207, %rs128;}

	// end inline asm
	ld.shared.u16 	%rs129, [%r221+64];
	// begin inline asm
	{  cvt.f32.f16 %f208, %rs129;}

	// end inline asm
	ld.shared.u16 	%rs130, [%r221+64];
	// begin inline asm
	{  cvt.f32.f16 %f209, %rs130;}

	// end inline asm
	ld.shared.u16 	%rs131, [%r221+64];
	// begin inline asm
	{  cvt.f32.f16 %f210, %rs131;}

	// end inline asm
	ld.shared.u16 	%rs132, [%r229+64];
	// begin inline asm
	{  cvt.f32.f16 %f211, %rs132;}

	// end inline asm
	ld.shared.u16 	%rs133, [%r229+66];
	// begin inline asm
	{  cvt.f32.f16 %f212, %rs133;}

	// end inline asm
	ld.shared.u16 	%rs134, [%r229+68];
	// begin inline asm
	{  cvt.f32.f16 %f213, %rs134;}

	// end inline asm
	ld.shared.u16 	%rs135, [%r229+70];
	// begin inline asm
	{  cvt.f32.f16 %f214, %rs135;}

	// end inline asm
	fma.rn.f32 	%f259, %f207, %f211, %f215;
	fma.rn.f32 	%f260, %f208, %f212, %f216;
	fma.rn.f32 	%f261, %f209, %f213, %f217;
	fma.rn.f32 	%f262, %f210, %f214, %f218;
	add.s32 	%r281, %r281, 2;
$L__BB3_37:
	and.b32  	%r230, %r31, 1;
	setp.eq.b32 	%p58, %r230, 1;
	not.pred 	%p59, %p58;
	@%p59 bra 	$L__BB3_39;
	shl.b32 	%r231, %r281, 6;
	add.s32 	%r233, %r118, %r231;
	shl.b32 	%r234, %r8, 1;
	add.s32 	%r235, %r233, %r234;
	ld.shared.u16 	%rs136, [%r235];
	// begin inline asm
	{  cvt.f32.f16 %f219, %rs136;}

	// end inline asm
	shl.b32 	%r236, %r10, 1;
	add.s32 	%r237, %r233, %r236;
	ld.shared.u16 	%rs137, [%r237];
	// begin inline asm
	{  cvt.f32.f16 %f220, %rs137;}

	// end inline asm
	ld.shared.u16 	%rs138, [%r237];
	// begin inline asm
	{  cvt.f32.f16 %f221, %rs138;}

	// end inline asm
	ld.shared.u16 	%rs139, [%r237];
	// begin inline asm
	{  cvt.f32.f16 %f222, %rs139;}

	// end inline asm
	add.s32 	%r243, %r114, %r231;
	shl.b32 	%r244, %r9, 1;
	add.s32 	%r245, %r243, %r244;
	ld.shared.u16 	%rs140, [%r245];
	// begin inline asm
	{  cvt.f32.f16 %f223, %rs140;}

	// end inline asm
	ld.shared.u16 	%rs141, [%r245+2];
	// begin inline asm
	{  cvt.f32.f16 %f224, %rs141;}

	// end inline asm
	ld.shared.u16 	%rs142, [%r245+4];
	// begin inline asm
	{  cvt.f32.f16 %f225, %rs142;}

	// end inline asm
	ld.shared.u16 	%rs143, [%r245+6];
	// begin inline asm
	{  cvt.f32.f16 %f226, %rs143;}

	// end inline asm
	fma.rn.f32 	%f259, %f219, %f223, %f259;
	fma.rn.f32 	%f260, %f220, %f224, %f260;
	fma.rn.f32 	%f261, %f221, %f225, %f261;
	fma.rn.f32 	%f262, %f222, %f226, %f262;
$L__BB3_39:
	bar.sync 	0;
	add.s32 	%r268, %r268, 128;
	setp.lt.s32 	%p60, %r268, %r16;
	add.s32 	%r267, %r267, -128;
	@%p60 bra 	$L__BB3_3;
$L__BB3_40:
	not.pred 	%p61, %p1;
	@%p61 bra 	$L__BB3_42;
	add.s32 	%r246, %r1, %r8;
	mad.lo.s32 	%r247, %r246, 9, %r4;
	mad.lo.s32 	%r248, %r3, 3, %r247;
	add.s32 	%r249, %r9, %r2;
	mad.lo.s32 	%r250, %r248, %r99, %r249;
	mul.wide.s32 	%rd23, %r250, 4;
	add.s64 	%rd24, %rd3, %rd23;
	st.global.f32 	[%rd24], %f259;
$L__BB3_42:
	not.pred 	%p62, %p2;
	@%p62 bra 	$L__BB3_44;
	add.s32 	%r251, %r1, %r10;
	mad.lo.s32 	%r252, %r251, 9, %r4;
	mad.lo.s32 	%r253, %r3, 3, %r252;
	add.s32 	%r254, %r11, %r2;
	mad.lo.s32 	%r255, %r253, %r99, %r254;
	mul.wide.s32 	%rd25, %r255, 4;
	add.s64 	%rd26, %rd3, %rd25;
	st.global.f32 	[%rd26], %f260;
$L__BB3_44:
	not.pred 	%p63, %p3;
	@%p63 bra 	$L__BB3_46;
	add.s32 	%r256, %r1, %r10;
	mad.lo.s32 	%r257, %r256, 9, %r4;
	mad.lo.s32 	%r258, %r3, 3, %r257;
	add.s32 	%r259, %r13, %r2;
	mad.lo.s32 	%r260, %r258, %r99, %r259;
	mul.wide.s32 	%rd27, %r260, 4;
	add.s64 	%rd28, %rd3, %rd27;
	st.global.f32 	[%rd28], %f261;
$L__BB3_46:
	setp.le.s32 	%p64, %r7, %r15;
	not.pred 	%p65, %p4;
	or.pred  	%p66, %p65, %p64;
	@%p66 bra 	$L__BB3_48;
	add.s32 	%r262, %r1, %r10;
	mad.lo.s32 	%r263, %r262, 9, %r4;
	mad.lo.s32 	%r264, %r3, 3, %r263;
	add.s32 	%r265, %r15, %r2;
	mad.lo.s32 	%r266, %r264, %r99, %r265;
	mul.wide.s32 	%rd29, %r266, 4;
	add.s64 	%rd30, %rd3, %rd29;
	st.global.f32 	[%rd30], %f262;
$L__BB3_48:
	ret;

}
	// .globl	_Z35conv2d_backward_weight_small_kernelPK6__halfS1_Pfiiiiiii
.visible .entry _Z35conv2d_backward_weight_small_kernelPK6__halfS1_Pfiiiiiii(
	.param .u64 .ptr .align 1 _Z35conv2d_backward_weight_small_kernelPK6__halfS1_Pfiiiiiii_param_0,
	.param .u64 .ptr .align 1 _Z35conv2d_backward_weight_small_kernelPK6__halfS1_Pfiiiiiii_param_1,
	.param .u64 .ptr .align 1 _Z35conv2d_backward_weight_small_kernelPK6__halfS1_Pfiiiiiii_param_2,
	.param .u32 _Z35conv2d_backward_weight_small_kernelPK6__halfS1_Pfiiiiiii_param_3,
	.param .u32 _Z35conv2d_backward_weight_small_kernelPK6__halfS1_Pfiiiiiii_param_4,
	.param .u32 _Z35conv2d_backward_weight_small_kernelPK6__halfS1_Pfiiiiiii_param_5,
	.param .u32 _Z35conv2d_backward_weight_small_kernelPK6__halfS1_Pfiiiiiii_param_6,
	.param .u32 _Z35conv2d_backward_weight_small_kernelPK6__halfS1_Pfiiiiiii_param_7,
	.param .u32 _Z35conv2d_backward_weight_small_kernelPK6__halfS1_Pfiiiiiii_param_8,
	.param .u32 _Z35conv2d_backward_weight_small_kernelPK6__halfS1_Pfiiiiiii_param_9
)
.maxntid 256
.minnctapersm 2
{
	.reg .pred 	%p<60>;
	.reg .b16 	%rs<14>;
	.reg .b32 	%r<208>;
	.reg .b32 	%f<167>;
	.reg .b64 	%rd<25>;
	// demoted variable
	.shared .align 4 .b8 _ZZ35conv2d_backward_weight_small_kernelPK6__halfS1_PfiiiiiiiE6s_grad[8192];
	// demoted variable
	.shared .align 4 .b8 _ZZ35conv2d_backward_weight_small_kernelPK6__halfS1_PfiiiiiiiE7s_input[8192];
	ld.param.u64 	%rd4, [_Z35conv2d_backward_weight_small_kernelPK6__halfS1_Pfiiiiiii_param_0];
	ld.param.u64 	%rd5, [_Z35conv2d_backward_weight_small_kernelPK6__halfS1_Pfiiiiiii_param_1];
	ld.param.u64 	%rd3, [_Z35conv2d_backward_weight_small_kernelPK6__halfS1_Pfiiiiiii_param_2];
	ld.param.u32 	%r88, [_Z35conv2d_backward_weight_small_kernelPK6__halfS1_Pfiiiiiii_param_3];
	ld.param.u32 	%r89, [_Z35conv2d_backward_weight_small_kernelPK6__halfS1_Pfiiiiiii_param_4];
	ld.param.u32 	%r90, [_Z35conv2d_backward_weight_small_kernelPK6__halfS1_Pfiiiiiii_param_5];
	ld.param.u32 	%r95, [_Z35conv2d_backward_weight_small_kernelPK6__halfS1_Pfiiiiiii_param_6];
	ld.param.u32 	%r92, [_Z35conv2d_backward_weight_small_kernelPK6__halfS1_Pfiiiiiii_param_7];
	ld.param.u32 	%r93, [_Z35conv2d_backward_weight_small_kernelPK6__halfS1_Pfiiiiiii_param_8];
	ld.param.u32 	%r94, [_Z35conv2d_backward_weight_small_kernelPK6__halfS1_Pfiiiiiii_param_9];
	cvta.to.global.u64 	%rd1, %rd4;
	cvta.to.global.u64 	%rd2, %rd5;
	mov.u32 	%r96, %ctaid.x;
	shl.b32 	%r1, %r96, 4;
	mov.u32 	%r97, %ctaid.y;
	shl.b32 	%r2, %r97, 4;
	mov.u32 	%r99, %ctaid.z;
	cvt.u16.u32 	%rs1, %r99;
	mul.hi.u16 	%rs2, %rs1, -21845;
	shr.u16 	%rs3, %rs2, 1;
	cvt.u32.u16 	%r3, %rs3;
	mul.lo.s16 	%rs4, %rs3, 3;
	sub.s16 	%rs5, %rs1, %rs4;
	cvt.u32.u16 	%r4, %rs5;
	setp.le.s32 	%p2, %r94, %r1;
	setp.le.s32 	%p3, %r95, %r2;
	or.pred  	%p4, %p2, %p3;
	@%p4 bra 	$L__BB4_44;
	mov.u32 	%r100, %tid.x;
	sub.s32 	%r6, %r94, %r1;
	min.s32 	%r101, %r6, 16;
	sub.s32 	%r7, %r95, %r2;
	shr.u32 	%r8, %r100, 4;
	and.b32  	%r9, %r100, 15;
	setp.lt.s32 	%p5, %r8, %r101;
	setp.gt.s32 	%p6, %r7, %r9;
	and.pred  	%p1, %p5, %p6;
	mul.lo.s32 	%r102, %r92, %r88;
	mul.lo.s32 	%r10, %r102, %r93;
	setp.lt.s32 	%p7, %r10, 1;
	mov.f32 	%f165, 0f00000000;
	@%p7 bra 	$L__BB4_42;
	shl.b32 	%r104, %r8, 2;
	mov.u32 	%r105, _ZZ35conv2d_backward_weight_small_kernelPK6__halfS1_PfiiiiiiiE6s_grad;
	add.s32 	%r11, %r105, %r104;
	shl.b32 	%r106, %r9, 2;
	mov.u32 	%r107, _ZZ35conv2d_backward_weight_small_kernelPK6__halfS1_PfiiiiiiiE7s_input;
	add.s32 	%r12, %r107, %r106;
	add.s32 	%r13, %r9, %r1;
	add.s32 	%r14, %r9, %r2;
	add.s32 	%r108, %r100, 768;
	shr.u32 	%r15, %r108, 4;
	shl.b32 	%r109, %r15, 6;
	or.b32  	%r110, %r109, %r106;
	add.s32 	%r16, %r105, %r110;
	add.s32 	%r111, %r100, 512;
	shr.u32 	%r17, %r111, 4;
	shl.b32 	%r112, %r17, 6;
	or.b32  	%r113, %r112, %r106;
	add.s32 	%r18, %r105, %r113;
	add.s32 	%r114, %r100, 256;
	shr.u32 	%r19, %r114, 4;
	shl.b32 	%r115, %r19, 6;
	or.b32  	%r116, %r115, %r106;
	add.s32 	%r20, %r105, %r116;
	shl.b32 	%r117, %r8, 6;
	or.b32  	%r118, %r117, %r106;
	add.s32 	%r21, %r105, %r118;
	mov.f32 	%f165, 0f00000000;
	mov.b32 	%r193, 0;
	not.pred 	%p47, %p1;
	mov.u32 	%r192, %r10;
$L__BB4_3:
	min.s32 	%r119, %r192, 128;
	max.s32 	%r24, %r119, 1;
	and.b32  	%r25, %r24, 7;
	and.b32  	%r26, %r24, 15;
	add.s32 	%r200, %r15, %r193;
	add.s32 	%r198, %r17, %r193;
	add.s32 	%r196, %r19, %r193;
	add.s32 	%r194, %r8, %r193;
	mov.u32 	%r195, %r21;
	mov.u32 	%r197, %r20;
	mov.u32 	%r199, %r18;
	mov.u32 	%r201, %r16;
	mov.u32 	%r202, %r100;
$L__BB4_4:
	setp.le.s32 	%p8, %r6, %r9;
	setp.ge.s32 	%p9, %r194, %r10;
	mov.f32 	%f150, 0f00000000;
	or.pred  	%p10, %p9, %p8;
	@%p10 bra 	$L__BB4_6;
	mad.lo.s32 	%r121, %r194, %r94, %r13;
	mul.wide.s32 	%rd6, %r121, 2;
	add.s64 	%rd7, %rd1, %rd6;
	ld.global.nc.u16 	%rs6, [%rd7];
	// begin inline asm
	{  cvt.f32.f16 %f150, %rs6;}

	// end inline asm
$L__BB4_6:
	setp.le.s32 	%p11, %r6, %r9;
	st.shared.f32 	[%r195], %f150;
	setp.ge.s32 	%p12, %r196, %r10;
	mov.f32 	%f151, 0f00000000;
	or.pred  	%p13, %p12, %p11;
	@%p13 bra 	$L__BB4_8;
	mad.lo.s32 	%r123, %r196, %r94, %r13;
	mul.wide.s32 	%rd8, %r123, 2;
	add.s64 	%rd9, %rd1, %rd8;
	ld.global.nc.u16 	%rs7, [%rd9];
	// begin inline asm
	{  cvt.f32.f16 %f151, %rs7;}

	// end inline asm
$L__BB4_8:
	setp.le.s32 	%p14, %r6, %r9;
	st.shared.f32 	[%r197], %f151;
	setp.ge.s32 	%p15, %r198, %r10;
	mov.f32 	%f152, 0f00000000;
	or.pred  	%p16, %p15, %p14;
	@%p16 bra 	$L__BB4_10;
	mad.lo.s32 	%r125, %r198, %r94, %r13;
	mul.wide.s32 	%rd10, %r125, 2;
	add.s64 	%rd11, %rd1, %rd10;
	ld.global.nc.u16 	%rs8, [%rd11];
	// begin inline asm
	{  cvt.f32.f16 %f152, %rs8;}

	// end inline asm
$L__BB4_10:
	setp.le.s32 	%p17, %r6, %r9;
	st.shared.f32 	[%r199], %f152;
	setp.ge.s32 	%p18, %r200, %r10;
	mov.f32 	%f153, 0f00000000;
	or.pred  	%p19, %p18, %p17;
	@%p19 bra 	$L__BB4_12;
	mad.lo.s32 	%r127, %r200, %r94, %r13;
	mul.wide.s32 	%rd12, %r127, 2;
	add.s64 	%rd13, %rd1, %rd12;
	ld.global.nc.u16 	%rs9, [%rd13];
	// begin inline asm
	{  cvt.f32.f16 %f153, %rs9;}

	// end inline asm
$L__BB4_12:
	st.shared.f32 	[%r201], %f153;
	add.s32 	%r44, %r202, 1024;
	add.s32 	%r201, %r201, 4096;
	add.s32 	%r200, %r200, 64;
	add.s32 	%r199, %r199, 4096;
	add.s32 	%r198, %r198, 64;
	add.s32 	%r197, %r197, 4096;
	add.s32 	%r196, %r196, 64;
	add.s32 	%r195, %r195, 4096;
	add.s32 	%r194, %r194, 64;
	setp.lt.u32 	%p20, %r202, 1024;
	mov.u32 	%r202, %r44;
	@%p20 bra 	$L__BB4_4;
	mov.u32 	%r203, %r100;
$L__BB4_14:
	mov.u32 	%r53, %r203;
	setp.le.s32 	%p21, %r7, %r9;
	shr.u32 	%r54, %r53, 4;
	add.s32 	%r55, %r54, %r193;
	setp.ge.s32 	%p22, %r55, %r10;
	or.pred  	%p23, %p22, %p21;
	mov.f32 	%f154, 0f00000000;
	@%p23 bra 	$L__BB4_17;
	div.s32 	%r56, %r55, %r93;
	mul.lo.s32 	%r129, %r56, %r93;
	sub.s32 	%r130, %r55, %r129;
	rem.s32 	%r131, %r56, %r92;
	add.s32 	%r57, %r131, %r3;
	add.s32 	%r132, %r130, %r4;
	setp.ge.s32 	%p24, %r57, %r89;
	setp.ge.s32 	%p25, %r132, %r90;
	or.pred  	%p26, %p24, %p25;
	@%p26 bra 	$L__BB4_17;
	div.s32 	%r133, %r56, %r92;
	mad.lo.s32 	%r134, %r133, %r89, %r57;
	mad.lo.s32 	%r135, %r134, %r90, %r132;
	mad.lo.s32 	%r136, %r135, %r95, %r14;
	mul.wide.s32 	%rd14, %r136, 2;
	add.s64 	%rd15, %rd2, %rd14;
	ld.global.nc.u16 	%rs10, [%rd15];
	// begin inline asm
	{  cvt.f32.f16 %f154, %rs10;}

	// end inline asm
$L__BB4_17:
	setp.le.s32 	%p27, %r7, %r9;
	shl.b32 	%r138, %r54, 6;
	add.s32 	%r139, %r12, %r138;
	st.shared.f32 	[%r139], %f154;
	add.s32 	%r140, %r53, 256;
	shr.u32 	%r59, %r140, 4;
	add.s32 	%r60, %r59, %r193;
	setp.ge.s32 	%p28, %r60, %r10;
	or.pred  	%p29, %p28, %p27;
	mov.f32 	%f155, 0f00000000;
	@%p29 bra 	$L__BB4_20;
	div.s32 	%r61, %r60, %r93;
	mul.lo.s32 	%r141, %r61, %r93;
	sub.s32 	%r142, %r60, %r141;
	rem.s32 	%r143, %r61, %r92;
	add.s32 	%r62, %r143, %r3;
	add.s32 	%r144, %r142, %r4;
	setp.ge.s32 	%p30, %r62, %r89;
	setp.ge.s32 	%p31, %r144, %r90;
	or.pred  	%p32, %p30, %p31;
	@%p32 bra 	$L__BB4_20;
	div.s32 	%r145, %r61, %r92;
	mad.lo.s32 	%r146, %r145, %r89, %r62;
	mad.lo.s32 	%r147, %r146, %r90, %r144;
	mad.lo.s32 	%r148, %r147, %r95, %r14;
	mul.wide.s32 	%rd16, %r148, 2;
	add.s64 	%rd17, %rd2, %rd16;
	ld.global.nc.u16 	%rs11, [%rd17];
	// begin inline asm
	{  cvt.f32.f16 %f155, %rs11;}

	// end inline asm
$L__BB4_20:
	setp.le.s32 	%p33, %r7, %r9;
	shl.b32 	%r150, %r59, 6;
	add.s32 	%r151, %r12, %r150;
	st.shared.f32 	[%r151], %f155;
	add.s32 	%r152, %r53, 512;
	shr.u32 	%r64, %r152, 4;
	add.s32 	%r65, %r64, %r193;
	setp.ge.s32 	%p34, %r65, %r10;
	or.pred  	%p35, %p34, %p33;
	mov.f32 	%f156, 0f00000000;
	@%p35 bra 	$L__BB4_23;
	div.s32 	%r66, %r65, %r93;
	mul.lo.s32 	%r153, %r66, %r93;
	sub.s32 	%r154, %r65, %r153;
	rem.s32 	%r155, %r66, %r92;
	add.s32 	%r67, %r155, %r3;
	add.s32 	%r156, %r154, %r4;
	setp.ge.s32 	%p36, %r67, %r89;
	setp.ge.s32 	%p37, %r156, %r90;
	or.pred  	%p38, %p36, %p37;
	@%p38 bra 	$L__BB4_23;
	div.s32 	%r157, %r66, %r92;
	mad.lo.s32 	%r158, %r157, %r89, %r67;
	mad.lo.s32 	%r159, %r158, %r90, %r156;
	mad.lo.s32 	%r160, %r159, %r95, %r14;
	mul.wide.s32 	%rd18, %r160, 2;
	add.s64 	%rd19, %rd2, %rd18;
	ld.global.nc.u16 	%rs12, [%rd19];
	// begin inline asm
	{  cvt.f32.f16 %f156, %rs12;}

	// end inline asm
$L__BB4_23:
	setp.le.s32 	%p39, %r7, %r9;
	shl.b32 	%r162, %r64, 6;
	add.s32 	%r163, %r12, %r162;
	st.shared.f32 	[%r163], %f156;
	add.s32 	%r164, %r53, 768;
	shr.u32 	%r69, %r164, 4;
	add.s32 	%r70, %r69, %r193;
	setp.ge.s32 	%p40, %r70, %r10;
	or.pred  	%p41, %p40, %p39;
	mov.f32 	%f157, 0f00000000;
	@%p41 bra 	$L__BB4_26;
	div.s32 	%r71, %r70, %r93;
	mul.lo.s32 	%r165, %r71, %r93;
	sub.s32 	%r166, %r70, %r165;
	rem.s32 	%r167, %r71, %r92;
	add.s32 	%r72, %r167, %r3;
	add.s32 	%r168, %r166, %r4;
	setp.ge.s32 	%p42, %r72, %r89;
	setp.ge.s32 	%p43, %r168, %r90;
	or.pred  	%p44, %p42, %p43;
	@%p44 bra 	$L__BB4_26;
	div.s32 	%r169, %r71, %r92;
	mad.lo.s32 	%r170, %r169, %r89, %r72;
	mad.lo.s32 	%r171, %r170, %r90, %r168;
	mad.lo.s32 	%r172, %r171, %r95, %r14;
	mul.wide.s32 	%rd20, %r172, 2;
	add.s64 	%rd21, %rd2, %rd20;
	ld.global.nc.u16 	%rs13, [%rd21];
	// begin inline asm
	{  cvt.f32.f16 %f157, %rs13;}

	// end inline asm
$L__BB4_26:
	shl.b32 	%r173, %r69, 6;
	add.s32 	%r174, %r12, %r173;
	st.shared.f32 	[%r174], %f157;
	add.s32 	%r203, %r53, 1024;
	setp.lt.u32 	%p45, %r53, 1024;
	@%p45 bra 	$L__BB4_14;
	bar.sync 	0;
	setp.le.s32 	%p46, %r10, %r193;
	or.pred  	%p48, %p47, %p46;
	@%p48 bra 	$L__BB4_41;
	setp.lt.s32 	%p49, %r192, 16;
	mov.b32 	%r206, 0;
	@%p49 bra 	$L__BB4_31;
	and.b32  	%r206, %r24, 240;
	mov.b32 	%r204, 0;
$L__BB4_30:
	.pragma "nounroll";
	shl.b32 	%r177, %r204, 6;
	add.s32 	%r178, %r11, %r177;
	ld.shared.f32 	%f56, [%r178];
	add.s32 	%r179, %r12, %r177;
	ld.shared.f32 	%f57, [%r179];
	fma.rn.f32 	%f58, %f56, %f57, %f165;
	ld.shared.f32 	%f59, [%r178+64];
	ld.shared.f32 	%f60, [%r179+64];
	fma.rn.f32 	%f61, %f59, %f60, %f58;
	ld.shared.f32 	%f62, [%r178+128];
	ld.shared.f32 	%f63, [%r179+128];
	fma.rn.f32 	%f64, %f62, %f63, %f61;
	ld.shared.f32 	%f65, [%r178+192];
	ld.shared.f32 	%f66, [%r179+192];
	fma.rn.f32 	%f67, %f65, %f66, %f64;
	ld.shared.f32 	%f68, [%r178+256];
	ld.shared.f32 	%f69, [%r179+256];
	fma.rn.f32 	%f70, %f68, %f69, %f67;
	ld.shared.f32 	%f71, [%r178+320];
	ld.shared.f32 	%f72, [%r179+320];
	fma.rn.f32 	%f73, %f71, %f72, %f70;
	ld.shared.f32 	%f74, [%r178+384];
	ld.shared.f32 	%f75, [%r179+384];
	fma.rn.f32 	%f76, %f74, %f75, %f73;
	ld.shared.f32 	%f77, [%r178+448];
	ld.shared.f32 	%f78, [%r179+448];
	fma.rn.f32 	%f79, %f77, %f78, %f76;
	ld.shared.f32 	%f80, [%r178+512];
	ld.shared.f32 	%f81, [%r179+512];
	fma.rn.f32 	%f82, %f80, %f81, %f79;
	ld.shared.f32 	%f83, [%r178+576];
	ld.shared.f32 	%f84, [%r179+576];
	fma.rn.f32 	%f85, %f83, %f84, %f82;
	ld.shared.f32 	%f86, [%r178+640];
	ld.shared.f32 	%f87, [%r179+640];
	fma.rn.f32 	%f88, %f86, %f87, %f85;
	ld.shared.f32 	%f89, [%r178+704];
	ld.shared.f32 	%f90, [%r179+704];
	fma.rn.f32 	%f91, %f89, %f90, %f88;
	ld.shared.f32 	%f92, [%r178+768];
	ld.shared.f32 	%f93, [%r179+768];
	fma.rn.f32 	%f94, %f92, %f93, %f91;
	ld.shared.f32 	%f95, [%r178+832];
	ld.shared.f32 	%f96, [%r179+832];
	fma.rn.f32 	%f97, %f95, %f96, %f94;
	ld.shared.f32 	%f98, [%r178+896];
	ld.shared.f32 	%f99, [%r179+896];
	fma.rn.f32 	%f100, %f98, %f99, %f97;
	ld.shared.f32 	%f101, [%r178+960];
	ld.shared.f32 	%f102, [%r179+960];
	fma.rn.f32 	%f165, %f101, %f102, %f100;
	add.s32 	%r204, %r204, 16;
	setp.ne.s32 	%p50, %r204, %r206;
	@%p50 bra 	$L__BB4_30;
$L__BB4_31:
	setp.eq.s32 	%p51, %r26, 0;
	@%p51 bra 	$L__BB4_41;
	setp.lt.u32 	%p52, %r26, 8;
	@%p52 bra 	$L__BB4_34;
	shl.b32 	%r180, %r206, 6;
	add.s32 	%r181, %r11, %r180;
	ld.shared.f32 	%f104, [%r181];
	add.s32 	%r182, %r12, %r180;
	ld.shared.f32 	%f105, [%r182];
	fma.rn.f32 	%f106, %f104, %f105, %f165;
	ld.shared.f32 	%f107, [%r181+64];
	ld.shared.f32 	%f108, [%r182+64];
	fma.rn.f32 	%f109, %f107, %f108, %f106;
	ld.shared.f32 	%f110, [%r181+128];
	ld.shared.f32 	%f111, [%r182+128];
	fma.rn.f32 	%f112, %f110, %f111, %f109;
	ld.shared.f32 	%f113, [%r181+192];
	ld.shared.f32 	%f114, [%r182+192];
	fma.rn.f32 	%f115, %f113, %f114, %f112;
	ld.shared.f32 	%f116, [%r181+256];
	ld.shared.f32 	%f117, [%r182+256];
	fma.rn.f32 	%f118, %f116, %f117, %f115;
	ld.shared.f32 	%f119, [%r181+320];
	ld.shared.f32 	%f120, [%r182+320];
	fma.rn.f32 	%f121, %f119, %f120, %f118;
	ld.shared.f32 	%f122, [%r181+384];
	ld.shared.f32 	%f123, [%r182+384];
	fma.rn.f32 	%f124, %f122, %f123, %f121;
	ld.shared.f32 	%f125, [%r181+448];
	ld.shared.f32 	%f126, [%r182+448];
	fma.rn.f32 	%f165, %f125, %f126, %f124;
	add.s32 	%r206, %r206, 8;
$L__BB4_34:
	setp.eq.s32 	%p53, %r25, 0;
	@%p53 bra 	$L__BB4_41;
	and.b32  	%r81, %r24, 3;
	setp.lt.u32 	%p54, %r25, 4;
	@%p54 bra 	$L__BB4_37;
	shl.b32 	%r183, %r206, 6;
	add.s32 	%r184, %r11, %r183;
	ld.shared.f32 	%f128, [%r184];
	add.s32 	%r185, %r12, %r183;
	ld.shared.f32 	%f129, [%r185];
	fma.rn.f32 	%f130, %f128, %f129, %f165;
	ld.shared.f32 	%f131, [%r184+64];
	ld.shared.f32 	%f132, [%r185+64];
	fma.rn.f32 	%f133, %f131, %f132, %f130;
	ld.shared.f32 	%f134, [%r184+128];
	ld.shared.f32 	%f135, [%r185+128];
	fma.rn.f32 	%f136, %f134, %f135, %f133;
	ld.shared.f32 	%f137, [%r184+192];
	ld.shared.f32 	%f138, [%r185+192];
	fma.rn.f32 	%f165, %f137, %f138, %f136;
	add.s32 	%r206, %r206, 4;
$L__BB4_37:
	setp.eq.s32 	%p55, %r81, 0;
	@%p55 bra 	$L__BB4_41;
	shl.b32 	%r186, %r206, 6;
	add.s32 	%r84, %r11, %r186;
	ld.shared.f32 	%f139, [%r84];
	add.s32 	%r85, %r12, %r186;
	ld.shared.f32 	%f140, [%r85];
	fma.rn.f32 	%f165, %f139, %f140, %f165;
	setp.eq.s32 	%p56, %r81, 1;
	@%p56 bra 	$L__BB4_41;
	ld.shared.f32 	%f141, [%r84+64];
	ld.shared.f32 	%f142, [%r85+64];
	fma.rn.f32 	%f165, %f141, %f142, %f165;
	setp.eq.s32 	%p57, %r81, 2;
	@%p57 bra 	$L__BB4_41;
	ld.shared.f32 	%f143, [%r84+128];
	ld.shared.f32 	%f144, [%r85+128];
	fma.rn.f32 	%f165, %f143, %f144, %f165;
$L__BB4_41:
	bar.sync 	0;
	add.s32 	%r193, %r193, 128;
	setp.lt.s32 	%p58, %r193, %r10;
	add.s32 	%r192, %r192, -128;
	@%p58 bra 	$L__BB4_3;
$L__BB4_42:
	not.pred 	%p59, %p1;
	@%p59 bra 	$L__BB4_44;
	add.s32 	%r187, %r1, %r8;
	mad.lo.s32 	%r188, %r187, 9, %r4;
	mad.lo.s32 	%r189, %r3, 3, %r188;
	add.s32 	%r190, %r9, %r2;
	mad.lo.s32 	%r191, %r189, %r95, %r190;
	cvta.to.global.u64 	%rd22, %rd3;
	mul.wide.s32 	%rd23, %r191, 4;
	add.s64 	%rd24, %rd22, %rd23;
	st.global.f32 	[%rd24], %f165;
$L__BB4_44:
	ret;

}
	// .globl	_Z27conv2d_backward_bias_kernelPK6__halfPfiiii
.visible .entry _Z27conv2d_backward_bias_kernelPK6__halfPfiiii(
	.param .u64 .ptr .align 1 _Z27conv2d_backward_bias_kernelPK6__halfPfiiii_param_0,
	.param .u64 .ptr .align 1 _Z27conv2d_backward_bias_kernelPK6__halfPfiiii_param_1,
	.param .u32 _Z27conv2d_backward_bias_kernelPK6__halfPfiiii_param_2,
	.param .u32 _Z27conv2d_backward_bias_kernelPK6__halfPfiiii_param_3,
	.param .u32 _Z27conv2d_backward_bias_kernelPK6__halfPfiiii_param_4,
	.param .u32 _Z27conv2d_backward_bias_kernelPK6__halfPfiiii_param_5
)
.maxntid 256
.minnctapersm 4
{
	.reg .pred 	%p<22>;
	.reg .b16 	%rs<16>;
	.reg .b32 	%r<109>;
	.reg .b32 	%f<74>;
	.reg .b64 	%rd<37>;
	// demoted variable
	.shared .align 4 .b8 _ZZ27conv2d_backward_bias_kernelPK6__halfPfiiiiE5s_sum[32];
	ld.param.u64 	%rd3, [_Z27conv2d_backward_bias_kernelPK6__halfPfiiii_param_0];
	ld.param.u64 	%rd2, [_Z27conv2d_backward_bias_kernelPK6__halfPfiiii_param_1];
	ld.param.u32 	%r43, [_Z27conv2d_backward_bias_kernelPK6__halfPfiiii_param_2];
	ld.param.u32 	%r44, [_Z27conv2d_backward_bias_kernelPK6__halfPfiiii_param_3];
	ld.param.u32 	%r45, [_Z27conv2d_backward_bias_kernelPK6__halfPfiiii_param_4];
	ld.param.u32 	%r42, [_Z27conv2d_backward_bias_kernelPK6__halfPfiiii_param_5];
	cvta.to.global.u64 	%rd1, %rd3;
	mov.u32 	%r1, %ctaid.x;
	mov.u32 	%r2, %tid.x;
	mul.lo.s32 	%r46, %r44, %r43;
	mul.lo.s32 	%r3, %r46, %r45;
	setp.ge.s32 	%p1, %r2, %r3;
	mov.f32 	%f73, 0f00000000;
	@%p1 bra 	$L__BB5_12;
	not.b32 	%r47, %r2;
	add.s32 	%r4, %r3, %r47;
	shr.u32 	%r48, %r4, 8;
	add.s32 	%r5, %r48, 1;
	and.b32  	%r6, %r5, 7;
	setp.lt.u32 	%p2, %r4, 1792;
	mov.f32 	%f73, 0f00000000;
	mov.u32 	%r108, %r2;
	@%p2 bra 	$L__BB5_4;
	or.b32  	%r49, %r2, 1024;
	mad.lo.s32 	%r107, %r42, %r49, %r1;
	shl.b32 	%r8, %r42, 11;
	or.b32  	%r50, %r2, 1280;
	mad.lo.s32 	%r106, %r42, %r50, %r1;
	or.b32  	%r51, %r2, 1536;
	mad.lo.s32 	%r105, %r42, %r51, %r1;
	or.b32  	%r52, %r2, 1792;
	mad.lo.s32 	%r104, %r42, %r52, %r1;
	or.b32  	%r53, %r2, 512;
	mad.lo.s32 	%r103, %r42, %r53, %r1;
	or.b32  	%r54, %r2, 768;
	mad.lo.s32 	%r102, %r42, %r54, %r1;
	or.b32  	%r55, %r2, 256;
	mad.lo.s32 	%r101, %r42, %r55, %r1;
	mad.lo.s32 	%r100, %r2, %r42, %r1;
	and.b32  	%r56, %r5, 33554424;
	neg.s32 	%r99, %r56;
	mov.f32 	%f73, 0f00000000;
	mov.u32 	%r108, %r2;
$L__BB5_3:
	.pragma "nounroll";
	mul.wide.s32 	%rd4, %r100, 2;
	add.s64 	%rd5, %rd1, %rd4;
	ld.global.nc.u16 	%rs1, [%rd5];
	// begin inline asm
	{  cvt.f32.f16 %f19, %rs1;}

	// end inline asm
	add.f32 	%f27, %f73, %f19;
	mul.wide.s32 	%rd6, %r101, 2;
	add.s64 	%rd7, %rd1, %rd6;
	ld.global.nc.u16 	%rs2, [%rd7];
	// begin inline asm
	{  cvt.f32.f16 %f20, %rs2;}

	// end inline asm
	add.f32 	%f28, %f27, %f20;
	mul.wide.s32 	%rd8, %r103, 2;
	add.s64 	%rd9, %rd1, %rd8;
	ld.global.nc.u16 	%rs3, [%rd9];
	// begin inline asm
	{  cvt.f32.f16 %f21, %rs3;}

	// end inline asm
	add.f32 	%f29, %f28, %f21;
	mul.wide.s32 	%rd10, %r102, 2;
	add.s64 	%rd11, %rd1, %rd10;
	ld.global.nc.u16 	%rs4, [%rd11];
	// begin inline asm
	{  cvt.f32.f16 %f22, %rs4;}

	// end inline asm
	add.f32 	%f30, %f29, %f22;
	mul.wide.s32 	%rd12, %r107, 2;
	add.s64 	%rd13, %rd1, %rd12;
	ld.global.nc.u16 	%rs5, [%rd13];
	// begin inline asm
	{  cvt.f32.f16 %f23, %rs5;}

	// end inline asm
	add.f32 	%f31, %f30, %f23;
	mul.wide.s32 	%rd14, %r106, 2;
	add.s64 	%rd15, %rd1, %rd14;
	ld.global.nc.u16 	%rs6, [%rd15];
	// begin inline asm
	{  cvt.f32.f16 %f24, %rs6;}

	// end inline asm
	add.f32 	%f32, %f31, %f24;
	mul.wide.s32 	%rd16, %r105, 2;
	add.s64 	%rd17, %rd1, %rd16;
	ld.global.nc.u16 	%rs7, [%rd17];
	// begin inline asm
	{  cvt.f32.f16 %f25, %rs7;}

	// end inline asm
	add.f32 	%f33, %f32, %f25;
	mul.wide.s32 	%rd18, %r104, 2;
	add.s64 	%rd19, %rd1, %rd18;
	ld.global.nc.u16 	%rs8, [%rd19];
	// begin inline asm
	{  cvt.f32.f16 %f26, %rs8;}

	// end inline asm
	add.f32 	%f73, %f33, %f26;
	add.s32 	%r108, %r108, 2048;
	add.s32 	%r107, %r107, %r8;
	add.s32 	%r106, %r106, %r8;
	add.s32 	%r105, %r105, %r8;
	add.s32 	%r104, %r104, %r8;
	add.s32 	%r103, %r103, %r8;
	add.s32 	%r102, %r102, %r8;
	add.s32 	%r101, %r101, %r8;
	add.s32 	%r100, %r100, %r8;
	add.s32 	%r99, %r99, 8;
	setp.eq.s32 	%p3, %r99, 0;
	@%p3 bra 	$L__BB5_4;
	bra.uni 	$L__BB5_3;
$L__BB5_4:
	setp.eq.s32 	%p4, %r6, 0;
	@%p4 bra 	$L__BB5_12;
	setp.lt.u32 	%p5, %r6, 4;
	@%p5 bra 	$L__BB5_7;
	mad.lo.s32 	%r57, %r108, %r42, %r1;
	mul.wide.s32 	%rd20, %r57, 2;
	add.s64 	%rd21, %rd1, %rd20;
	ld.global.nc.u16 	%rs9, [%rd21];
	// begin inline asm
	{  cvt.f32.f16 %f35, %rs9;}

	// end inline asm
	add.f32 	%f39, %f73, %f35;
	shl.b32 	%r58, %r42, 8;
	add.s32 	%r59, %r57, %r58;
	mul.wide.s32 	%rd22, %r59, 2;
	add.s64 	%rd23, %rd1, %rd22;
	ld.global.nc.u16 	%rs10, [%rd23];
	// begin inline asm
	{  cvt.f32.f16 %f36, %rs10;}

	// end inline asm
	add.f32 	%f40, %f39, %f36;
	shl.b32 	%r60, %r42, 9;
	add.s32 	%r61, %r57, %r60;
	mul.wide.s32 	%rd24, %r61, 2;
	add.s64 	%rd25, %rd1, %rd24;
	ld.global.nc.u16 	%rs11, [%rd25];
	// begin inline asm
	{  cvt.f32.f16 %f37, %rs11;}

	// end inline asm
	add.f32 	%f41, %f40, %f37;
	add.s32 	%r62, %r61, %r58;
	mul.wide.s32 	%rd26, %r62, 2;
	add.s64 	%rd27, %rd1, %rd26;
	ld.global.nc.u16 	%rs12, [%rd27];
	// begin inline asm
	{  cvt.f32.f16 %f38, %rs12;}

	// end inline asm
	add.f32 	%f73, %f41, %f38;
	add.s32 	%r108, %r108, 1024;
$L__BB5_7:
	and.b32  	%r63, %r5, 3;
	setp.eq.s32 	%p6, %r63, 0;
	@%p6 bra 	$L__BB5_12;
	setp.eq.s32 	%p7, %r63, 1;
	@%p7 bra 	$L__BB5_10;
	mad.lo.s32 	%r64, %r108, %r42, %r1;
	mul.wide.s32 	%rd28, %r64, 2;
	add.s64 	%rd29, %rd1, %rd28;
	ld.global.nc.u16 	%rs13, [%rd29];
	// begin inline asm
	{  cvt.f32.f16 %f43, %rs13;}

	// end inline asm
	add.f32 	%f45, %f73, %f43;
	shl.b32 	%r65, %r42, 8;
	add.s32 	%r66, %r64, %r65;
	mul.wide.s32 	%rd30, %r66, 2;
	add.s64 	%rd31, %rd1, %rd30;
	ld.global.nc.u16 	%rs14, [%rd31];
	// begin inline asm
	{  cvt.f32.f16 %f44, %rs14;}

	// end inline asm
	add.f32 	%f73, %f45, %f44;
	add.s32 	%r108, %r108, 512;
$L__BB5_10:
	and.b32  	%r67, %r4, 256;
	setp.ne.s32 	%p8, %r67, 0;
	@%p8 bra 	$L__BB5_12;
	mad.lo.s32 	%r68, %r108, %r42, %r1;
	mul.wide.s32 	%rd32, %r68, 2;
	add.s64 	%rd33, %rd1, %rd32;
	ld.global.nc.u16 	%rs15, [%rd33];
	// begin inline asm
	{  cvt.f32.f16 %f46, %rs15;}

	// end inline asm
	add.f32 	%f73, %f73, %f46;
$L__BB5_12:
	mov.b32 	%r69, %f73;
	shfl.sync.down.b32	%r70|%p9, %r69, 16, 31, -1;
	mov.b32 	%f47, %r70;
	add.f32 	%f48, %f73, %f47;
	mov.b32 	%r71, %f48;
	shfl.sync.down.b32	%r72|%p10, %r71, 8, 31, -1;
	mov.b32 	%f49, %r72;
	add.f32 	%f50, %f48, %f49;
	mov.b32 	%r73, %f50;
	shfl.sync.down.b32	%r74|%p11, %r73, 4, 31, -1;
	mov.b32 	%f51, %r74;
	add.f32 	%f52, %f50, %f51;
	mov.b32 	%r75, %f52;
	shfl.sync.down.b32	%r76|%p12, %r75, 2, 31, -1;
	mov.b32 	%f53, %r76;
	add.f32 	%f54, %f52, %f53;
	mov.b32 	%r77, %f54;
	shfl.sync.down.b32	%r78|%p13, %r77, 1, 31, -1;
	mov.b32 	%f55, %r78;
	add.f32 	%f13, %f54, %f55;
	and.b32  	%r79, %r2, 31;
	setp.ne.s32 	%p14, %r79, 0;
	@%p14 bra 	$L__BB5_14;
	shr.u32 	%r80, %r2, 3;
	mov.u32 	%r81, _ZZ27conv2d_backward_bias_kernelPK6__halfPfiiiiE5s_sum;
	add.s32 	%r82, %r81, %r80;
	st.shared.f32 	[%r82], %f13;
$L__BB5_14:
	bar.sync 	0;
	setp.gt.u32 	%p15, %r2, 7;
	@%p15 bra 	$L__BB5_17;
	shl.b32 	%r83, %r2, 2;
	mov.u32 	%r84, _ZZ27conv2d_backward_bias_kernelPK6__halfPfiiiiE5s_sum;
	add.s32 	%r85, %r84, %r83;
	ld.shared.f32 	%f56, [%r85];
	mov.b32 	%r86, %f56;
	shfl.sync.down.b32	%r87|%p16, %r86, 16, 31, -1;
	mov.b32 	%f57, %r87;
	add.f32 	%f58, %f56, %f57;
	mov.b32 	%r88, %f58;
	shfl.sync.down.b32	%r89|%p17, %r88, 8, 31, -1;
	mov.b32 	%f59, %r89;
	add.f32 	%f60, %f58, %f59;
	mov.b32 	%r90, %f60;
	shfl.sync.down.b32	%r91|%p18, %r90, 4, 31, -1;
	mov.b32 	%f61, %r91;
	add.f32 	%f62, %f60, %f61;
	mov.b32 	%r92, %f62;
	shfl.sync.down.b32	%r93|%p19, %r92, 2, 31, -1;
	mov.b32 	%f63, %r93;
	add.f32 	%f64, %f62, %f63;
	mov.b32 	%r94, %f64;
	shfl.sync.down.b32	%r95|%p20, %r94, 1, 31, -1;
	mov.b32 	%f65, %r95;
	add.f32 	%f14, %f64, %f65;
	setp.ne.s32 	%p21, %r2, 0;
	@%p21 bra 	$L__BB5_17;
	cvta.to.global.u64 	%rd34, %rd2;
	mul.wide.u32 	%rd35, %r1, 4;
	add.s64 	%rd36, %rd34, %rd35;
	st.global.f32 	[%rd36], %f14;
$L__BB5_17:
	ret;

}
	// .globl	_Z28fused_relu_precompute_kernelPK6__halfS1_PS_i
.visible .entry _Z28fused_relu_precompute_kernelPK6__halfS1_PS_i(
	.param .u64 .ptr .align 1 _Z28fused_relu_precompute_kernelPK6__halfS1_PS_i_param_0,
	.param .u64 .ptr .align 1 _Z28fused_relu_precompute_kernelPK6__halfS1_PS_i_param_1,
	.param .u64 .ptr .align 1 _Z28fused_relu_precompute_kernelPK6__halfS1_PS_i_param_2,
	.param .u32 _Z28fused_relu_precompute_kernelPK6__halfS1_PS_i_param_3
)
.maxntid 256
.minnctapersm 4
{
	.reg .pred 	%p<6>;
	.reg .b16 	%rs<22>;
	.reg .b32 	%r<13>;
	.reg .b32 	%f<3>;
	.reg .b64 	%rd<16>;

	ld.param.u64 	%rd5, [_Z28fused_relu_precompute_kernelPK6__halfS1_PS_i_param_0];
	ld.param.u64 	%rd6, [_Z28fused_relu_precompute_kernelPK6__halfS1_PS_i_param_1];
	ld.param.u64 	%rd7, [_Z28fused_relu_precompute_kernelPK6__halfS1_PS_i_param_2];
	ld.param.u32 	%r2, [_Z28fused_relu_precompute_kernelPK6__halfS1_PS_i_param_3];
	cvta.to.global.u64 	%rd1, %rd7;
	cvta.to.global.u64 	%rd2, %rd6;
	cvta.to.global.u64 	%rd3, %rd5;
	mov.u32 	%r3, %ctaid.x;
	mov.u32 	%r4, %ntid.x;
	mov.u32 	%r5, %tid.x;
	mad.lo.s32 	%r6, %r3, %r4, %r5;
	shl.b32 	%r1, %r6, 1;
	or.b32  	%r7, %r1, 1;
	setp.ge.s32 	%p1, %r7, %r2;
	@%p1 bra 	$L__BB6_2;
	mul.wide.s32 	%rd12, %r1, 2;
	add.s64 	%rd13, %rd3, %rd12;
	ld.global.nc.u32 	%r8, [%rd13];
	add.s64 	%rd14, %rd2, %rd12;
	ld.global.nc.u32 	%r9, [%rd14];
	// begin inline asm
	{.reg .f16 low,high;
 mov.b32 {low,high}, %r8;
 mov.b16 %rs8, low;}
	// end inline asm
	// begin inline asm
	{.reg .f16 low,high;
 mov.b32 {low,high}, %r9;
 mov.b16 %rs9, low;}
	// end inline asm
	mov.f32 	%f2, 0f00000000;
	// begin inline asm
	{  cvt.rn.f16.f32 %rs10, %f2;}

	// end inline asm
	// begin inline asm
	{ .reg .pred __$temp3;
  setp.gt.f16  __$temp3, %rs9, %rs10;
  selp.u16 %rs11, 1, 0, __$temp3;}
	// end inline asm
	setp.eq.s16 	%p4, %rs11, 0;
	selp.b16 	%rs19, %rs10, %rs8, %p4;
	// begin inline asm
	{.reg .f16 low,high;
 mov.b32 {low,high}, %r8;
 mov.b16 %rs14, high;}
	// end inline asm
	// begin inline asm
	{.reg .f16 low,high;
 mov.b32 {low,high}, %r9;
 mov.b16 %rs15, high;}
	// end inline asm
	// begin inline asm
	{ .reg .pred __$temp3;
  setp.gt.f16  __$temp3, %rs15, %rs10;
  selp.u16 %rs16, 1, 0, __$temp3;}
	// end inline asm
	setp.eq.s16 	%p5, %rs16, 0;
	selp.b16 	%rs20, %rs10, %rs14, %p5;
	add.s64 	%rd15, %rd1, %rd12;
	mov.b32 	%r12, {%rs19, %rs20};
	st.global.u32 	[%rd15], %r12;
	bra.uni 	$L__BB6_6;
$L__BB6_2:
	setp.ge.s32 	%p2, %r1, %r2;
	@%p2 bra 	$L__BB6_6;
	mul.wide.s32 	%rd8, %r1, 2;
	add.s64 	%rd4, %rd3, %rd8;
	add.s64 	%rd9, %rd2, %rd8;
	ld.global.nc.u16 	%rs6, [%rd9];
	mov.f32 	%f1, 0f00000000;
	// begin inline asm
	{  cvt.rn.f16.f32 %rs21, %f1;}

	// end inline asm
	// begin inline asm
	{ .reg .pred __$temp3;
  setp.gt.f16  __$temp3, %rs6, %rs21;
  selp.u16 %rs5, 1, 0, __$temp3;}
	// end inline asm
	setp.eq.s16 	%p3, %rs5, 0;
	@%p3 bra 	$L__BB6_5;
	ld.global.nc.u16 	%rs21, [%rd4];
$L__BB6_5:
	add.s64 	%rd11, %rd1, %rd8;
	st.global.u16 	[%rd11], %rs21;
$L__BB6_6:
	ret;

}
	// .globl	_Z32fused_relu_backward_input_kernelPK6__halfS1_S1_PS_iiiiiii
.visible .entry _Z32fused_relu_backward_input_kernelPK6__halfS1_S1_PS_iiiiiii(
	.param .u64 .ptr .align 1 _Z32fused_relu_backward_input_kernelPK6__halfS1_S1_PS_iiiiiii_param_0,
	.param .u64 .ptr .align 1 _Z32fused_relu_backward_input_kernelPK6__halfS1_S1_PS_iiiiiii_param_1,
	.param .u64 .ptr .align 1 _Z32fused_relu_backward_input_kernelPK6__halfS1_S1_PS_iiiiiii_param_2,
	.param .u64 .ptr .align 1 _Z32fused_relu_backward_input_kernelPK6__halfS1_S1_PS_iiiiiii_param_3,
	.param .u32 _Z32fused_relu_backward_input_kernelPK6__halfS1_S1_PS_iiiiiii_param_4,
	.param .u32 _Z32fused_relu_backward_input_kernelPK6__halfS1_S1_PS_iiiiiii_param_5,
	.param .u32 _Z32fused_relu_backward_input_kernelPK6__halfS1_S1_PS_iiiiiii_param_6,
	.param .u32 _Z32fused_relu_backward_input_kernelPK6__halfS1_S1_PS_iiiiiii_param_7,
	.param .u32 _Z32fused_relu_backward_input_kernelPK6__halfS1_S1_PS_iiiiiii_param_8,
	.param .u32 _Z32fused_relu_backward_input_kernelPK6__halfS1_S1_PS_iiiiiii_param_9,
	.param .u32 _Z32fused_relu_backward_input_kernelPK6__halfS1_S1_PS_iiiiiii_param_10
)
.maxntid 256
.minnctapersm 3
{
	.reg .pred 	%p<352>;
	.reg .b16 	%rs<716>;
	.reg .b32 	%r<435>;
	.reg .b32 	%f<1458>;
	.reg .b64 	%rd<216>;

	ld.param.u64 	%rd115, [_Z32fused_relu_backward_input_kernelPK6__halfS1_S1_PS_iiiiiii_param_0];
	ld.param.u64 	%rd116, [_Z32fused_relu_backward_input_kernelPK6__halfS1_S1_PS_iiiiiii_param_1];
	ld.param.u64 	%rd117, [_Z32fused_relu_backward_input_kernelPK6__halfS1_S1_PS_iiiiiii_param_2];
	ld.param.u64 	%rd114, [_Z32fused_relu_backward_input_kernelPK6__halfS1_S1_PS_iiiiiii_param_3];
	ld.param.u32 	%r235, [_Z32fused_relu_backward_input_kernelPK6__halfS1_S1_PS_iiiiiii_param_4];
	ld.param.u32 	%r229, [_Z32fused_relu_backward_input_kernelPK6__halfS1_S1_PS_iiiiiii_param_5];
	ld.param.u32 	%r230, [_Z32fused_relu_backward_input_kernelPK6__halfS1_S1_PS_iiiiiii_param_6];
	ld.param.u32 	%r231, [_Z32fused_relu_backward_input_kernelPK6__halfS1_S1_PS_iiiiiii_param_7];
	ld.param.u32 	%r232, [_Z32fused_relu_backward_input_kernelPK6__halfS1_S1_PS_iiiiiii_param_8];
	ld.param.u32 	%r233, [_Z32fused_relu_backward_input_kernelPK6__halfS1_S1_PS_iiiiiii_param_9];
	ld.param.u32 	%r234, [_Z32fused_relu_backward_input_kernelPK6__halfS1_S1_PS_iiiiiii_param_10];
	cvta.to.global.u64 	%rd1, %rd117;
	cvta.to.global.u64 	%rd2, %rd116;
	cvta.to.global.u64 	%rd3, %rd115;
	mov.u32 	%r236, %ctaid.x;
	mov.u32 	%r237, %ntid.x;
	mov.u32 	%r238, %tid.x;
	mad.lo.s32 	%r1, %r236, %r237, %r238;
	add.s32 	%r239, %r231, 3;
	shr.s32 	%r240, %r239, 31;
	shr.u32 	%r241, %r240, 30;
	add.s32 	%r242, %r239, %r241;
	shr.s32 	%r2, %r242, 2;
	mul.lo.s32 	%r243, %r229, %r235;
	mul.lo.s32 	%r244, %r243, %r230;
	mul.lo.s32 	%r245, %r244, %r2;
	setp.ge.s32 	%p6, %r1, %r245;
	@%p6 bra 	$L__BB7_521;
	div.s32 	%r246, %r1, %r2;
	mul.lo.s32 	%r247, %r246, %r2;
	sub.s32 	%r248, %r1, %r247;
	shl.b32 	%r3, %r248, 2;
	div.s32 	%r249, %r246, %r230;
	mul.lo.s32 	%r250, %r249, %r230;
	sub.s32 	%r4, %r246, %r250;
	div.s32 	%r6, %r249, %r229;
	mul.lo.s32 	%r251, %r6, %r229;
	sub.s32 	%r5, %r249, %r251;
	mul.lo.s32 	%r7, %r6, %r232;
	setp.lt.s32 	%p7, %r234, 1;
	or.b32  	%r8, %r3, 1;
	or.b32  	%r9, %r3, 2;
	or.b32  	%r10, %r3, 3;
	mov.f32 	%f1146, 0f00000000;
	mov.f32 	%f1147, %f1146;
	mov.f32 	%f1148, %f1146;
	mov.f32 	%f1149, %f1146;
	@%p7 bra 	$L__BB7_515;
	add.s32 	%r11, %r234, -1;
	and.b32  	%r12, %r234, 3;
	add.s32 	%r13, %r12, -1;
	add.s32 	%r252, %r5, 1;
	setp.gt.s32 	%p8, %r5, -2;
	setp.lt.s32 	%p9, %r252, %r232;
	and.pred  	%p1, %p8, %p9;
	add.s32 	%r14, %r252, %r7;
	mul.lo.s32 	%r15, %r14, %r233;
	add.s32 	%r16, %r4, 1;
	setp.gt.s32 	%p10, %r4, -2;
	and.pred  	%p11, %p1, %p10;
	setp.lt.s32 	%p12, %r16, %r233;
	and.pred  	%p13, %p11, %p12;
	mov.f32 	%f1146, 0f00000000;
	@%p13 bra 	$L__BB7_583;
$L__BB7_3:
	setp.gt.s32 	%p48, %r4, -1;
	setp.lt.s32 	%p49, %r4, %r233;
	and.pred  	%p3, %p48, %p49;
	and.pred  	%p50, %p3, %p1;
	not.pred 	%p51, %p50;
	@%p51 bra 	$L__BB7_67;
	add.s32 	%r266, %r15, %r4;
	mul.lo.s32 	%r168, %r266, %r234;
	mov.f32 	%f754, 0f00000000;
	// begin inline asm
	{  cvt.rn.f16.f32 %rs705, %f754;}

	// end inline asm
	setp.lt.u32 	%p52, %r11, 3;
	mov.b32 	%r424, 0;
	@%p52 bra 	$L__BB7_39;
	and.b32  	%r424, %r234, 2147483644;
	neg.s32 	%r422, %r424;
	mad.lo.s32 	%r421, %r231, 34, %r3;
	mul.lo.s32 	%r172, %r231, 36;
	mad.lo.s32 	%r420, %r231, 25, %r3;
	shl.b32 	%r267, %r231, 4;
	add.s32 	%r419, %r267, %r3;
	mad.lo.s32 	%r418, %r231, 7, %r3;
	mov.u32 	%r417, %r168;
$L__BB7_6:
	.pragma "nounroll";
	mul.wide.s32 	%rd129, %r417, 2;
	add.s64 	%rd83, %rd3, %rd129;
	add.s64 	%rd84, %rd2, %rd129;
	ld.global.nc.u16 	%rs195, [%rd84];
	// begin inline asm
	{ .reg .pred __$temp3;
  setp.gt.f16  __$temp3, %rs195, %rs705;
  selp.u16 %rs194, 1, 0, __$temp3;}
	// end inline asm
	setp.eq.s16 	%p53, %rs194, 0;
	mov.u16 	%rs699, %rs705;
	@%p53 bra 	$L__BB7_8;
	ld.global.nc.u16 	%rs699, [%rd83];
$L__BB7_8:
	setp.ge.s32 	%p54, %r8, %r231;
	// begin inline asm
	{  cvt.f32.f16 %f756, %rs699;}

	// end inline asm
	mul.wide.s32 	%rd130, %r418, 2;
	add.s64 	%rd85, %rd1, %rd130;
	ld.global.nc.u16 	%rs198, [%rd85];
	// begin inline asm
	{  cvt.f32.f16 %f757, %rs198;}

	// end inline asm
	fma.rn.f32 	%f516, %f756, %f757, %f1146;
	@%p54 bra 	$L__BB7_10;
	ld.global.nc.u16 	%rs199, [%rd85+2];
	// begin inline asm
	{  cvt.f32.f16 %f758, %rs199;}

	// end inline asm
	fma.rn.f32 	%f1147, %f756, %f758, %f1147;
$L__BB7_10:
	setp.ge.s32 	%p55, %r9, %r231;
	@%p55 bra 	$L__BB7_12;
	ld.global.nc.u16 	%rs200, [%rd85+4];
	// begin inline asm
	{  cvt.f32.f16 %f759, %rs200;}

	// end inline asm
	fma.rn.f32 	%f1148, %f756, %f759, %f1148;
$L__BB7_12:
	setp.ge.s32 	%p56, %r10, %r231;
	@%p56 bra 	$L__BB7_14;
	ld.global.nc.u16 	%rs201, [%rd85+6];
	// begin inline asm
	{  cvt.f32.f16 %f760, %rs201;}

	// end inline asm
	fma.rn.f32 	%f1149, %f756, %f760, %f1149;
$L__BB7_14:
	ld.global.nc.u16 	%rs203, [%rd84+2];
	// begin inline asm
	{ .reg .pred __$temp3;
  setp.gt.f16  __$temp3, %rs203, %rs705;
  selp.u16 %rs202, 1, 0, __$temp3;}
	// end inline asm
	setp.eq.s16 	%p57, %rs202, 0;
	mov.u16 	%rs700, %rs705;
	@%p57 bra 	$L__BB7_16;
	ld.global.nc.u16 	%rs700, [%rd83+2];
$L__BB7_16:
	setp.ge.s32 	%p58, %r8, %r231;
	// begin inline asm
	{  cvt.f32.f16 %f761, %rs700;}

	// end inline asm
	mul.wide.s32 	%rd131, %r419, 2;
	add.s64 	%rd86, %rd1, %rd131;
	ld.global.nc.u16 	%rs206, [%rd86];
	// begin inline asm
	{  cvt.f32.f16 %f762, %rs206;}

	// end inline asm
	fma.rn.f32 	%f524, %f761, %f762, %f516;
	@%p58 bra 	$L__BB7_18;
	ld.global.nc.u16 	%rs207, [%rd86+2];
	// begin inline asm
	{  cvt.f32.f16 %f763, %rs207;}

	// end inline asm
	fma.rn.f32 	%f1147, %f761, %f763, %f1147;
$L__BB7_18:
	setp.ge.s32 	%p59, %r9, %r231;
	@%p59 bra 	$L__BB7_20;
	ld.global.nc.u16 	%rs208, [%rd86+4];
	// begin inline asm
	{  cvt.f32.f16 %f764, %rs208;}

	// end inline asm
	fma.rn.f32 	%f1148, %f761, %f764, %f1148;
$L__BB7_20:
	setp.ge.s32 	%p60, %r10, %r231;
	@%p60 bra 	$L__BB7_22;
	ld.global.nc.u16 	%rs209, [%rd86+6];
	// begin inline asm
	{  cvt.f32.f16 %f765, %rs209;}

	// end inline asm
	fma.rn.f32 	%f1149, %f761, %f765, %f1149;
$L__BB7_22:
	ld.global.nc.u16 	%rs211, [%rd84+4];
	// begin inline asm
	{ .reg .pred __$temp3;
  setp.gt.f16  __$temp3, %rs211, %rs705;
  selp.u16 %rs210, 1, 0, __$temp3;}
	// end inline asm
	setp.eq.s16 	%p61, %rs210, 0;
	mov.u16 	%rs701, %rs705;
	@%p61 bra 	$L__BB7_24;
	ld.global.nc.u16 	%rs701, [%rd83+4];
$L__BB7_24:
	setp.ge.s32 	%p62, %r8, %r231;
	// begin inline asm
	{  cvt.f32.f16 %f766, %rs701;}

	// end inline asm
	mul.wide.s32 	%rd132, %r420, 2;
	add.s64 	%rd87, %rd1, %rd132;
	ld.global.nc.u16 	%rs214, [%rd87];
	// begin inline asm
	{  cvt.f32.f16 %f767, %rs214;}

	// end inline asm
	fma.rn.f32 	%f532, %f766, %f767, %f524;
	@%p62 bra 	$L__BB7_26;
	ld.global.nc.u16 	%rs215, [%rd87+2];
	// begin inline asm
	{  cvt.f32.f16 %f768, %rs215;}

	// end inline asm
	fma.rn.f32 	%f1147, %f766, %f768, %f1147;
$L__BB7_26:
	setp.ge.s32 	%p63, %r9, %r231;
	@%p63 bra 	$L__BB7_28;
	ld.global.nc.u16 	%rs216, [%rd87+4];
	// begin inline asm
	{  cvt.f32.f16 %f769, %rs216;}

	// end inline asm
	fma.rn.f32 	%f1148, %f766, %f769, %f1148;
$L__BB7_28:
	setp.ge.s32 	%p64, %r10, %r231;
	@%p64 bra 	$L__BB7_30;
	ld.global.nc.u16 	%rs217, [%rd87+6];
	// begin inline asm
	{  cvt.f32.f16 %f770, %rs217;}

	// end inline asm
	fma.rn.f32 	%f1149, %f766, %f770, %f1149;
$L__BB7_30:
	ld.global.nc.u16 	%rs219, [%rd84+6];
	// begin inline asm
	{ .reg .pred __$temp3;
  setp.gt.f16  __$temp3, %rs219, %rs705;
  selp.u16 %rs218, 1, 0, __$temp3;}
	// end inline asm
	setp.eq.s16 	%p65, %rs218, 0;
	mov.u16 	%rs702, %rs705;
	@%p65 bra 	$L__BB7_32;
	ld.global.nc.u16 	%rs702, [%rd83+6];
$L__BB7_32:
	setp.ge.s32 	%p66, %r8, %r231;
	// begin inline asm
	{  cvt.f32.f16 %f771, %rs702;}

	// end inline asm
	mul.wide.s32 	%rd133, %r421, 2;
	add.s64 	%rd88, %rd1, %rd133;
	ld.global.nc.u16 	%rs222, [%rd88];
	// begin inline asm
	{  cvt.f32.f16 %f772, %rs222;}

	// end inline asm
	fma.rn.f32 	%f1146, %f771, %f772, %f532;
	@%p66 bra 	$L__BB7_34;
	ld.global.nc.u16 	%rs223, [%rd88+2];
	// begin inline asm
	{  cvt.f32.f16 %f773, %rs223;}

	// end inline asm
	fma.rn.f32 	%f1147, %f771, %f773, %f1147;
$L__BB7_34:
	setp.ge.s32 	%p67, %r9, %r231;
	@%p67 bra 	$L__BB7_36;
	ld.global.nc.u16 	%rs224, [%rd88+4];
	// begin inline asm
	{  cvt.f32.f16 %f774, %rs224;}

	// end inline asm
	fma.rn.f32 	%f1148, %f771, %f774, %f1148;
$L__BB7_36:
	setp.ge.s32 	%p68, %r10, %r231;
	@%p68 bra 	$L__BB7_38;
	ld.global.nc.u16 	%rs225, [%rd88+6];
	// begin inline asm
	{  cvt.f32.f16 %f775, %rs225;}

	// end inline asm
	fma.rn.f32 	%f1149, %f771, %f775, %f1149;
$L__BB7_38:
	add.s32 	%r422, %r422, 4;
	add.s32 	%r421, %r421, %r172;
	add.s32 	%r420, %r420, %r172;
	add.s32 	%r419, %r419, %r172;
	add.s32 	%r418, %r418, %r172;
	add.s32 	%r417, %r417, 4;
	setp.ne.s32 	%p69, %r422, 0;
	@%p69 bra 	$L__BB7_6;
$L__BB7_39:
	setp.eq.s32 	%p70, %r12, 0;
	@%p70 bra 	$L__BB7_67;
	setp.eq.s32 	%p71, %r13, 0;
	@%p71 bra 	$L__BB7_58;
	add.s32 	%r268, %r168, %r424;
	mul.wide.s32 	%rd134, %r268, 2;
	add.s64 	%rd89, %rd3, %rd134;
	add.s64 	%rd90, %rd2, %rd134;
	ld.global.nc.u16 	%rs227, [%rd90];
	// begin inline asm
	{ .reg .pred __$temp3;
  setp.gt.f16  __$temp3, %rs227, %rs705;
  selp.u16 %rs226, 1, 0, __$temp3;}
	// end inline asm
	setp.eq.s16 	%p72, %rs226, 0;
	mov.u16 	%rs703, %rs705;
	@%p72 bra 	$L__BB7_43;
	ld.global.nc.u16 	%rs703, [%rd89];
$L__BB7_43:
	setp.ge.s32 	%p73, %r8, %r231;
	// begin inline asm
	{  cvt.f32.f16 %f777, %rs703;}

	// end inline asm
	mul.lo.s32 	%r189, %r424, 9;
	add.s32 	%r269, %r189, 7;
	mad.lo.s32 	%r270, %r269, %r231, %r3;
	mul.wide.s32 	%rd135, %r270, 2;
	add.s64 	%rd91, %rd1, %rd135;
	ld.global.nc.u16 	%rs230, [%rd91];
	// begin inline asm
	{  cvt.f32.f16 %f778, %rs230;}

	// end inline asm
	fma.rn.f32 	%f556, %f777, %f778, %f1146;
	@%p73 bra 	$L__BB7_45;
	ld.global.nc.u16 	%rs231, [%rd91+2];
	// begin inline asm
	{  cvt.f32.f16 %f779, %rs231;}

	// end inline asm
	fma.rn.f32 	%f1147, %f777, %f779, %f1147;
$L__BB7_45:
	setp.ge.s32 	%p74, %r9, %r231;
	@%p74 bra 	$L__BB7_47;
	ld.global.nc.u16 	%rs232, [%rd91+4];
	// begin inline asm
	{  cvt.f32.f16 %f780, %rs232;}

	// end inline asm
	fma.rn.f32 	%f1148, %f777, %f780, %f1148;
$L__BB7_47:
	setp.ge.s32 	%p75, %r10, %r231;
	@%p75 bra 	$L__BB7_49;
	ld.global.nc.u16 	%rs233, [%rd91+6];
	// begin inline asm
	{  cvt.f32.f16 %f781, %rs233;}

	// end inline asm
	fma.rn.f32 	%f1149, %f777, %f781, %f1149;
$L__BB7_49:
	ld.global.nc.u16 	%rs235, [%rd90+2];
	// begin inline asm
	{ .reg .pred __$temp3;
  setp.gt.f16  __$temp3, %rs235, %rs705;
  selp.u16 %rs234, 1, 0, __$temp3;}
	// end inline asm
	setp.eq.s16 	%p76, %rs234, 0;
	mov.u16 	%rs704, %rs705;
	@%p76 bra 	$L__BB7_51;
	ld.global.nc.u16 	%rs704, [%rd89+2];
$L__BB7_51:
	setp.ge.s32 	%p77, %r8, %r231;
	// begin inline asm
	{  cvt.f32.f16 %f782, %rs704;}

	// end inline asm
	add.s32 	%r271, %r189, 16;
	mad.lo.s32 	%r272, %r271, %r231, %r3;
	mul.wide.s32 	%rd136, %r272, 2;
	add.s64 	%rd92, %rd1, %rd136;
	ld.global.nc.u16 	%rs238, [%rd92];
	// begin inline asm
	{  cvt.f32.f16 %f783, %rs238;}

	// end inline asm
	fma.rn.f32 	%f1146, %f782, %f783, %f556;
	@%p77 bra 	$L__BB7_53;
	ld.global.nc.u16 	%rs239, [%rd92+2];
	// begin inline asm
	{  cvt.f32.f16 %f784, %rs239;}

	// end inline asm
	fma.rn.f32 	%f1147, %f782, %f784, %f1147;
$L__BB7_53:
	setp.ge.s32 	%p78, %r9, %r231;
	@%p78 bra 	$L__BB7_55;
	ld.global.nc.u16 	%rs240, [%rd92+4];
	// begin inline asm
	{  cvt.f32.f16 %f785, %rs240;}

	// end inline asm
	fma.rn.f32 	%f1148, %f782, %f785, %f1148;
$L__BB7_55:
	setp.ge.s32 	%p79, %r10, %r231;
	@%p79 bra 	$L__BB7_57;
	ld.global.nc.u16 	%rs241, [%rd92+6];
	// begin inline asm
	{  cvt.f32.f16 %f786, %rs241;}

	// end inline asm
	fma.rn.f32 	%f1149, %f782, %f786, %f1149;
$L__BB7_57:
	add.s32 	%r424, %r424, 2;
$L__BB7_58:
	and.b32  	%r273, %r234, 1;
	setp.eq.b32 	%p80, %r273, 1;
	not.pred 	%p81, %p80;
	@%p81 bra 	$L__BB7_67;
	add.s32 	%r274, %r168, %r424;
	mul.wide.s32 	%rd137, %r274, 2;
	add.s64 	%rd93, %rd3, %rd137;
	add.s64 	%rd138, %rd2, %rd137;
	ld.global.nc.u16 	%rs243, [%rd138];
	// begin inline asm
	{ .reg .pred __$temp3;
  setp.gt.f16  __$temp3, %rs243, %rs705;
  selp.u16 %rs242, 1, 0, __$temp3;}
	// end inline asm
	setp.eq.s16 	%p82, %rs242, 0;
	@%p82 bra 	$L__BB7_61;
	ld.global.nc.u16 	%rs705, [%rd93];
$L__BB7_61:
	setp.ge.s32 	%p83, %r8, %r231;
	// begin inline asm
	{  cvt.f32.f16 %f787, %rs705;}

	// end inline asm
	mad.lo.s32 	%r275, %r424, 9, 7;
	mad.lo.s32 	%r276, %r275, %r231, %r3;
	mul.wide.s32 	%rd139, %r276, 2;
	add.s64 	%rd94, %rd1, %rd139;
	ld.global.nc.u16 	%rs246, [%rd94];
	// begin inline asm
	{  cvt.f32.f16 %f788, %rs246;}

	// end inline asm
	fma.rn.f32 	%f1146, %f787, %f788, %f1146;
	@%p83 bra 	$L__BB7_63;
	ld.global.nc.u16 	%rs247, [%rd94+2];
	// begin inline asm
	{  cvt.f32.f16 %f789, %rs247;}

	// end inline asm
	fma.rn.f32 	%f1147, %f787, %f789, %f1147;
$L__BB7_63:
	setp.ge.s32 	%p84, %r9, %r231;
	@%p84 bra 	$L__BB7_65;
	ld.global.nc.u16 	%rs248, [%rd94+4];
	// begin inline asm
	{  cvt.f32.f16 %f790, %rs248;}

	// end inline asm
	fma.rn.f32 	%f1148, %f787, %f790, %f1148;
$L__BB7_65:
	setp.ge.s32 	%p85, %r10, %r231;
	@%p85 bra 	$L__BB7_67;
	ld.global.nc.u16 	%rs249, [%rd94+6];
	// begin inline asm
	{  cvt.f32.f16 %f791, %rs249;}

	// end inline asm
	fma.rn.f32 	%f1149, %f787, %f791, %f1149;
$L__BB7_67:
	setp.gt.s32 	%p86, %r4, 0;
	setp.le.s32 	%p87, %r4, %r233;
	and.pred  	%p4, %p86, %p87;
	and.pred  	%p88, %p4, %p1;
	not.pred 	%p89, %p88;
	@%p89 bra 	$L__BB7_131;
	add.s32 	%r278, %r4, %r15;
	add.s32 	%r279, %r278, -1;
	mul.lo.s32 	%r192, %r279, %r234;
	mov.f32 	%f792, 0f00000000;
	// begin inline asm
	{  cvt.rn.f16.f32 %rs712, %f792;}

	// end inline asm
	setp.lt.u32 	%p90, %r11, 3;
	mov.b32 	%r432, 0;
	@%p90 bra 	$L__BB7_103;
	and.b32  	%r432, %r234, 2147483644;
	neg.s32 	%r430, %r432;
	mad.lo.s32 	%r429, %r231, 33, %r3;
	mul.lo.s32 	%r196, %r231, 36;
	mad.lo.s32 	%r428, %r231, 24, %r3;
	mad.lo.s32 	%r427, %r231, 15, %r3;
	mad.lo.s32 	%r426, %r231, 6, %r3;
	mov.u32 	%r425, %r192;
$L__BB7_70:
	.pragma "nounroll";
	mul.wide.s32 	%rd140, %r425, 2;
	add.s64 	%rd95, %rd3, %rd140;
	add.s64 	%rd96, %rd2, %rd140;
	ld.global.nc.u16 	%rs252, [%rd96];
	// begin inline asm
	{ .reg .pred __$temp3;
  setp.gt.f16  __$temp3, %rs252, %rs712;
  selp.u16 %rs251, 1, 0, __$temp3;}
	// end inline asm
	setp.eq.s16 	%p91, %rs251, 0;
	mov.u16 	%rs706, %rs712;
	@%p91 bra 	$L__BB7_72;
	ld.global.nc.u16 	%rs706, [%rd95];
$L__BB7_72:
	setp.ge.s32 	%p92, %r8, %r231;
	// begin inline asm
	{  cvt.f32.f16 %f794, %rs706;}

	// end inline asm
	mul.wide.s32 	%rd141, %r426, 2;
	add.s64 	%rd97, %rd1, %rd141;
	ld.global.nc.u16 	%rs255, [%rd97];
	// begin inline asm
	{  cvt.f32.f16 %f795, %rs255;}

	// end inline asm
	fma.rn.f32 	%f595, %f794, %f795, %f1146;
	@%p92 bra 	$L__BB7_74;
	ld.global.nc.u16 	%rs256, [%rd97+2];
	// begin inline asm
	{  cvt.f32.f16 %f796, %rs256;}

	// end inline asm
	fma.rn.f32 	%f1147, %f794, %f796, %f1147;
$L__BB7_74:
	setp.ge.s32 	%p93, %r9, %r231;
	@%p93 bra 	$L__BB7_76;
	ld.global.nc.u16 	%rs257, [%rd97+4];
	// begin inline asm
	{  cvt.f32.f16 %f797, %rs257;}

	// end inline asm
	fma.rn.f32 	%f1148, %f794, %f797, %f1148;
$L__BB7_76:
	setp.ge.s32 	%p94, %r10, %r231;
	@%p94 bra 	$L__BB7_78;
	ld.global.nc.u16 	%rs258, [%rd97+6];
	// begin inline asm
	{  cvt.f32.f16 %f798, %rs258;}

	// end inline asm
	fma.rn.f32 	%f1149, %f794, %f798, %f1149;
$L__BB7_78:
	ld.global.nc.u16 	%rs260, [%rd96+2];
	// begin inline asm
	{ .reg .pred __$temp3;
  setp.gt.f16  __$temp3, %rs260, %rs712;
  selp.u16 %rs259, 1, 0, __$temp3;}
	// end inline asm
	setp.eq.s16 	%p95, %rs259, 0;
	mov.u16 	%rs707, %rs712;
	@%p95 bra 	$L__BB7_80;
	ld.global.nc.u16 	%rs707, [%rd95+2];
$L__BB7_80:
	setp.ge.s32 	%p96, %r8, %r231;
	// begin inline asm
	{  cvt.f32.f16 %f799, %rs707;}

	// end inline asm
	mul.wide.s32 	%rd142, %r427, 2;
	add.s64 	%rd98, %rd1, %rd142;
	ld.global.nc.u16 	%rs263, [%rd98];
	// begin inline asm
	{  cvt.f32.f16 %f800, %rs263;}

	// end inline asm
	fma.rn.f32 	%f603, %f799, %f800, %f595;
	@%p96 bra 	$L__BB7_82;
	ld.global.nc.u16 	%rs264, [%rd98+2];
	// begin inline asm
	{  cvt.f32.f16 %f801, %rs264;}

	// end inline asm
	fma.rn.f32 	%f1147, %f799, %f801, %f1147;
$L__BB7_82:
	setp.ge.s32 	%p97, %r9, %r231;
	@%p97 bra 	$L__BB7_84;
	ld.global.nc.u16 	%rs265, [%rd98+4];
	// begin inline asm
	{  cvt.f32.f16 %f802, %rs265;}

	// end inline asm
	fma.rn.f32 	%f1148, %f799, %f802, %f1148;
$L__BB7_84:
	setp.ge.s32 	%p98, %r10, %r231;
	@%p98 bra 	$L__BB7_86;
	ld.global.nc.u16 	%rs266, [%rd98+6];
	// begin inline asm
	{  cvt.f32.f16 %f803, %rs266;}

	// end inline asm
	fma.rn.f32 	%f1149, %f799, %f803, %f1149;
$L__BB7_86:
	ld.global.nc.u16 	%rs268, [%rd96+4];
	// begin inline asm
	{ .reg .pred __$temp3;
  setp.gt.f16  __$temp3, %rs268, %rs712;
  selp.u16 %rs267, 1, 0, __$temp3;}
	// end inline asm
	setp.eq.s16 	%p99, %rs267, 0;
	mov.u16 	%rs708, %rs712;
	@%p99 bra 	$L__BB7_88;
	ld.global.nc.u16 	%rs708, [%rd95+4];
$L__BB7_88:
	setp.ge.s32 	%p100, %r8, %r231;
	// begin inline asm
	{  cvt.f32.f16 %f804, %rs708;}

	// end inline asm
	mul.wide.s32 	%rd143, %r428, 2;
	add.s64 	%rd99, %rd1, %rd143;
	ld.global.nc.u16 	%rs271, [%rd99];
	// begin inline asm
	{  cvt.f32.f16 %f805, %rs271;}

	// end inline asm
	fma.rn.f32 	%f611, %f804, %f805, %f603;
	@%p100 bra 	$L__BB7_90;
	ld.global.nc.u16 	%rs272, [%rd99+2];
	// begin inline asm
	{  cvt.f32.f16 %f806, %rs272;}

	// end inline asm
	fma.rn.f32 	%f1147, %f804, %f806, %f1147;
$L__BB7_90:
	setp.ge.s32 	%p101, %r9, %r231;
	@%p101 bra 	$L__BB7_92;
	ld.global.nc.u16 	%rs273, [%rd99+4];
	// begin inline asm
	{  cvt.f32.f16 %f807, %rs273;}

	// end inline asm
	fma.rn.f32 	%f1148, %f804, %f807, %f1148;
$L__BB7_92:
	setp.ge.s32 	%p102, %r10, %r231;
	@%p102 bra 	$L__BB7_94;
	ld.global.nc.u16 	%rs274, [%rd99+6];
	// begin inline asm
	{  cvt.f32.f16 %f808, %rs274;}

	// end inline asm
	fma.rn.f32 	%f1149, %f804, %f808, %f1149;
$L__BB7_94:
	ld.global.nc.u16 	%rs276, [%rd96+6];
	// begin inline asm
	{ .reg .pred __$temp3;
  setp.gt.f16  __$temp3, %rs276, %rs712;
  selp.u16 %rs275, 1, 0, __$temp3;}
	// end inline asm
	setp.eq.s16 	%p103, %rs275, 0;
	mov.u16 	%rs709, %rs712;
	@%p103 bra 	$L__BB7_96;
	ld.global.nc.u16 	%rs709, [%rd95+6];
$L__BB7_96:
	setp.ge.s32 	%p104, %r8, %r231;
	// begin inline asm
	{  cvt.f32.f16 %f809, %rs709;}

	// end inline asm
	mul.wide.s32 	%rd144, %r429, 2;
	add.s64 	%rd100, %rd1, %rd144;
	ld.global.nc.u16 	%rs279, [%rd100];
	// begin inline asm
	{  cvt.f32.f16 %f810, %rs279;}

	// end inline asm
	fma.rn.f32 	%f1146, %f809, %f810, %f611;
	@%p104 bra 	$L__BB7_98;
	ld.global.nc.u16 	%rs280, [%rd100+2];
	// begin inline asm
	{  cvt.f32.f16 %f811, %rs280;}

	// end inline asm
	fma.rn.f32 	%f1147, %f809, %f811, %f1147;
$L__BB7_98:
	setp.ge.s32 	%p105, %r9, %r231;
	@%p105 bra 	$L__BB7_100;
	ld.global.nc.u16 	%rs281, [%rd100+4];
	// begin inline asm
	{  cvt.f32.f16 %f812, %rs281;}

	// end inline asm
	fma.rn.f32 	%f1148, %f809, %f812, %f1148;
$L__BB7_100:
	setp.ge.s32 	%p106, %r10, %r231;
	@%p106 bra 	$L__BB7_102;
	ld.global.nc.u16 	%rs282, [%rd100+6];
	// begin inline asm
	{  cvt.f32.f16 %f813, %rs282;}

	// end inline asm
	fma.rn.f32 	%f1149, %f809, %f813, %f1149;
$L__BB7_102:
	add.s32 	%r430, %r430, 4;
	add.s32 	%r429, %r429, %r196;
	add.s32 	%r428, %r428, %r196;
	add.s32 	%r427, %r427, %r196;
	add.s32 	%r426, %r426, %r196;
	add.s32 	%r425, %r425, 4;
	setp.ne.s32 	%p107, %r430, 0;
	@%p107 bra 	$L__BB7_70;
$L__BB7_103:
	setp.eq.s32 	%p108, %r12, 0;
	@%p108 bra 	$L__BB7_131;
	setp.eq.s32 	%p109, %r13, 0;
	@%p109 bra 	$L__BB7_122;
	add.s32 	%r280, %r192, %r432;
	mul.wide.s32 	%rd145, %r280, 2;
	add.s64 	%rd101, %rd3, %rd145;
	add.s64 	%rd102, %rd2, %rd145;
	ld.global.nc.u16 	%rs284, [%rd102];
	// begin inline asm
	{ .reg .pred __$temp3;
  setp.gt.f16  __$temp3, %rs284, %rs712;
  selp.u16 %rs283, 1, 0, __$temp3;}
	// end inline asm
	setp.eq.s16 	%p110, %rs283, 0;
	mov.u16 	%rs710, %rs712;
	@%p110 bra 	$L__BB7_107;
	ld.global.nc.u16 	%rs710, [%rd101];
$L__BB7_107:
	setp.ge.s32 	%p111, %r8, %r231;
	// begin inline asm
	{  cvt.f32.f16 %f815, %rs710;}

	// end inline asm
	mul.lo.s32 	%r213, %r432, 9;
	add.s32 	%r281, %r213, 6;
	mad.lo.s32 	%r282, %r281, %r231, %r3;
	mul.wide.s32 	%rd146, %r282, 2;
	add.s64 	%rd103, %rd1, %rd146;
	ld.global.nc.u16 	%rs287, [%rd103];
	// begin inline asm
	{  cvt.f32.f16 %f816, %rs287;}

	// end inline asm
	fma.rn.f32 	%f635, %f815, %f816, %f1146;
	@%p111 bra 	$L__BB7_109;
	ld.global.nc.u16 	%rs288, [%rd103+2];
	// begin inline asm
	{  cvt.f32.f16 %f817, %rs288;}

	// end inline asm
	fma.rn.f32 	%f1147, %f815, %f817, %f1147;
$L__BB7_109:
	setp.ge.s32 	%p112, %r9, %r231;
	@%p112 bra 	$L__BB7_111;
	ld.global.nc.u16 	%rs289, [%rd103+4];
	// begin inline asm
	{  cvt.f32.f16 %f818, %rs289;}

	// end inline asm
	fma.rn.f32 	%f1148, %f815, %f818, %f1148;
$L__BB7_111:
	setp.ge.s32 	%p113, %r10, %r231;
	@%p113 bra 	$L__BB7_113;
	ld.global.nc.u16 	%rs290, [%rd103+6];
	// begin inline asm
	{  cvt.f32.f16 %f819, %rs290;}

	// end inline asm
	fma.rn.f32 	%f1149, %f815, %f819, %f1149;
$L__BB7_113:
	ld.global.nc.u16 	%rs292, [%rd102+2];
	// begin inline asm
	{ .reg .pred __$temp3;
  setp.gt.f16  __$temp3, %rs292, %rs712;
  selp.u16 %rs291, 1, 0, __$temp3;}
	// end inline asm
	setp.eq.s16 	%p114, %rs291, 0;
	mov.u16 	%rs711, %rs712;
	@%p114 bra 	$L__BB7_115;
	ld.global.nc.u16 	%rs711, [%rd101+2];
$L__BB7_115:
	setp.ge.s32 	%p115, %r8, %r231;
	// begin inline asm
	{  cvt.f32.f16 %f820, %rs711;}

	// end inline asm
	add.s32 	%r283, %r213, 15;
	mad.lo.s32 	%r284, %r283, %r231, %r3;
	mul.wide.s32 	%rd147, %r284, 2;
	add.s64 	%rd104, %rd1, %rd147;
	ld.global.nc.u16 	%rs295, [%rd104];
	// begin inline asm
	{  cvt.f32.f16 %f821, %rs295;}

	// end inline asm
	fma.rn.f32 	%f1146, %f820, %f821, %f635;
	@%p115 bra 	$L__BB7_117;
	ld.global.nc.u16 	%rs296, [%rd104+2];
	// begin inline asm
	{  cvt.f32.f16 %f822, %rs296;}

	// end inline asm
	fma.rn.f32 	%f1147, %f820, %f822, %f1147;
$L__BB7_117:
	setp.ge.s32 	%p116, %r9, %r231;
	@%p116 bra 	$L__BB7_119;
	ld.global.nc.u16 	%rs297, [%rd104+4];
	// begin inline asm
	{  cvt.f32.f16 %f823, %rs297;}

	// end inline asm
	fma.rn.f32 	%f1148, %f820, %f823, %f1148;
$L__BB7_119:
	setp.ge.s32 	%p117, %r10, %r231;
	@%p117 bra 	$L__BB7_121;
	ld.global.nc.u16 	%rs298, [%rd104+6];
	// begin inline asm
	{  cvt.f32.f16 %f824, %rs298;}

	// end inline asm
	fma.rn.f32 	%f1149, %f820, %f824, %f1149;
$L__BB7_121:
	add.s32 	%r432, %r432, 2;
$L__BB7_122:
	and.b32  	%r285, %r234, 1;
	setp.eq.b32 	%p118, %r285, 1;
	not.pred 	%p119, %p118;
	@%p119 bra 	$L__BB7_131;
	add.s32 	%r286, %r192, %r432;
	mul.wide.s32 	%rd148, %r286, 2;
	add.s64 	%rd105, %rd3, %rd148;
	add.s64 	%rd149, %rd2, %rd148;
	ld.global.nc.u16 	%rs300, [%rd149];
	// begin inline asm
	{ .reg .pred __$temp3;
  setp.gt.f16  __$temp3, %rs300, %rs712;
  selp.u16 %rs299, 1, 0, __$temp3;}
	// end inline asm
	setp.eq.s16 	%p120, %rs299, 0;
	@%p120 bra 	$L__BB7_125;
	ld.global.nc.u16 	%rs712, [%rd105];
$L__BB7_125:
	setp.ge.s32 	%p121, %r8, %r231;
	// begin inline asm
	{  cvt.f32.f16 %f825, %rs712;}

	// end inline asm
	mad.lo.s32 	%r287, %r432, 9, 6;
	mad.lo.s32 	%r288, %r287, %r231, %r3;
	mul.wide.s32 	%rd150, %r288, 2;
	add.s64 	%rd106, %rd1, %rd150;
	ld.global.nc.u16 	%rs303, [%rd106];
	// begin inline asm
	{  cvt.f32.f16 %f826, %rs303;}

	// end inline asm
	fma.rn.f32 	%f1146, %f825, %f826, %f1146;
	@%p121 bra 	$L__BB7_127;
	ld.global.nc.u16 	%rs304, [%rd106+2];
	// begin inline asm
	{  cvt.f32.f16 %f827, %rs304;}

	// end inline asm
	fma.rn.f32 	%f1147, %f825, %f827, %f1147;
$L__BB7_127:
	setp.ge.s32 	%p122, %r9, %r231;
	@%p122 bra 	$L__BB7_129;
	ld.global.nc.u16 	%rs305, [%rd106+4];
	// begin inline asm
	{  cvt.f32.f16 %f828, %rs305;}

	// end inline asm
	fma.rn.f32 	%f1148, %f825, %f828, %f1148;
$L__BB7_129:
	setp.ge.s32 	%p123, %r10, %r231;
	@%p123 bra 	$L__BB7_131;
	ld.global.nc.u16 	%rs306, [%rd106+6];
	// begin inline asm
	{  cvt.f32.f16 %f829, %rs306;}

	// end inline asm
	fma.rn.f32 	%f1149, %f825, %f829, %f1149;
$L__BB7_131:
	setp.lt.s32 	%p124, %r16, %r233;
	setp.gt.s32 	%p125, %r4, -2;
	setp.gt.s32 	%p126, %r5, -1;
	setp.lt.s32 	%p127, %r5, %r232;
	and.pred  	%p5, %p126, %p127;
	add.s32 	%r289, %r5, %r7;
	mul.lo.s32 	%r216, %r289, %r233;
	and.pred  	%p128, %p5, %p125;
	and.pred  	%p129, %p128, %p124;
	@%p129 bra 	$L__BB7_132;
	bra.uni 	$L__BB7_195;
$L__BB7_132:
	add.s32 	%r291, %r216, %r16;
	mul.lo.s32 	%r17, %r291, %r234;
	mov.f32 	%f830, 0f00000000;
	// begin inline asm
	{  cvt.rn.f16.f32 %rs659, %f830;}

	// end inline asm
	setp.lt.u32 	%p130, %r11, 3;
	mov.b32 	%r373, 0;
	@%p130 bra 	$L__BB7_167;
	and.b32  	%r373, %r234, 2147483644;
	neg.s32 	%r371, %r373;
	shl.b32 	%r292, %r231, 5;
	add.s32 	%r370, %r292, %r3;
	mul.lo.s32 	%r21, %r231, 36;
	mad.lo.s32 	%r369, %r231, 23, %r3;
	mad.lo.s32 	%r368, %r231, 14, %r3;
	mad.lo.s32 	%r367, %r231, 5, %r3;
	mov.u32 	%r366, %r17;
$L__BB7_134:
	.pragma "nounroll";
	mul.wide.s32 	%rd151, %r366, 2;
	add.s64 	%rd4, %rd3, %rd151;
	add.s64 	%rd5, %rd2, %rd151;
	ld.global.nc.u16 	%rs309, [%rd5];
	// begin inline asm
	{ .reg .pred __$temp3;
  setp.gt.f16  __$temp3, %rs309, %rs659;
  selp.u16 %rs308, 1, 0, __$temp3;}
	// end inline asm
	setp.eq.s16 	%p131, %rs308, 0;
	mov.u16 	%rs653, %rs659;
	@%p131 bra 	$L__BB7_136;
	ld.global.nc.u16 	%rs653, [%rd4];
$L__BB7_136:
	setp.ge.s32 	%p132, %r8, %r231;
	// begin inline asm
	{  cvt.f32.f16 %f832, %rs653;}

	// end inline asm
	mul.wide.s32 	%rd152, %r367, 2;
	add.s64 	%rd6, %rd1, %rd152;
	ld.global.nc.u16 	%rs312, [%rd6];
	// begin inline asm
	{  cvt.f32.f16 %f833, %rs312;}

	// end inline asm
	fma.rn.f32 	%f6, %f832, %f833, %f1146;
	@%p132 bra 	$L__BB7_138;
	ld.global.nc.u16 	%rs313, [%rd6+2];
	// begin inline asm
	{  cvt.f32.f16 %f834, %rs313;}

	// end inline asm
	fma.rn.f32 	%f1147, %f832, %f834, %f1147;
$L__BB7_138:
	setp.ge.s32 	%p133, %r9, %r231;
	@%p133 bra 	$L__BB7_140;
	ld.global.nc.u16 	%rs314, [%rd6+4];
	// begin inline asm
	{  cvt.f32.f16 %f835, %rs314;}

	// end inline asm
	fma.rn.f32 	%f1148, %f832, %f835, %f1148;
$L__BB7_140:
	setp.ge.s32 	%p134, %r10, %r231;
	@%p134 bra 	$L__BB7_142;
	ld.global.nc.u16 	%rs315, [%rd6+6];
	// begin inline asm
	{  cvt.f32.f16 %f836, %rs315;}

	// end inline asm
	fma.rn.f32 	%f1149, %f832, %f836, %f1149;
$L__BB7_142:
	ld.global.nc.u16 	%rs317, [%rd5+2];
	// begin inline asm
	{ .reg .pred __$temp3;
  setp.gt.f16  __$temp3, %rs317, %rs659;
  selp.u16 %rs316, 1, 0, __$temp3;}
	// end inline asm
	setp.eq.s16 	%p135, %rs316, 0;
	mov.u16 	%rs654, %rs659;
	@%p135 bra 	$L__BB7_144;
	ld.global.nc.u16 	%rs654, [%rd4+2];
$L__BB7_144:
	setp.ge.s32 	%p136, %r8, %r231;
	// begin inline asm
	{  cvt.f32.f16 %f837, %rs654;}

	// end inline asm
	mul.wide.s32 	%rd153, %r368, 2;
	add.s64 	%rd7, %rd1, %rd153;
	ld.global.nc.u16 	%rs320, [%rd7];
	// begin inline asm
	{  cvt.f32.f16 %f838, %rs320;}

	// end inline asm
	fma.rn.f32 	%f14, %f837, %f838, %f6;
	@%p136 bra 	$L__BB7_146;
	ld.global.nc.u16 	%rs321, [%rd7+2];
	// begin inline asm
	{  cvt.f32.f16 %f839, %rs321;}

	// end inline asm
	fma.rn.f32 	%f1147, %f837, %f839, %f1147;
$L__BB7_146:
	setp.ge.s32 	%p137, %r9, %r231;
	@%p137 bra 	$L__BB7_148;
	ld.global.nc.u16 	%rs322, [%rd7+4];
	// begin inline asm
	{  cvt.f32.f16 %f840, %rs322;}

	// end inline asm
	fma.rn.f32 	%f1148, %f837, %f840, %f1148;
$L__BB7_148:
	setp.ge.s32 	%p138, %r10, %r231;
	@%p138 bra 	$L__BB7_150;
	ld.global.nc.u16 	%rs323, [%rd7+6];
	// begin inline asm
	{  cvt.f32.f16 %f841, %rs323;}

	// end inline asm
	fma.rn.f32 	%f1149, %f837, %f841, %f1149;
$L__BB7_150:
	ld.global.nc.u16 	%rs325, [%rd5+4];
	// begin inline asm
	{ .reg .pred __$temp3;
  setp.gt.f16  __$temp3, %rs325, %rs659;
  selp.u16 %rs324, 1, 0, __$temp3;}
	// end inline asm
	setp.eq.s16 	%p139, %rs324, 0;
	mov.u16 	%rs655, %rs659;
	@%p139 bra 	$L__BB7_152;
	ld.global.nc.u16 	%rs655, [%rd4+4];
$L__BB7_152:
	setp.ge.s32 	%p140, %r8, %r231;
	// begin inline asm
	{  cvt.f32.f16 %f842, %rs655;}

	// end inline asm
	mul.wide.s32 	%rd154, %r369, 2;
	add.s64 	%rd8, %rd1, %rd154;
	ld.global.nc.u16 	%rs328, [%rd8];
	// begin inline asm
	{  cvt.f32.f16 %f843, %rs328;}

	// end inline asm
	fma.rn.f32 	%f22, %f842, %f843, %f14;
	@%p140 bra 	$L__BB7_154;
	ld.global.nc.u16 	%rs329, [%rd8+2];
	// begin inline asm
	{  cvt.f32.f16 %f844, %rs329;}

	// end inline asm
	fma.rn.f32 	%f1147, %f842, %f844, %f1147;
$L__BB7_154:
	setp.ge.s32 	%p141, %r9, %r231;
	@%p141 bra 	$L__BB7_156;
	ld.global.nc.u16 	%rs330, [%rd8+4];
	// begin inline asm
	{  cvt.f32.f16 %f845, %rs330;}

	// end inline asm
	fma.rn.f32 	%f1148, %f842, %f845, %f1148;
$L__BB7_156:
	setp.ge.s32 	%p142, %r10, %r231;
	@%p142 bra 	$L__BB7_158;
	ld.global.nc.u16 	%rs331, [%rd8+6];
	// begin inline asm
	{  cvt.f32.f16 %f846, %rs331;}

	// end inline asm
	fma.rn.f32 	%f1149, %f842, %f846, %f1149;
$L__BB7_158:
	ld.global.nc.u16 	%rs333, [%rd5+6];
	// begin inline asm
	{ .reg .pred __$temp3;
  setp.gt.f16  __$temp3, %rs333, %rs659;
  selp.u16 %rs332, 1, 0, __$temp3;}
	// end inline asm
	setp.eq.s16 	%p143, %rs332, 0;
	mov.u16 	%rs656, %rs659;
	@%p143 bra 	$L__BB7_160;
	ld.global.nc.u16 	%rs656, [%rd4+6];
$L__BB7_160:
	setp.ge.s32 	%p144, %r8, %r231;
	// begin inline asm
	{  cvt.f32.f16 %f847, %rs656;}

	// end inline asm
	mul.wide.s32 	%rd155, %r370, 2;
	add.s64 	%rd9, %rd1, %rd155;
	ld.global.nc.u16 	%rs336, [%rd9];
	// begin inline asm
	{  cvt.f32.f16 %f848, %rs336;}

	// end inline asm
	fma.rn.f32 	%f1146, %f847, %f848, %f22;
	@%p144 bra 	$L__BB7_162;
	ld.global.nc.u16 	%rs337, [%rd9+2];
	// begin inline asm
	{  cvt.f32.f16 %f849, %rs337;}

	// end inline asm
	fma.rn.f32 	%f1147, %f847, %f849, %f1147;
$L__BB7_162:
	setp.ge.s32 	%p145, %r9, %r231;
	@%p145 bra 	$L__BB7_164;
	ld.global.nc.u16 	%rs338, [%rd9+4];
	// begin inline asm
	{  cvt.f32.f16 %f850, %rs338;}

	// end inline asm
	fma.rn.f32 	%f1148, %f847, %f850, %f1148;
$L__BB7_164:
	setp.ge.s32 	%p146, %r10, %r231;
	@%p146 bra 	$L__BB7_166;
	ld.global.nc.u16 	%rs339, [%rd9+6];
	// begin inline asm
	{  cvt.f32.f16 %f851, %rs339;}

	// end inline asm
	fma.rn.f32 	%f1149, %f847, %f851, %f1149;
$L__BB7_166:
	add.s32 	%r371, %r371, 4;
	add.s32 	%r370, %r370, %r21;
	add.s32 	%r369, %r369, %r21;
	add.s32 	%r368, %r368, %r21;
	add.s32 	%r367, %r367, %r21;
	add.s32 	%r366, %r366, 4;
	setp.ne.s32 	%p147, %r371, 0;
	@%p147 bra 	$L__BB7_134;
$L__BB7_167:
	setp.eq.s32 	%p148, %r12, 0;
	@%p148 bra 	$L__BB7_195;
	setp.eq.s32 	%p149, %r13, 0;
	@%p149 bra 	$L__BB7_186;
	add.s32 	%r293, %r17, %r373;
	mul.wide.s32 	%rd156, %r293, 2;
	add.s64 	%rd10, %rd3, %rd156;
	add.s64 	%rd11, %rd2, %rd156;
	ld.global.nc.u16 	%rs341, [%rd11];
	// begin inline asm
	{ .reg .pred __$temp3;
  setp.gt.f16  __$temp3, %rs341, %rs659;
  selp.u16 %rs340, 1, 0, __$temp3;}
	// end inline asm
	setp.eq.s16 	%p150, %rs340, 0;
	mov.u16 	%rs657, %rs659;
	@%p150 bra 	$L__BB7_171;
	ld.global.nc.u16 	%rs657, [%rd10];
$L__BB7_171:
	setp.ge.s32 	%p151, %r8, %r231;
	// begin inline asm
	{  cvt.f32.f16 %f853, %rs657;}

	// end inline asm
	mul.lo.s32 	%r38, %r373, 9;
	add.s32 	%r294, %r38, 5;
	mad.lo.s32 	%r295, %r294, %r231, %r3;
	mul.wide.s32 	%rd157, %r295, 2;
	add.s64 	%rd12, %rd1, %rd157;
	ld.global.nc.u16 	%rs344, [%rd12];
	// begin inline asm
	{  cvt.f32.f16 %f854, %rs344;}

	// end inline asm
	fma.rn.f32 	%f46, %f853, %f854, %f1146;
	@%p151 bra 	$L__BB7_173;
	ld.global.nc.u16 	%rs345, [%rd12+2];
	// begin inline asm
	{  cvt.f32.f16 %f855, %rs345;}

	// end inline asm
	fma.rn.f32 	%f1147, %f853, %f855, %f1147;
$L__BB7_173:
	setp.ge.s32 	%p152, %r9, %r231;
	@%p152 bra 	$L__BB7_175;
	ld.global.nc.u16 	%rs346, [%rd12+4];
	// begin inline asm
	{  cvt.f32.f16 %f856, %rs346;}

	// end inline asm
	fma.rn.f32 	%f1148, %f853, %f856, %f1148;
$L__BB7_175:
	setp.ge.s32 	%p153, %r10, %r231;
	@%p153 bra 	$L__BB7_177;
	ld.global.nc.u16 	%rs347, [%rd12+6];
	// begin inline asm
	{  cvt.f32.f16 %f857, %rs347;}

	// end inline asm
	fma.rn.f32 	%f1149, %f853, %f857, %f1149;
$L__BB7_177:
	ld.global.nc.u16 	%rs349, [%rd11+2];
	// begin inline asm
	{ .reg .pred __$temp3;
  setp.gt.f16  __$temp3, %rs349, %rs659;
  selp.u16 %rs348, 1, 0, __$temp3;}
	// end inline asm
	setp.eq.s16 	%p154, %rs348, 0;
	mov.u16 	%rs658, %rs659;
	@%p154 bra 	$L__BB7_179;
	ld.global.nc.u16 	%rs658, [%rd10+2];
$L__BB7_179:
	setp.ge.s32 	%p155, %r8, %r231;
	// begin inline asm
	{  cvt.f32.f16 %f858, %rs658;}

	// end inline asm
	add.s32 	%r296, %r38, 14;
	mad.lo.s32 	%r297, %r296, %r231, %r3;
	mul.wide.s32 	%rd158, %r297, 2;
	add.s64 	%rd13, %rd1, %rd158;
	ld.global.nc.u16 	%rs352, [%rd13];
	// begin inline asm
	{  cvt.f32.f16 %f859, %rs352;}

	// end inline asm
	fma.rn.f32 	%f1146, %f858, %f859, %f46;
	@%p155 bra 	$L__BB7_181;
	ld.global.nc.u16 	%rs353, [%rd13+2];
	// begin inline asm
	{  cvt.f32.f16 %f860, %rs353;}

	// end inline asm
	fma.rn.f32 	%f1147, %f858, %f860, %f1147;
$L__BB7_181:
	setp.ge.s32 	%p156, %r9, %r231;
	@%p156 bra 	$L__BB7_183;
	ld.global.nc.u16 	%rs354, [%rd13+4];
	// begin inline asm
	{  cvt.f32.f16 %f861, %rs354;}

	// end inline asm
	fma.rn.f32 	%f1148, %f858, %f861, %f1148;
$L__BB7_183:
	setp.ge.s32 	%p157, %r10, %r231;
	@%p157 bra 	$L__BB7_185;
	ld.global.nc.u16 	%rs355, [%rd13+6];
	// begin inline asm
	{  cvt.f32.f16 %f862, %rs355;}

	// end inline asm
	fma.rn.f32 	%f1149, %f858, %f862, %f1149;
$L__BB7_185:
	add.s32 	%r373, %r373, 2;
$L__BB7_186:
	and.b32  	%r298, %r234, 1;
	setp.eq.b32 	%p158, %r298, 1;
	not.pred 	%p159, %p158;
	@%p159 bra 	$L__BB7_195;
	add.s32 	%r299, %r17, %r373;
	mul.wide.s32 	%rd159, %r299, 2;
	add.s64 	%rd14, %rd3, %rd159;
	add.s64 	%rd160, %rd2, %rd159;
	ld.global.nc.u16 	%rs357, [%rd160];
	// begin inline asm
	{ .reg .pred __$temp3;
  setp.gt.f16  __$temp3, %rs357, %rs659;
  selp.u16 %rs356, 1, 0, __$temp3;}
	// end inline asm
	setp.eq.s16 	%p160, %rs356, 0;
	@%p160 bra 	$L__BB7_189;
	ld.global.nc.u16 	%rs659, [%rd14];
$L__BB7_189:
	setp.ge.s32 	%p161, %r8, %r231;
	// begin inline asm
	{  cvt.f32.f16 %f863, %rs659;}

	// end inline asm
	mad.lo.s32 	%r300, %r373, 9, 5;
	mad.lo.s32 	%r301, %r300, %r231, %r3;
	mul.wide.s32 	%rd161, %r301, 2;
	add.s64 	%rd15, %rd1, %rd161;
	ld.global.nc.u16 	%rs360, [%rd15];
	// begin inline asm
	{  cvt.f32.f16 %f864, %rs360;}

	// end inline asm
	fma.rn.f32 	%f1146, %f863, %f864, %f1146;
	@%p161 bra 	$L__BB7_191;
	ld.global.nc.u16 	%rs361, [%rd15+2];
	// begin inline asm
	{  cvt.f32.f16 %f865, %rs361;}

	// end inline asm
	fma.rn.f32 	%f1147, %f863, %f865, %f1147;
$L__BB7_191:
	setp.ge.s32 	%p162, %r9, %r231;
	@%p162 bra 	$L__BB7_193;
	ld.global.nc.u16 	%rs362, [%rd15+4];
	// begin inline asm
	{  cvt.f32.f16 %f866, %rs362;}

	// end inline asm
	fma.rn.f32 	%f1148, %f863, %f866, %f1148;
$L__BB7_193:
	setp.ge.s32 	%p163, %r10, %r231;
	@%p163 bra 	$L__BB7_195;
	ld.global.nc.u16 	%rs363, [%rd15+6];
	// begin inline asm
	{  cvt.f32.f16 %f867, %rs363;}

	// end inline asm
	fma.rn.f32 	%f1149, %f863, %f867, %f1149;
$L__BB7_195:
	and.pred  	%p164, %p3, %p5;
	not.pred 	%p165, %p164;
	@%p165 bra 	$L__BB7_259;
	add.s32 	%r303, %r216, %r4;
	mul.lo.s32 	%r41, %r303, %r234;
	mov.f32 	%f868, 0f00000000;
	// begin inline asm
	{  cvt.rn.f16.f32 %rs666, %f868;}

	// end inline asm
	setp.lt.u32 	%p166, %r11, 3;
	mov.b32 	%r381, 0;
	@%p166 bra 	$L__BB7_231;
	and.b32  	%r381, %r234, 2147483644;
	neg.s32 	%r379, %r381;
	mad.lo.s32 	%r378, %r231, 31, %r3;
	mul.lo.s32 	%r45, %r231, 36;
	mad.lo.s32 	%r377, %r231, 22, %r3;
	mad.lo.s32 	%r376, %r231, 13, %r3;
	shl.b32 	%r304, %r231, 2;
	add.s32 	%r375, %r3, %r304;
	mov.u32 	%r374, %r41;
$L__BB7_198:
	.pragma "nounroll";
	mul.wide.s32 	%rd162, %r374, 2;
	add.s64 	%rd16, %rd3, %rd162;
	add.s64 	%rd17, %rd2, %rd162;
	ld.global.nc.u16 	%rs366, [%rd17];
	// begin inline asm
	{ .reg .pred __$temp3;
  setp.gt.f16  __$temp3, %rs366, %rs666;
  selp.u16 %rs365, 1, 0, __$temp3;}
	// end inline asm
	setp.eq.s16 	%p167, %rs365, 0;
	mov.u16 	%rs660, %rs666;
	@%p167 bra 	$L__BB7_200;
	ld.global.nc.u16 	%rs660, [%rd16];
$L__BB7_200:
	setp.ge.s32 	%p168, %r8, %r231;
	// begin inline asm
	{  cvt.f32.f16 %f870, %rs660;}

	// end inline asm
	mul.wide.s32 	%rd163, %r375, 2;
	add.s64 	%rd18, %rd1, %rd163;
	ld.global.nc.u16 	%rs369, [%rd18];
	// begin inline asm
	{  cvt.f32.f16 %f871, %rs369;}

	// end inline asm
	fma.rn.f32 	%f85, %f870, %f871, %f1146;
	@%p168 bra 	$L__BB7_202;
	ld.global.nc.u16 	%rs370, [%rd18+2];
	// begin inline asm
	{  cvt.f32.f16 %f872, %rs370;}

	// end inline asm
	fma.rn.f32 	%f1147, %f870, %f872, %f1147;
$L__BB7_202:
	setp.ge.s32 	%p169, %r9, %r231;
	@%p169 bra 	$L__BB7_204;
	ld.global.nc.u16 	%rs371, [%rd18+4];
	// begin inline asm
	{  cvt.f32.f16 %f873, %rs371;}

	// end inline asm
	fma.rn.f32 	%f1148, %f870, %f873, %f1148;
$L__BB7_204:
	setp.ge.s32 	%p170, %r10, %r231;
	@%p170 bra 	$L__BB7_206;
	ld.global.nc.u16 	%rs372, [%rd18+6];
	// begin inline asm
	{  cvt.f32.f16 %f874, %rs372;}

	// end inline asm
	fma.rn.f32 	%f1149, %f870, %f874, %f1149;
$L__BB7_206:
	ld.global.nc.u16 	%rs374, [%rd17+2];
	// begin inline asm
	{ .reg .pred __$temp3;
  setp.gt.f16  __$temp3, %rs374, %rs666;
  selp.u16 %rs373, 1, 0, __$temp3;}
	// end inline asm
	setp.eq.s16 	%p171, %rs373, 0;
	mov.u16 	%rs661, %rs666;
	@%p171 bra 	$L__BB7_208;
	ld.global.nc.u16 	%rs661, [%rd16+2];
$L__BB7_208:
	setp.ge.s32 	%p172, %r8, %r231;
	// begin inline asm
	{  cvt.f32.f16 %f875, %rs661;}

	// end inline asm
	mul.wide.s32 	%rd164, %r376, 2;
	add.s64 	%rd19, %rd1, %rd164;
	ld.global.nc.u16 	%rs377, [%rd19];
	// begin inline asm
	{  cvt.f32.f16 %f876, %rs377;}

	// end inline asm
	fma.rn.f32 	%f93, %f875, %f876, %f85;
	@%p172 bra 	$L__BB7_210;
	ld.global.nc.u16 	%rs378, [%rd19+2];
	// begin inline asm
	{  cvt.f32.f16 %f877, %rs378;}

	// end inline asm
	fma.rn.f32 	%f1147, %f875, %f877, %f1147;
$L__BB7_210:
	setp.ge.s32 	%p173, %r9, %r231;
	@%p173 bra 	$L__BB7_212;
	ld.global.nc.u16 	%rs379, [%rd19+4];
	// begin inline asm
	{  cvt.f32.f16 %f878, %rs379;}

	// end inline asm
	fma.rn.f32 	%f1148, %f875, %f878, %f1148;
$L__BB7_212:
	setp.ge.s32 	%p174, %r10, %r231;
	@%p174 bra 	$L__BB7_214;
	ld.global.nc.u16 	%rs380, [%rd19+6];
	// begin inline asm
	{  cvt.f32.f16 %f879, %rs380;}

	// end inline asm
	fma.rn.f32 	%f1149, %f875, %f879, %f1149;
$L__BB7_214:
	ld.global.nc.u16 	%rs382, [%rd17+4];
	// begin inline asm
	{ .reg .pred __$temp3;
  setp.gt.f16  __$temp3, %rs382, %rs666;
  selp.u16 %rs381, 1, 0, __$temp3;}
	// end inline asm
	setp.eq.s16 	%p175, %rs381, 0;
	mov.u16 	%rs662, %rs666;
	@%p175 bra 	$L__BB7_216;
	ld.global.nc.u16 	%rs662, [%rd16+4];
$L__BB7_216:
	setp.ge.s32 	%p176, %r8, %r231;
	// begin inline asm
	{  cvt.f32.f16 %f880, %rs662;}

	// end inline asm
	mul.wide.s32 	%rd165, %r377, 2;
	add.s64 	%rd20, %rd1, %rd165;
	ld.global.nc.u16 	%rs385, [%rd20];
	// begin inline asm
	{  cvt.f32.f16 %f881, %rs385;}

	// end inline asm
	fma.rn.f32 	%f101, %f880, %f881, %f93;
	@%p176 bra 	$L__BB7_218;
	ld.global.nc.u16 	%rs386, [%rd20+2];
	// begin inline asm
	{  cvt.f32.f16 %f882, %rs386;}

	// end inline asm
	fma.rn.f32 	%f1147, %f880, %f882, %f1147;
$L__BB7_218:
	setp.ge.s32 	%p177, %r9, %r231;
	@%p177 bra 	$L__BB7_220;
	ld.global.nc.u16 	%rs387, [%rd20+4];
	// begin inline asm
	{  cvt.f32.f16 %f883, %rs387;}

	// end inline asm
	fma.rn.f32 	%f1148, %f880, %f883, %f1148;
$L__BB7_220:
	setp.ge.s32 	%p178, %r10, %r231;
	@%p178 bra 	$L__BB7_222;
	ld.global.nc.u16 	%rs388, [%rd20+6];
	// begin inline asm
	{  cvt.f32.f16 %f884, %rs388;}

	// end inline asm
	fma.rn.f32 	%f1149, %f880, %f884, %f1149;
$L__BB7_222:
	ld.global.nc.u16 	%rs390, [%rd17+6];
	// begin inline asm
	{ .reg .pred __$temp3;
  setp.gt.f16  __$temp3, %rs390, %rs666;
  selp.u16 %rs389, 1, 0, __$temp3;}
	// end inline asm
	setp.eq.s16 	%p179, %rs389, 0;
	mov.u16 	%rs663, %rs666;
	@%p179 bra 	$L__BB7_224;
	ld.global.nc.u16 	%rs663, [%rd16+6];
$L__BB7_224:
	setp.ge.s32 	%p180, %r8, %r231;
	// begin inline asm
	{  cvt.f32.f16 %f885, %rs663;}

	// end inline asm
	mul.wide.s32 	%rd166, %r378, 2;
	add.s64 	%rd21, %rd1, %rd166;
	ld.global.nc.u16 	%rs393, [%rd21];
	// begin inline asm
	{  cvt.f32.f16 %f886, %rs393;}

	// end inline asm
	fma.rn.f32 	%f1146, %f885, %f886, %f101;
	@%p180 bra 	$L__BB7_226;
	ld.global.nc.u16 	%rs394, [%rd21+2];
	// begin inline asm
	{  cvt.f32.f16 %f887, %rs394;}

	// end inline asm
	fma.rn.f32 	%f1147, %f885, %f887, %f1147;
$L__BB7_226:
	setp.ge.s32 	%p181, %r9, %r231;
	@%p181 bra 	$L__BB7_228;
	ld.global.nc.u16 	%rs395, [%rd21+4];
	// begin inline asm
	{  cvt.f32.f16 %f888, %rs395;}

	// end inline asm
	fma.rn.f32 	%f1148, %f885, %f888, %f1148;
$L__BB7_228:
	setp.ge.s32 	%p182, %r10, %r231;
	@%p182 bra 	$L__BB7_230;
	ld.global.nc.u16 	%rs396, [%rd21+6];
	// begin inline asm
	{  cvt.f32.f16 %f889, %rs396;}

	// end inline asm
	fma.rn.f32 	%f1149, %f885, %f889, %f1149;
$L__BB7_230:
	add.s32 	%r379, %r379, 4;
	add.s32 	%r378, %r378, %r45;
	add.s32 	%r377, %r377, %r45;
	add.s32 	%r376, %r376, %r45;
	add.s32 	%r375, %r375, %r45;
	add.s32 	%r374, %r374, 4;
	setp.ne.s32 	%p183, %r379, 0;
	@%p183 bra 	$L__BB7_198;
$L__BB7_231:
	setp.eq.s32 	%p184, %r12, 0;
	@%p184 bra 	$L__BB7_259;
	setp.eq.s32 	%p185, %r13, 0;
	@%p185 bra 	$L__BB7_250;
	add.s32 	%r305, %r41, %r381;
	mul.wide.s32 	%rd167, %r305, 2;
	add.s64 	%rd22, %rd3, %rd167;
	add.s64 	%rd23, %rd2, %rd167;
	ld.global.nc.u16 	%rs398, [%rd23];
	// begin inline asm
	{ .reg .pred __$temp3;
  setp.gt.f16  __$temp3, %rs398, %rs666;
  selp.u16 %rs397, 1, 0, __$temp3;}
	// end inline asm
	setp.eq.s16 	%p186, %rs397, 0;
	mov.u16 	%rs664, %rs666;
	@%p186 bra 	$L__BB7_235;
	ld.global.nc.u16 	%rs664, [%rd22];
$L__BB7_235:
	setp.ge.s32 	%p187, %r8, %r231;
	// begin inline asm
	{  cvt.f32.f16 %f891, %rs664;}

	// end inline asm
	mul.lo.s32 	%r62, %r381, 9;
	add.s32 	%r306, %r62, 4;
	mad.lo.s32 	%r307, %r306, %r231, %r3;
	mul.wide.s32 	%rd168, %r307, 2;
	add.s64 	%rd24, %rd1, %rd168;
	ld.global.nc.u16 	%rs401, [%rd24];
	// begin inline asm
	{  cvt.f32.f16 %f892, %rs401;}

	// end inline asm
	fma.rn.f32 	%f125, %f891, %f892, %f1146;
	@%p187 bra 	$L__BB7_237;
	ld.global.nc.u16 	%rs402, [%rd24+2];
	// begin inline asm
	{  cvt.f32.f16 %f893, %rs402;}

	// end inline asm
	fma.rn.f32 	%f1147, %f891, %f893, %f1147;
$L__BB7_237:
	setp.ge.s32 	%p188, %r9, %r231;
	@%p188 bra 	$L__BB7_239;
	ld.global.nc.u16 	%rs403, [%rd24+4];
	// begin inline asm
	{  cvt.f32.f16 %f894, %rs403;}

	// end inline asm
	fma.rn.f32 	%f1148, %f891, %f894, %f1148;
$L__BB7_239:
	setp.ge.s32 	%p189, %r10, %r231;
	@%p189 bra 	$L__BB7_241;
	ld.global.nc.u16 	%rs404, [%rd24+6];
	// begin inline asm
	{  cvt.f32.f16 %f895, %rs404;}

	// end inline asm
	fma.rn.f32 	%f1149, %f891, %f895, %f1149;
$L__BB7_241:
	ld.global.nc.u16 	%rs406, [%rd23+2];
	// begin inline asm
	{ .reg .pred __$temp3;
  setp.gt.f16  __$temp3, %rs406, %rs666;
  selp.u16 %rs405, 1, 0, __$temp3;}
	// end inline asm
	setp.eq.s16 	%p190, %rs405, 0;
	mov.u16 	%rs665, %rs666;
	@%p190 bra 	$L__BB7_243;
	ld.global.nc.u16 	%rs665, [%rd22+2];
$L__BB7_243:
	setp.ge.s32 	%p191, %r8, %r231;
	// begin inline asm
	{  cvt.f32.f16 %f896, %rs665;}

	// end inline asm
	add.s32 	%r308, %r62, 13;
	mad.lo.s32 	%r309, %r308, %r231, %r3;
	mul.wide.s32 	%rd169, %r309, 2;
	add.s64 	%rd25, %rd1, %rd169;
	ld.global.nc.u16 	%rs409, [%rd25];
	// begin inline asm
	{  cvt.f32.f16 %f897, %rs409;}

	// end inline asm
	fma.rn.f32 	%f1146, %f896, %f897, %f125;
	@%p191 bra 	$L__BB7_245;
	ld.global.nc.u16 	%rs410, [%rd25+2];
	// begin inline asm
	{  cvt.f32.f16 %f898, %rs410;}

	// end inline asm
	fma.rn.f32 	%f1147, %f896, %f898, %f1147;
$L__BB7_245:
	setp.ge.s32 	%p192, %r9, %r231;
	@%p192 bra 	$L__BB7_247;
	ld.global.nc.u16 	%rs411, [%rd25+4];
	// begin inline asm
	{  cvt.f32.f16 %f899, %rs411;}

	// end inline asm
	fma.rn.f32 	%f1148, %f896, %f899, %f1148;
$L__BB7_247:
	setp.ge.s32 	%p193, %r10, %r231;
	@%p193 bra 	$L__BB7_249;
	ld.global.nc.u16 	%rs412, [%rd25+6];
	// begin inline asm
	{  cvt.f32.f16 %f900, %rs412;}

	// end inline asm
	fma.rn.f32 	%f1149, %f896, %f900, %f1149;
$L__BB7_249:
	add.s32 	%r381, %r381, 2;
$L__BB7_250:
	and.b32  	%r310, %r234, 1;
	setp.eq.b32 	%p194, %r310, 1;
	not.pred 	%p195, %p194;
	@%p195 bra 	$L__BB7_259;
	add.s32 	%r311, %r41, %r381;
	mul.wide.s32 	%rd170, %r311, 2;
	add.s64 	%rd26, %rd3, %rd170;
	add.s64 	%rd171, %rd2, %rd170;
	ld.global.nc.u16 	%rs414, [%rd171];
	// begin inline asm
	{ .reg .pred __$temp3;
  setp.gt.f16  __$temp3, %rs414, %rs666;
  selp.u16 %rs413, 1, 0, __$temp3;}
	// end inline asm
	setp.eq.s16 	%p196, %rs413, 0;
	@%p196 bra 	$L__BB7_253;
	ld.global.nc.u16 	%rs666, [%rd26];
$L__BB7_253:
	setp.ge.s32 	%p197, %r8, %r231;
	// begin inline asm
	{  cvt.f32.f16 %f901, %rs666;}

	// end inline asm
	mad.lo.s32 	%r312, %r381, 9, 4;
	mad.lo.s32 	%r313, %r312, %r231, %r3;
	mul.wide.s32 	%rd172, %r313, 2;
	add.s64 	%rd27, %rd1, %rd172;
	ld.global.nc.u16 	%rs417, [%rd27];
	// begin inline asm
	{  cvt.f32.f16 %f902, %rs417;}

	// end inline asm
	fma.rn.f32 	%f1146, %f901, %f902, %f1146;
	@%p197 bra 	$L__BB7_255;
	ld.global.nc.u16 	%rs418, [%rd27+2];
	// begin inline asm
	{  cvt.f32.f16 %f903, %rs418;}

	// end inline asm
	fma.rn.f32 	%f1147, %f901, %f903, %f1147;
$L__BB7_255:
	setp.ge.s32 	%p198, %r9, %r231;
	@%p198 bra 	$L__BB7_257;
	ld.global.nc.u16 	%rs419, [%rd27+4];
	// begin inline asm
	{  cvt.f32.f16 %f904, %rs419;}

	// end inline asm
	fma.rn.f32 	%f1148, %f901, %f904, %f1148;
$L__BB7_257:
	setp.ge.s32 	%p199, %r10, %r231;
	@%p199 bra 	$L__BB7_259;
	ld.global.nc.u16 	%rs420, [%rd27+6];
	// begin inline asm
	{  cvt.f32.f16 %f905, %rs420;}

	// end inline asm
	fma.rn.f32 	%f1149, %f901, %f905, %f1149;
$L__BB7_259:
	and.pred  	%p200, %p4, %p5;
	not.pred 	%p201, %p200;
	@%p201 bra 	$L__BB7_323;
	add.s32 	%r315, %r4, %r216;
	add.s32 	%r316, %r315, -1;
	mul.lo.s32 	%r65, %r316, %r234;
	mov.f32 	%f906, 0f00000000;
	// begin inline asm
	{  cvt.rn.f16.f32 %rs673, %f906;}

	// end inline asm
	setp.lt.u32 	%p202, %r11, 3;
	mov.b32 	%r389, 0;
	@%p202 bra 	$L__BB7_295;
	and.b32  	%r389, %r234, 2147483644;
	neg.s32 	%r387, %r389;
	mad.lo.s32 	%r386, %r231, 30, %r3;
	mul.lo.s32 	%r69, %r231, 36;
	mad.lo.s32 	%r385, %r231, 21, %r3;
	mad.lo.s32 	%r384, %r231, 12, %r3;
	mad.lo.s32 	%r383, %r231, 3, %r3;
	mov.u32 	%r382, %r65;
$L__BB7_262:
	.pragma "nounroll";
	mul.wide.s32 	%rd173, %r382, 2;
	add.s64 	%rd28, %rd3, %rd173;
	add.s64 	%rd29, %rd2, %rd173;
	ld.global.nc.u16 	%rs423, [%rd29];
	// begin inline asm
	{ .reg .pred __$temp3;
  setp.gt.f16  __$temp3, %rs423, %rs673;
  selp.u16 %rs422, 1, 0, __$temp3;}
	// end inline asm
	setp.eq.s16 	%p203, %rs422, 0;
	mov.u16 	%rs667, %rs673;
	@%p203 bra 	$L__BB7_264;
	ld.global.nc.u16 	%rs667, [%rd28];
$L__BB7_264:
	setp.ge.s32 	%p204, %r8, %r231;
	// begin inline asm
	{  cvt.f32.f16 %f908, %rs667;}

	// end inline asm
	mul.wide.s32 	%rd174, %r383, 2;
	add.s64 	%rd30, %rd1, %rd174;
	ld.global.nc.u16 	%rs426, [%rd30];
	// begin inline asm
	{  cvt.f32.f16 %f909, %rs426;}

	// end inline asm
	fma.rn.f32 	%f164, %f908, %f909, %f1146;
	@%p204 bra 	$L__BB7_266;
	ld.global.nc.u16 	%rs427, [%rd30+2];
	// begin inline asm
	{  cvt.f32.f16 %f910, %rs427;}

	// end inline asm
	fma.rn.f32 	%f1147, %f908, %f910, %f1147;
$L__BB7_266:
	setp.ge.s32 	%p205, %r9, %r231;
	@%p205 bra 	$L__BB7_268;
	ld.global.nc.u16 	%rs428, [%rd30+4];
	// begin inline asm
	{  cvt.f32.f16 %f911, %rs428;}

	// end inline asm
	fma.rn.f32 	%f1148, %f908, %f911, %f1148;
$L__BB7_268:
	setp.ge.s32 	%p206, %r10, %r231;
	@%p206 bra 	$L__BB7_270;
	ld.global.nc.u16 	%rs429, [%rd30+6];
	// begin inline asm
	{  cvt.f32.f16 %f912, %rs429;}

	// end inline asm
	fma.rn.f32 	%f1149, %f908, %f912, %f1149;
$L__BB7_270:
	ld.global.nc.u16 	%rs431, [%rd29+2];
	// begin inline asm
	{ .reg .pred __$temp3;
  setp.gt.f16  __$temp3, %rs431, %rs673;
  selp.u16 %rs430, 1, 0, __$temp3;}
	// end inline asm
	setp.eq.s16 	%p207, %rs430, 0;
	mov.u16 	%rs668, %rs673;
	@%p207 bra 	$L__BB7_272;
	ld.global.nc.u16 	%rs668, [%rd28+2];
$L__BB7_272:
	setp.ge.s32 	%p208, %r8, %r231;
	// begin inline asm
	{  cvt.f32.f16 %f913, %rs668;}

	// end inline asm
	mul.wide.s32 	%rd175, %r384, 2;
	add.s64 	%rd31, %rd1, %rd175;
	ld.global.nc.u16 	%rs434, [%rd31];
	// begin inline asm
	{  cvt.f32.f16 %f914, %rs434;}

	// end inline asm
	fma.rn.f32 	%f172, %f913, %f914, %f164;
	@%p208 bra 	$L__BB7_274;
	ld.global.nc.u16 	%rs435, [%rd31+2];
	// begin inline asm
	{  cvt.f32.f16 %f915, %rs435;}

	// end inline asm
	fma.rn.f32 	%f1147, %f913, %f915, %f1147;
$L__BB7_274:
	setp.ge.s32 	%p209, %r9, %r231;
	@%p209 bra 	$L__BB7_276;
	ld.global.nc.u16 	%rs436, [%rd31+4];
	// begin inline asm
	{  cvt.f32.f16 %f916, %rs436;}

	// end inline asm
	fma.rn.f32 	%f1148, %f913, %f916, %f1148;
$L__BB7_276:
	setp.ge.s32 	%p210, %r10, %r231;
	@%p210 bra 	$L__BB7_278;
	ld.global.nc.u16 	%rs437, [%rd31+6];
	// begin inline asm
	{  cvt.f32.f16 %f917, %rs437;}

	// end inline asm
	fma.rn.f32 	%f1149, %f913, %f917, %f1149;
$L__BB7_278:
	ld.global.nc.u16 	%rs439, [%rd29+4];
	// begin inline asm
	{ .reg .pred __$temp3;
  setp.gt.f16  __$temp3, %rs439, %rs673;
  selp.u16 %rs438, 1, 0, __$temp3;}
	// end inline asm
	setp.eq.s16 	%p211, %rs438, 0;
	mov.u16 	%rs669, %rs673;
	@%p211 bra 	$L__BB7_280;
	ld.global.nc.u16 	%rs669, [%rd28+4];
$L__BB7_280:
	setp.ge.s32 	%p212, %r8, %r231;
	// begin inline asm
	{  cvt.f32.f16 %f918, %rs669;}

	// end inline asm
	mul.wide.s32 	%rd176, %r385, 2;
	add.s64 	%rd32, %rd1, %rd176;
	ld.global.nc.u16 	%rs442, [%rd32];
	// begin inline asm
	{  cvt.f32.f16 %f919, %rs442;}

	// end inline asm
	fma.rn.f32 	%f180, %f918, %f919, %f172;
	@%p212 bra 	$L__BB7_282;
	ld.global.nc.u16 	%rs443, [%rd32+2];
	// begin inline asm
	{  cvt.f32.f16 %f920, %rs443;}

	// end inline asm
	fma.rn.f32 	%f1147, %f918, %f920, %f1147;
$L__BB7_282:
	setp.ge.s32 	%p213, %r9, %r231;
	@%p213 bra 	$L__BB7_284;
	ld.global.nc.u16 	%rs444, [%rd32+4];
	// begin inline asm
	{  cvt.f32.f16 %f921, %rs444;}

	// end inline asm
	fma.rn.f32 	%f1148, %f918, %f921, %f1148;
$L__BB7_284:
	setp.ge.s32 	%p214, %r10, %r231;
	@%p214 bra 	$L__BB7_286;
	ld.global.nc.u16 	%rs445, [%rd32+6];
	// begin inline asm
	{  cvt.f32.f16 %f922, %rs445;}

	// end inline asm
	fma.rn.f32 	%f1149, %f918, %f922, %f1149;
$L__BB7_286:
	ld.global.nc.u16 	%rs447, [%rd29+6];
	// begin inline asm
	{ .reg .pred __$temp3;
  setp.gt.f16  __$temp3, %rs447, %rs673;
  selp.u16 %rs446, 1, 0, __$temp3;}
	// end inline asm
	setp.eq.s16 	%p215, %rs446, 0;
	mov.u16 	%rs670, %rs673;
	@%p215 bra 	$L__BB7_288;
	ld.global.nc.u16 	%rs670, [%rd28+6];
$L__BB7_288:
	setp.ge.s32 	%p216, %r8, %r231;
	// begin inline asm
	{  cvt.f32.f16 %f923, %rs670;}

	// end inline asm
	mul.wide.s32 	%rd177, %r386, 2;
	add.s64 	%rd33, %rd1, %rd177;
	ld.global.nc.u16 	%rs450, [%rd33];
	// begin inline asm
	{  cvt.f32.f16 %f924, %rs450;}

	// end inline asm
	fma.rn.f32 	%f1146, %f923, %f924, %f180;
	@%p216 bra 	$L__BB7_290;
	ld.global.nc.u16 	%rs451, [%rd33+2];
	// begin inline asm
	{  cvt.f32.f16 %f925, %rs451;}

	// end inline asm
	fma.rn.f32 	%f1147, %f923, %f925, %f1147;
$L__BB7_290:
	setp.ge.s32 	%p217, %r9, %r231;
	@%p217 bra 	$L__BB7_292;
	ld.global.nc.u16 	%rs452, [%rd33+4];
	// begin inline asm
	{  cvt.f32.f16 %f926, %rs452;}

	// end inline asm
	fma.rn.f32 	%f1148, %f923, %f926, %f1148;
$L__BB7_292:
	setp.ge.s32 	%p218, %r10, %r231;
	@%p218 bra 	$L__BB7_294;
	ld.global.nc.u16 	%rs453, [%rd33+6];
	// begin inline asm
	{  cvt.f32.f16 %f927, %rs453;}

	// end inline asm
	fma.rn.f32 	%f1149, %f923, %f927, %f1149;
$L__BB7_294:
	add.s32 	%r387, %r387, 4;
	add.s32 	%r386, %r386, %r69;
	add.s32 	%r385, %r385, %r69;
	add.s32 	%r384, %r384, %r69;
	add.s32 	%r383, %r383, %r69;
	add.s32 	%r382, %r382, 4;
	setp.ne.s32 	%p219, %r387, 0;
	@%p219 bra 	$L__BB7_262;
$L__BB7_295:
	setp.eq.s32 	%p220, %r12, 0;
	@%p220 bra 	$L__BB7_323;
	setp.eq.s32 	%p221, %r13, 0;
	@%p221 bra 	$L__BB7_314;
	add.s32 	%r317, %r65, %r389;
	mul.wide.s32 	%rd178, %r317, 2;
	add.s64 	%rd34, %rd3, %rd178;
	add.s64 	%rd35, %rd2, %rd178;
	ld.global.nc.u16 	%rs455, [%rd35];
	// begin inline asm
	{ .reg .pred __$temp3;
  setp.gt.f16  __$temp3, %rs455, %rs673;
  selp.u16 %rs454, 1, 0, __$temp3;}
	// end inline asm
	setp.eq.s16 	%p222, %rs454, 0;
	mov.u16 	%rs671, %rs673;
	@%p222 bra 	$L__BB7_299;
	ld.global.nc.u16 	%rs671, [%rd34];
$L__BB7_299:
	setp.ge.s32 	%p223, %r8, %r231;
	// begin inline asm
	{  cvt.f32.f16 %f929, %rs671;}

	// end inline asm
	mul.lo.s32 	%r86, %r389, 9;
	add.s32 	%r318, %r86, 3;
	mad.lo.s32 	%r319, %r318, %r231, %r3;
	mul.wide.s32 	%rd179, %r319, 2;
	add.s64 	%rd36, %rd1, %rd179;
	ld.global.nc.u16 	%rs458, [%rd36];
	// begin inline asm
	{  cvt.f32.f16 %f930, %rs458;}

	// end inline asm
	fma.rn.f32 	%f204, %f929, %f930, %f1146;
	@%p223 bra 	$L__BB7_301;
	ld.global.nc.u16 	%rs459, [%rd36+2];
	// begin inline asm
	{  cvt.f32.f16 %f931, %rs459;}

	// end inline asm
	fma.rn.f32 	%f1147, %f929, %f931, %f1147;
$L__BB7_301:
	setp.ge.s32 	%p224, %r9, %r231;
	@%p224 bra 	$L__BB7_303;
	ld.global.nc.u16 	%rs460, [%rd36+4];
	// begin inline asm
	{  cvt.f32.f16 %f932, %rs460;}

	// end inline asm
	fma.rn.f32 	%f1148, %f929, %f932, %f1148;
$L__BB7_303:
	setp.ge.s32 	%p225, %r10, %r231;
	@%p225 bra 	$L__BB7_305;
	ld.global.nc.u16 	%rs461, [%rd36+6];
	// begin inline asm
	{  cvt.f32.f16 %f933, %rs461;}

	// end inline asm
	fma.rn.f32 	%f1149, %f929, %f933, %f1149;
$L__BB7_305:
	ld.global.nc.u16 	%rs463, [%rd35+2];
	// begin inline asm
	{ .reg .pred __$temp3;
  setp.gt.f16  __$temp3, %rs463, %rs673;
  selp.u16 %rs462, 1, 0, __$temp3;}
	// end inline asm
	setp.eq.s16 	%p226, %rs462, 0;
	mov.u16 	%rs672, %rs673;
	@%p226 bra 	$L__BB7_307;
	ld.global.nc.u16 	%rs672, [%rd34+2];
$L__BB7_307:
	setp.ge.s32 	%p227, %r8, %r231;
	// begin inline asm
	{  cvt.f32.f16 %f934, %rs672;}

	// end inline asm
	add.s32 	%r320, %r86, 12;
	mad.lo.s32 	%r321, %r320, %r231, %r3;
	mul.wide.s32 	%rd180, %r321, 2;
	add.s64 	%rd37, %rd1, %rd180;
	ld.global.nc.u16 	%rs466, [%rd37];
	// begin inline asm
	{  cvt.f32.f16 %f935, %rs466;}

	// end inline asm
	fma.rn.f32 	%f1146, %f934, %f935, %f204;
	@%p227 bra 	$L__BB7_309;
	ld.global.nc.u16 	%rs467, [%rd37+2];
	// begin inline asm
	{  cvt.f32.f16 %f936, %rs467;}

	// end inline asm
	fma.rn.f32 	%f1147, %f934, %f936, %f1147;
$L__BB7_309:
	setp.ge.s32 	%p228, %r9, %r231;
	@%p228 bra 	$L__BB7_311;
	ld.global.nc.u16 	%rs468, [%rd37+4];
	// begin inline asm
	{  cvt.f32.f16 %f937, %rs468;}

	// end inline asm
	fma.rn.f32 	%f1148, %f934, %f937, %f1148;
$L__BB7_311:
	setp.ge.s32 	%p229, %r10, %r231;
	@%p229 bra 	$L__BB7_313;
	ld.global.nc.u16 	%rs469, [%rd37+6];
	// begin inline asm
	{  cvt.f32.f16 %f938, %rs469;}

	// end inline asm
	fma.rn.f32 	%f1149, %f934, %f938, %f1149;
$L__BB7_313:
	add.s32 	%r389, %r389, 2;
$L__BB7_314:
	and.b32  	%r322, %r234, 1;
	setp.eq.b32 	%p230, %r322, 1;
	not.pred 	%p231, %p230;
	@%p231 bra 	$L__BB7_323;
	add.s32 	%r323, %r65, %r389;
	mul.wide.s32 	%rd181, %r323, 2;
	add.s64 	%rd38, %rd3, %rd181;
	add.s64 	%rd182, %rd2, %rd181;
	ld.global.nc.u16 	%rs471, [%rd182];
	// begin inline asm
	{ .reg .pred __$temp3;
  setp.gt.f16  __$temp3, %rs471, %rs673;
  selp.u16 %rs470, 1, 0, __$temp3;}
	// end inline asm
	setp.eq.s16 	%p232, %rs470, 0;
	@%p232 bra 	$L__BB7_317;
	ld.global.nc.u16 	%rs673, [%rd38];
$L__BB7_317:
	setp.ge.s32 	%p233, %r8, %r231;
	// begin inline asm
	{  cvt.f32.f16 %f939, %rs673;}

	// end inline asm
	mad.lo.s32 	%r324, %r389, 9, 3;
	mad.lo.s32 	%r325, %r324, %r231, %r3;
	mul.wide.s32 	%rd183, %r325, 2;
	add.s64 	%rd39, %rd1, %rd183;
	ld.global.nc.u16 	%rs474, [%rd39];
	// begin inline asm
	{  cvt.f32.f16 %f940, %rs474;}

	// end inline asm
	fma.rn.f32 	%f1146, %f939, %f940, %f1146;
	@%p233 bra 	$L__BB7_319;
	ld.global.nc.u16 	%rs475, [%rd39+2];
	// begin inline asm
	{  cvt.f32.f16 %f941, %rs475;}

	// end inline asm
	fma.rn.f32 	%f1147, %f939, %f941, %f1147;
$L__BB7_319:
	setp.ge.s32 	%p234, %r9, %r231;
	@%p234 bra 	$L__BB7_321;
	ld.global.nc.u16 	%rs476, [%rd39+4];
	// begin inline asm
	{  cvt.f32.f16 %f942, %rs476;}

	// end inline asm
	fma.rn.f32 	%f1148, %f939, %f942, %f1148;
$L__BB7_321:
	setp.ge.s32 	%p235, %r10, %r231;
	@%p235 bra 	$L__BB7_323;
	ld.global.nc.u16 	%rs477, [%rd39+6];
	// begin inline asm
	{  cvt.f32.f16 %f943, %rs477;}

	// end inline asm
	fma.rn.f32 	%f1149, %f939, %f943, %f1149;
$L__BB7_323:
	setp.ge.s32 	%p236, %r16, %r233;
	setp.lt.s32 	%p237, %r4, -1;
	setp.gt.s32 	%p238, %r5, 0;
	setp.le.s32 	%p239, %r5, %r232;
	and.pred  	%p2, %p238, %p239;
	not.pred 	%p240, %p2;
	add.s32 	%r326, %r14, -2;
	mul.lo.s32 	%r89, %r326, %r233;
	or.pred  	%p241, %p240, %p237;
	or.pred  	%p242, %p241, %p236;
	@%p242 bra 	$L__BB7_387;
	add.s32 	%r328, %r89, %r16;
	mul.lo.s32 	%r90, %r328, %r234;
	mov.f32 	%f944, 0f00000000;
	// begin inline asm
	{  cvt.rn.f16.f32 %rs680, %f944;}

	// end inline asm
	setp.lt.u32 	%p243, %r11, 3;
	mov.b32 	%r397, 0;
	@%p243 bra 	$L__BB7_359;
	and.b32  	%r397, %r234, 2147483644;
	neg.s32 	%r395, %r397;
	mad.lo.s32 	%r394, %r231, 29, %r3;
	mul.lo.s32 	%r94, %r231, 36;
	mad.lo.s32 	%r393, %r231, 20, %r3;
	mad.lo.s32 	%r392, %r231, 11, %r3;
	shl.b32 	%r329, %r231, 1;
	add.s32 	%r391, %r3, %r329;
	mov.u32 	%r390, %r90;
$L__BB7_326:
	.pragma "nounroll";
	mul.wide.s32 	%rd184, %r390, 2;
	add.s64 	%rd40, %rd3, %rd184;
	add.s64 	%rd41, %rd2, %rd184;
	ld.global.nc.u16 	%rs480, [%rd41];
	// begin inline asm
	{ .reg .pred __$temp3;
  setp.gt.f16  __$temp3, %rs480, %rs680;
  selp.u16 %rs479, 1, 0, __$temp3;}
	// end inline asm
	setp.eq.s16 	%p244, %rs479, 0;
	mov.u16 	%rs674, %rs680;
	@%p244 bra 	$L__BB7_328;
	ld.global.nc.u16 	%rs674, [%rd40];
$L__BB7_328:
	setp.ge.s32 	%p245, %r8, %r231;
	// begin inline asm
	{  cvt.f32.f16 %f946, %rs674;}

	// end inline asm
	mul.wide.s32 	%rd185, %r391, 2;
	add.s64 	%rd42, %rd1, %rd185;
	ld.global.nc.u16 	%rs483, [%rd42];
	// begin inline asm
	{  cvt.f32.f16 %f947, %rs483;}

	// end inline asm
	fma.rn.f32 	%f243, %f946, %f947, %f1146;
	@%p245 bra 	$L__BB7_330;
	ld.global.nc.u16 	%rs484, [%rd42+2];
	// begin inline asm
	{  cvt.f32.f16 %f948, %rs484;}

	// end inline asm
	fma.rn.f32 	%f1147, %f946, %f948, %f1147;
$L__BB7_330:
	setp.ge.s32 	%p246, %r9, %r231;
	@%p246 bra 	$L__BB7_332;
	ld.global.nc.u16 	%rs485, [%rd42+4];
	// begin inline asm
	{  cvt.f32.f16 %f949, %rs485;}

	// end inline asm
	fma.rn.f32 	%f1148, %f946, %f949, %f1148;
$L__BB7_332:
	setp.ge.s32 	%p247, %r10, %r231;
	@%p247 bra 	$L__BB7_334;
	ld.global.nc.u16 	%rs486, [%rd42+6];
	// begin inline asm
	{  cvt.f32.f16 %f950, %rs486;}

	// end inline asm
	fma.rn.f32 	%f1149, %f946, %f950, %f1149;
$L__BB7_334:
	ld.global.nc.u16 	%rs488, [%rd41+2];
	// begin inline asm
	{ .reg .pred __$temp3;
  setp.gt.f16  __$temp3, %rs488, %rs680;
  selp.u16 %rs487, 1, 0, __$temp3;}
	// end inline asm
	setp.eq.s16 	%p248, %rs487, 0;
	mov.u16 	%rs675, %rs680;
	@%p248 bra 	$L__BB7_336;
	ld.global.nc.u16 	%rs675, [%rd40+2];
$L__BB7_336:
	setp.ge.s32 	%p249, %r8, %r231;
	// begin inline asm
	{  cvt.f32.f16 %f951, %rs675;}

	// end inline asm
	mul.wide.s32 	%rd186, %r392, 2;
	add.s64 	%rd43, %rd1, %rd186;
	ld.global.nc.u16 	%rs491, [%rd43];
	// begin inline asm
	{  cvt.f32.f16 %f952, %rs491;}

	// end inline asm
	fma.rn.f32 	%f251, %f951, %f952, %f243;
	@%p249 bra 	$L__BB7_338;
	ld.global.nc.u16 	%rs492, [%rd43+2];
	// begin inline asm
	{  cvt.f32.f16 %f953, %rs492;}

	// end inline asm
	fma.rn.f32 	%f1147, %f951, %f953, %f1147;
$L__BB7_338:
	setp.ge.s32 	%p250, %r9, %r231;
	@%p250 bra 	$L__BB7_340;
	ld.global.nc.u16 	%rs493, [%rd43+4];
	// begin inline asm
	{  cvt.f32.f16 %f954, %rs493;}

	// end inline asm
	fma.rn.f32 	%f1148, %f951, %f954, %f1148;
$L__BB7_340:
	setp.ge.s32 	%p251, %r10, %r231;
	@%p251 bra 	$L__BB7_342;
	ld.global.nc.u16 	%rs494, [%rd43+6];
	// begin inline asm
	{  cvt.f32.f16 %f955, %rs494;}

	// end inline asm
	fma.rn.f32 	%f1149, %f951, %f955, %f1149;
$L__BB7_342:
	ld.global.nc.u16 	%rs496, [%rd41+4];
	// begin inline asm
	{ .reg .pred __$temp3;
  setp.gt.f16  __$temp3, %rs496, %rs680;
  selp.u16 %rs495, 1, 0, __$temp3;}
	// end inline asm
	setp.eq.s16 	%p252, %rs495, 0;
	mov.u16 	%rs676, %rs680;
	@%p252 bra 	$L__BB7_344;
	ld.global.nc.u16 	%rs676, [%rd40+4];
$L__BB7_344:
	setp.ge.s32 	%p253, %r8, %r231;
	// begin inline asm
	{  cvt.f32.f16 %f956, %rs676;}

	// end inline asm
	mul.wide.s32 	%rd187, %r393, 2;
	add.s64 	%rd44, %rd1, %rd187;
	ld.global.nc.u16 	%rs499, [%rd44];
	// begin inline asm
	{  cvt.f32.f16 %f957, %rs499;}

	// end inline asm
	fma.rn.f32 	%f259, %f956, %f957, %f251;
	@%p253 bra 	$L__BB7_346;
	ld.global.nc.u16 	%rs500, [%rd44+2];
	// begin inline asm
	{  cvt.f32.f16 %f958, %rs500;}

	// end inline asm
	fma.rn.f32 	%f1147, %f956, %f958, %f1147;
$L__BB7_346:
	setp.ge.s32 	%p254, %r9, %r231;
	@%p254 bra 	$L__BB7_348;
	ld.global.nc.u16 	%rs501, [%rd44+4];
	// begin inline asm
	{  cvt.f32.f16 %f959, %rs501;}

	// end inline asm
	fma.rn.f32 	%f1148, %f956, %f959, %f1148;
$L__BB7_348:
	setp.ge.s32 	%p255, %r10, %r231;
	@%p255 bra 	$L__BB7_350;
	ld.global.nc.u16 	%rs502, [%rd44+6];
	// begin inline asm
	{  cvt.f32.f16 %f960, %rs502;}

	// end inline asm
	fma.rn.f32 	%f1149, %f956, %f960, %f1149;
$L__BB7_350:
	ld.global.nc.u16 	%rs504, [%rd41+6];
	// begin inline asm
	{ .reg .pred __$temp3;
  setp.gt.f16  __$temp3, %rs504, %rs680;
  selp.u16 %rs503, 1, 0, __$temp3;}
	// end inline asm
	setp.eq.s16 	%p256, %rs503, 0;
	mov.u16 	%rs677, %rs680;
	@%p256 bra 	$L__BB7_352;
	ld.global.nc.u16 	%rs677, [%rd40+6];
$L__BB7_352:
	setp.ge.s32 	%p257, %r8, %r231;
	// begin inline asm
	{  cvt.f32.f16 %f961, %rs677;}

	// end inline asm
	mul.wide.s32 	%rd188, %r394, 2;
	add.s64 	%rd45, %rd1, %rd188;
	ld.global.nc.u16 	%rs507, [%rd45];
	// begin inline asm
	{  cvt.f32.f16 %f962, %rs507;}

	// end inline asm
	fma.rn.f32 	%f1146, %f961, %f962, %f259;
	@%p257 bra 	$L__BB7_354;
	ld.global.nc.u16 	%rs508, [%rd45+2];
	// begin inline asm
	{  cvt.f32.f16 %f963, %rs508;}

	// end inline asm
	fma.rn.f32 	%f1147, %f961, %f963, %f1147;
$L__BB7_354:
	setp.ge.s32 	%p258, %r9, %r231;
	@%p258 bra 	$L__BB7_356;
	ld.global.nc.u16 	%rs509, [%rd45+4];
	// begin inline asm
	{  cvt.f32.f16 %f964, %rs509;}

	// end inline asm
	fma.rn.f32 	%f1148, %f961, %f964, %f1148;
$L__BB7_356:
	setp.ge.s32 	%p259, %r10, %r231;
	@%p259 bra 	$L__BB7_358;
	ld.global.nc.u16 	%rs510, [%rd45+6];
	// begin inline asm
	{  cvt.f32.f16 %f965, %rs510;}

	// end inline asm
	fma.rn.f32 	%f1149, %f961, %f965, %f1149;
$L__BB7_358:
	add.s32 	%r395, %r395, 4;
	add.s32 	%r394, %r394, %r94;
	add.s32 	%r393, %r393, %r94;
	add.s32 	%r392, %r392, %r94;
	add.s32 	%r391, %r391, %r94;
	add.s32 	%r390, %r390, 4;
	setp.ne.s32 	%p260, %r395, 0;
	@%p260 bra 	$L__BB7_326;
$L__BB7_359:
	setp.eq.s32 	%p261, %r12, 0;
	@%p261 bra 	$L__BB7_387;
	setp.eq.s32 	%p262, %r13, 0;
	@%p262 bra 	$L__BB7_378;
	add.s32 	%r330, %r90, %r397;
	mul.wide.s32 	%rd189, %r330, 2;
	add.s64 	%rd46, %rd3, %rd189;
	add.s64 	%rd47, %rd2, %rd189;
	ld.global.nc.u16 	%rs512, [%rd47];
	// begin inline asm
	{ .reg .pred __$temp3;
  setp.gt.f16  __$temp3, %rs512, %rs680;
  selp.u16 %rs511, 1, 0, __$temp3;}
	// end inline asm
	setp.eq.s16 	%p263, %rs511, 0;
	mov.u16 	%rs678, %rs680;
	@%p263 bra 	$L__BB7_363;
	ld.global.nc.u16 	%rs678, [%rd46];
$L__BB7_363:
	setp.ge.s32 	%p264, %r8, %r231;
	// begin inline asm
	{  cvt.f32.f16 %f967, %rs678;}

	// end inline asm
	mul.lo.s32 	%r111, %r397, 9;
	add.s32 	%r112, %r111, 2;
	mad.lo.s32 	%r331, %r112, %r231, %r3;
	mul.wide.s32 	%rd190, %r331, 2;
	add.s64 	%rd48, %rd1, %rd190;
	ld.global.nc.u16 	%rs515, [%rd48];
	// begin inline asm
	{  cvt.f32.f16 %f968, %rs515;}

	// end inline asm
	fma.rn.f32 	%f283, %f967, %f968, %f1146;
	@%p264 bra 	$L__BB7_365;
	ld.global.nc.u16 	%rs516, [%rd48+2];
	// begin inline asm
	{  cvt.f32.f16 %f969, %rs516;}

	// end inline asm
	fma.rn.f32 	%f1147, %f967, %f969, %f1147;
$L__BB7_365:
	setp.ge.s32 	%p265, %r9, %r231;
	@%p265 bra 	$L__BB7_367;
	ld.global.nc.u16 	%rs517, [%rd48+4];
	// begin inline asm
	{  cvt.f32.f16 %f970, %rs517;}

	// end inline asm
	fma.rn.f32 	%f1148, %f967, %f970, %f1148;
$L__BB7_367:
	setp.ge.s32 	%p266, %r10, %r231;
	@%p266 bra 	$L__BB7_369;
	ld.global.nc.u16 	%rs518, [%rd48+6];
	// begin inline asm
	{  cvt.f32.f16 %f971, %rs518;}

	// end inline asm
	fma.rn.f32 	%f1149, %f967, %f971, %f1149;
$L__BB7_369:
	ld.global.nc.u16 	%rs520, [%rd47+2];
	// begin inline asm
	{ .reg .pred __$temp3;
  setp.gt.f16  __$temp3, %rs520, %rs680;
  selp.u16 %rs519, 1, 0, __$temp3;}
	// end inline asm
	setp.eq.s16 	%p267, %rs519, 0;
	mov.u16 	%rs679, %rs680;
	@%p267 bra 	$L__BB7_371;
	ld.global.nc.u16 	%rs679, [%rd46+2];
$L__BB7_371:
	setp.ge.s32 	%p268, %r8, %r231;
	// begin inline asm
	{  cvt.f32.f16 %f972, %rs679;}

	// end inline asm
	add.s32 	%r332, %r111, 11;
	mad.lo.s32 	%r333, %r332, %r231, %r3;
	mul.wide.s32 	%rd191, %r333, 2;
	add.s64 	%rd49, %rd1, %rd191;
	ld.global.nc.u16 	%rs523, [%rd49];
	// begin inline asm
	{  cvt.f32.f16 %f973, %rs523;}

	// end inline asm
	fma.rn.f32 	%f1146, %f972, %f973, %f283;
	@%p268 bra 	$L__BB7_373;
	ld.global.nc.u16 	%rs524, [%rd49+2];
	// begin inline asm
	{  cvt.f32.f16 %f974, %rs524;}

	// end inline asm
	fma.rn.f32 	%f1147, %f972, %f974, %f1147;
$L__BB7_373:
	setp.ge.s32 	%p269, %r9, %r231;
	@%p269 bra 	$L__BB7_375;
	ld.global.nc.u16 	%rs525, [%rd49+4];
	// begin inline asm
	{  cvt.f32.f16 %f975, %rs525;}

	// end inline asm
	fma.rn.f32 	%f1148, %f972, %f975, %f1148;
$L__BB7_375:
	setp.ge.s32 	%p270, %r10, %r231;
	@%p270 bra 	$L__BB7_377;
	ld.global.nc.u16 	%rs526, [%rd49+6];
	// begin inline asm
	{  cvt.f32.f16 %f976, %rs526;}

	// end inline asm
	fma.rn.f32 	%f1149, %f972, %f976, %f1149;
$L__BB7_377:
	shl.b32 	%r334, %r397, 3;
	sub.s32 	%r397, %r112, %r334;
$L__BB7_378:
	and.b32  	%r335, %r234, 1;
	setp.eq.b32 	%p271, %r335, 1;
	not.pred 	%p272, %p271;
	@%p272 bra 	$L__BB7_387;
	add.s32 	%r336, %r90, %r397;
	mul.wide.s32 	%rd192, %r336, 2;
	add.s64 	%rd50, %rd3, %rd192;
	add.s64 	%rd193, %rd2, %rd192;
	ld.global.nc.u16 	%rs528, [%rd193];
	// begin inline asm
	{ .reg .pred __$temp3;
  setp.gt.f16  __$temp3, %rs528, %rs680;
  selp.u16 %rs527, 1, 0, __$temp3;}
	// end inline asm
	setp.eq.s16 	%p273, %rs527, 0;
	@%p273 bra 	$L__BB7_381;
	ld.global.nc.u16 	%rs680, [%rd50];
$L__BB7_381:
	setp.ge.s32 	%p274, %r8, %r231;
	// begin inline asm
	{  cvt.f32.f16 %f977, %rs680;}

	// end inline asm
	mad.lo.s32 	%r337, %r397, 9, 2;
	mad.lo.s32 	%r338, %r337, %r231, %r3;
	mul.wide.s32 	%rd194, %r338, 2;
	add.s64 	%rd51, %rd1, %rd194;
	ld.global.nc.u16 	%rs531, [%rd51];
	// begin inline asm
	{  cvt.f32.f16 %f978, %rs531;}

	// end inline asm
	fma.rn.f32 	%f1146, %f977, %f978, %f1146;
	@%p274 bra 	$L__BB7_383;
	ld.global.nc.u16 	%rs532, [%rd51+2];
	// begin inline asm
	{  cvt.f32.f16 %f979, %rs532;}

	// end inline asm
	fma.rn.f32 	%f1147, %f977, %f979, %f1147;
$L__BB7_383:
	setp.ge.s32 	%p275, %r9, %r231;
	@%p275 bra 	$L__BB7_385;
	ld.global.nc.u16 	%rs533, [%rd51+4];
	// begin inline asm
	{  cvt.f32.f16 %f980, %rs533;}

	// end inline asm
	fma.rn.f32 	%f1148, %f977, %f980, %f1148;
$L__BB7_385:
	setp.ge.s32 	%p276, %r10, %r231;
	@%p276 bra 	$L__BB7_387;
	ld.global.nc.u16 	%rs534, [%rd51+6];
	// begin inline asm
	{  cvt.f32.f16 %f981, %rs534;}

	// end inline asm
	fma.rn.f32 	%f1149, %f977, %f981, %f1149;
$L__BB7_387:
	and.pred  	%p277, %p3, %p2;
	not.pred 	%p278, %p277;
	@%p278 bra 	$L__BB7_451;
	add.s32 	%r340, %r89, %r4;
	mul.lo.s32 	%r115, %r340, %r234;
	mov.f32 	%f982, 0f00000000;
	// begin inline asm
	{  cvt.rn.f16.f32 %rs687, %f982;}

	// end inline asm
	setp.lt.u32 	%p279, %r11, 3;
	mov.b32 	%r405, 0;
	@%p279 bra 	$L__BB7_423;
	and.b32  	%r405, %r234, 2147483644;
	neg.s32 	%r403, %r405;
	mad.lo.s32 	%r402, %r231, 28, %r3;
	mul.lo.s32 	%r119, %r231, 36;
	mad.lo.s32 	%r401, %r231, 19, %r3;
	mad.lo.s32 	%r400, %r231, 10, %r3;
	add.s32 	%r399, %r231, %r3;
	mov.u32 	%r398, %r115;
$L__BB7_390:
	.pragma "nounroll";
	mul.wide.s32 	%rd195, %r398, 2;
	add.s64 	%rd52, %rd3, %rd195;
	add.s64 	%rd53, %rd2, %rd195;
	ld.global.nc.u16 	%rs537, [%rd53];
	// begin inline asm
	{ .reg .pred __$temp3;
  setp.gt.f16  __$temp3, %rs537, %rs687;
  selp.u16 %rs536, 1, 0, __$temp3;}
	// end inline asm
	setp.eq.s16 	%p280, %rs536, 0;
	mov.u16 	%rs681, %rs687;
	@%p280 bra 	$L__BB7_392;
	ld.global.nc.u16 	%rs681, [%rd52];
$L__BB7_392:
	setp.ge.s32 	%p281, %r8, %r231;
	// begin inline asm
	{  cvt.f32.f16 %f984, %rs681;}

	// end inline asm
	mul.wide.s32 	%rd196, %r399, 2;
	add.s64 	%rd54, %rd1, %rd196;
	ld.global.nc.u16 	%rs540, [%rd54];
	// begin inline asm
	{  cvt.f32.f16 %f985, %rs540;}

	// end inline asm
	fma.rn.f32 	%f322, %f984, %f985, %f1146;
	@%p281 bra 	$L__BB7_394;
	ld.global.nc.u16 	%rs541, [%rd54+2];
	// begin inline asm
	{  cvt.f32.f16 %f986, %rs541;}

	// end inline asm
	fma.rn.f32 	%f1147, %f984, %f986, %f1147;
$L__BB7_394:
	setp.ge.s32 	%p282, %r9, %r231;
	@%p282 bra 	$L__BB7_396;
	ld.global.nc.u16 	%rs542, [%rd54+4];
	// begin inline asm
	{  cvt.f32.f16 %f987, %rs542;}

	// end inline asm
	fma.rn.f32 	%f1148, %f984, %f987, %f1148;
$L__BB7_396:
	setp.ge.s32 	%p283, %r10, %r231;
	@%p283 bra 	$L__BB7_398;
	ld.global.nc.u16 	%rs543, [%rd54+6];
	// begin inline asm
	{  cvt.f32.f16 %f988, %rs543;}

	// end inline asm
	fma.rn.f32 	%f1149, %f984, %f988, %f1149;
$L__BB7_398:
	ld.global.nc.u16 	%rs545, [%rd53+2];
	// begin inline asm
	{ .reg .pred __$temp3;
  setp.gt.f16  __$temp3, %rs545, %rs687;
  selp.u16 %rs544, 1, 0, __$temp3;}
	// end inline asm
	setp.eq.s16 	%p284, %rs544, 0;
	mov.u16 	%rs682, %rs687;
	@%p284 bra 	$L__BB7_400;
	ld.global.nc.u16 	%rs682, [%rd52+2];
$L__BB7_400:
	setp.ge.s32 	%p285, %r8, %r231;
	// begin inline asm
	{  cvt.f32.f16 %f989, %rs682;}

	// end inline asm
	mul.wide.s32 	%rd197, %r400, 2;
	add.s64 	%rd55, %rd1, %rd197;
	ld.global.nc.u16 	%rs548, [%rd55];
	// begin inline asm
	{  cvt.f32.f16 %f990, %rs548;}

	// end inline asm
	fma.rn.f32 	%f330, %f989, %f990, %f322;
	@%p285 bra 	$L__BB7_402;
	ld.global.nc.u16 	%rs549, [%rd55+2];
	// begin inline asm
	{  cvt.f32.f16 %f991, %rs549;}

	// end inline asm
	fma.rn.f32 	%f1147, %f989, %f991, %f1147;
$L__BB7_402:
	setp.ge.s32 	%p286, %r9, %r231;
	@%p286 bra 	$L__BB7_404;
	ld.global.nc.u16 	%rs550, [%rd55+4];
	// begin inline asm
	{  cvt.f32.f16 %f992, %rs550;}

	// end inline asm
	fma.rn.f32 	%f1148, %f989, %f992, %f1148;
$L__BB7_404:
	setp.ge.s32 	%p287, %r10, %r231;
	@%p287 bra 	$L__BB7_406;
	ld.global.nc.u16 	%rs551, [%rd55+6];
	// begin inline asm
	{  cvt.f32.f16 %f993, %rs551;}

	// end inline asm
	fma.rn.f32 	%f1149, %f989, %f993, %f1149;
$L__BB7_406:
	ld.global.nc.u16 	%rs553, [%rd53+4];
	// begin inline asm
	{ .reg .pred __$temp3;
  setp.gt.f16  __$temp3, %rs553, %rs687;
  selp.u16 %rs552, 1, 0, __$temp3;}
	// end inline asm
	setp.eq.s16 	%p288, %rs552, 0;
	mov.u16 	%rs683, %rs687;
	@%p288 bra 	$L__BB7_408;
	ld.global.nc.u16 	%rs683, [%rd52+4];
$L__BB7_408:
	setp.ge.s32 	%p289, %r8, %r231;
	// begin inline asm
	{  cvt.f32.f16 %f994, %rs683;}

	// end inline asm
	mul.wide.s32 	%rd198, %r401, 2;
	add.s64 	%rd56, %rd1, %rd198;
	ld.global.nc.u16 	%rs556, [%rd56];
	// begin inline asm
	{  cvt.f32.f16 %f995, %rs556;}

	// end inline asm
	fma.rn.f32 	%f338, %f994, %f995, %f330;
	@%p289 bra 	$L__BB7_410;
	ld.global.nc.u16 	%rs557, [%rd56+2];
	// begin inline asm
	{  cvt.f32.f16 %f996, %rs557;}

	// end inline asm
	fma.rn.f32 	%f1147, %f994, %f996, %f1147;
$L__BB7_410:
	setp.ge.s32 	%p290, %r9, %r231;
	@%p290 bra 	$L__BB7_412;
	ld.global.nc.u16 	%rs558, [%rd56+4];
	// begin inline asm
	{  cvt.f32.f16 %f997, %rs558;}

	// end inline asm
	fma.rn.f32 	%f1148, %f994, %f997, %f1148;
$L__BB7_412:
	setp.ge.s32 	%p291, %r10, %r231;
	@%p291 bra 	$L__BB7_414;
	ld.global.nc.u16 	%rs559, [%rd56+6];
	// begin inline asm
	{  cvt.f32.f16 %f998, %rs559;}

	// end inline asm
	fma.rn.f32 	%f1149, %f994, %f998, %f1149;
$L__BB7_414:
	ld.global.nc.u16 	%rs561, [%rd53+6];
	// begin inline asm
	{ .reg .pred __$temp3;
  setp.gt.f16  __$temp3, %rs561, %rs687;
  selp.u16 %rs560, 1, 0, __$temp3;}
	// end inline asm
	setp.eq.s16 	%p292, %rs560, 0;
	mov.u16 	%rs684, %rs687;
	@%p292 bra 	$L__BB7_416;
	ld.global.nc.u16 	%rs684, [%rd52+6];
$L__BB7_416:
	setp.ge.s32 	%p293, %r8, %r231;
	// begin inline asm
	{  cvt.f32.f16 %f999, %rs684;}

	// end inline asm
	mul.wide.s32 	%rd199, %r402, 2;
	add.s64 	%rd57, %rd1, %rd199;
	ld.global.nc.u16 	%rs564, [%rd57];
	// begin inline asm
	{  cvt.f32.f16 %f1000, %rs564;}

	// end inline asm
	fma.rn.f32 	%f1146, %f999, %f1000, %f338;
	@%p293 bra 	$L__BB7_418;
	ld.global.nc.u16 	%rs565, [%rd57+2];
	// begin inline asm
	{  cvt.f32.f16 %f1001, %rs565;}

	// end inline asm
	fma.rn.f32 	%f1147, %f999, %f1001, %f1147;
$L__BB7_418:
	setp.ge.s32 	%p294, %r9, %r231;
	@%p294 bra 	$L__BB7_420;
	ld.global.nc.u16 	%rs566, [%rd57+4];
	// begin inline asm
	{  cvt.f32.f16 %f1002, %rs566;}

	// end inline asm
	fma.rn.f32 	%f1148, %f999, %f1002, %f1148;
$L__BB7_420:
	setp.ge.s32 	%p295, %r10, %r231;
	@%p295 bra 	$L__BB7_422;
	ld.global.nc.u16 	%rs567, [%rd57+6];
	// begin inline asm
	{  cvt.f32.f16 %f1003, %rs567;}

	// end inline asm
	fma.rn.f32 	%f1149, %f999, %f1003, %f1149;
$L__BB7_422:
	add.s32 	%r403, %r403, 4;
	add.s32 	%r402, %r402, %r119;
	add.s32 	%r401, %r401, %r119;
	add.s32 	%r400, %r400, %r119;
	add.s32 	%r399, %r399, %r119;
	add.s32 	%r398, %r398, 4;
	setp.ne.s32 	%p296, %r403, 0;
	@%p296 bra 	$L__BB7_390;
$L__BB7_423:
	setp.eq.s32 	%p297, %r12, 0;
	@%p297 bra 	$L__BB7_451;
	setp.eq.s32 	%p298, %r13, 0;
	@%p298 bra 	$L__BB7_442;
	add.s32 	%r341, %r115, %r405;
	mul.wide.s32 	%rd200, %r341, 2;
	add.s64 	%rd58, %rd3, %rd200;
	add.s64 	%rd59, %rd2, %rd200;
	ld.global.nc.u16 	%rs569, [%rd59];
	// begin inline asm
	{ .reg .pred __$temp3;
  setp.gt.f16  __$temp3, %rs569, %rs687;
  selp.u16 %rs568, 1, 0, __$temp3;}
	// end inline asm
	setp.eq.s16 	%p299, %rs568, 0;
	mov.u16 	%rs685, %rs687;
	@%p299 bra 	$L__BB7_427;
	ld.global.nc.u16 	%rs685, [%rd58];
$L__BB7_427:
	setp.ge.s32 	%p300, %r8, %r231;
	// begin inline asm
	{  cvt.f32.f16 %f1005, %rs685;}

	// end inline asm
	mul.lo.s32 	%r136, %r405, 9;
	add.s32 	%r137, %r136, 1;
	mad.lo.s32 	%r342, %r231, %r136, %r231;
	add.s32 	%r343, %r342, %r3;
	mul.wide.s32 	%rd201, %r343, 2;
	add.s64 	%rd60, %rd1, %rd201;
	ld.global.nc.u16 	%rs572, [%rd60];
	// begin inline asm
	{  cvt.f32.f16 %f1006, %rs572;}

	// end inline asm
	fma.rn.f32 	%f362, %f1005, %f1006, %f1146;
	@%p300 bra 	$L__BB7_429;
	ld.global.nc.u16 	%rs573, [%rd60+2];
	// begin inline asm
	{  cvt.f32.f16 %f1007, %rs573;}

	// end inline asm
	fma.rn.f32 	%f1147, %f1005, %f1007, %f1147;
$L__BB7_429:
	setp.ge.s32 	%p301, %r9, %r231;
	@%p301 bra 	$L__BB7_431;
	ld.global.nc.u16 	%rs574, [%rd60+4];
	// begin inline asm
	{  cvt.f32.f16 %f1008, %rs574;}

	// end inline asm
	fma.rn.f32 	%f1148, %f1005, %f1008, %f1148;
$L__BB7_431:
	setp.ge.s32 	%p302, %r10, %r231;
	@%p302 bra 	$L__BB7_433;
	ld.global.nc.u16 	%rs575, [%rd60+6];
	// begin inline asm
	{  cvt.f32.f16 %f1009, %rs575;}

	// end inline asm
	fma.rn.f32 	%f1149, %f1005, %f1009, %f1149;
$L__BB7_433:
	shl.b32 	%r344, %r405, 3;
	sub.s32 	%r138, %r137, %r344;
	ld.global.nc.u16 	%rs577, [%rd59+2];
	// begin inline asm
	{ .reg .pred __$temp3;
  setp.gt.f16  __$temp3, %rs577, %rs687;
  selp.u16 %rs576, 1, 0, __$temp3;}
	// end inline asm
	setp.eq.s16 	%p303, %rs576, 0;
	mov.u16 	%rs686, %rs687;
	@%p303 bra 	$L__BB7_435;
	ld.global.nc.u16 	%rs686, [%rd58+2];
$L__BB7_435:
	setp.ge.s32 	%p304, %r8, %r231;
	// begin inline asm
	{  cvt.f32.f16 %f1010, %rs686;}

	// end inline asm
	add.s32 	%r345, %r136, 10;
	mad.lo.s32 	%r346, %r345, %r231, %r3;
	mul.wide.s32 	%rd202, %r346, 2;
	add.s64 	%rd61, %rd1, %rd202;
	ld.global.nc.u16 	%rs580, [%rd61];
	// begin inline asm
	{  cvt.f32.f16 %f1011, %rs580;}

	// end inline asm
	fma.rn.f32 	%f1146, %f1010, %f1011, %f362;
	@%p304 bra 	$L__BB7_437;
	ld.global.nc.u16 	%rs581, [%rd61+2];
	// begin inline asm
	{  cvt.f32.f16 %f1012, %rs581;}

	// end inline asm
	fma.rn.f32 	%f1147, %f1010, %f1012, %f1147;
$L__BB7_437:
	setp.ge.s32 	%p305, %r9, %r231;
	@%p305 bra 	$L__BB7_439;
	ld.global.nc.u16 	%rs582, [%rd61+4];
	// begin inline asm
	{  cvt.f32.f16 %f1013, %rs582;}

	// end inline asm
	fma.rn.f32 	%f1148, %f1010, %f1013, %f1148;
$L__BB7_439:
	setp.ge.s32 	%p306, %r10, %r231;
	@%p306 bra 	$L__BB7_441;
	ld.global.nc.u16 	%rs583, [%rd61+6];
	// begin inline asm
	{  cvt.f32.f16 %f1014, %rs583;}

	// end inline asm
	fma.rn.f32 	%f1149, %f1010, %f1014, %f1149;
$L__BB7_441:
	add.s32 	%r405, %r138, 1;
$L__BB7_442:
	and.b32  	%r347, %r234, 1;
	setp.eq.b32 	%p307, %r347, 1;
	not.pred 	%p308, %p307;
	@%p308 bra 	$L__BB7_451;
	add.s32 	%r348, %r115, %r405;
	mul.wide.s32 	%rd203, %r348, 2;
	add.s64 	%rd62, %rd3, %rd203;
	add.s64 	%rd204, %rd2, %rd203;
	ld.global.nc.u16 	%rs585, [%rd204];
	// begin inline asm
	{ .reg .pred __$temp3;
  setp.gt.f16  __$temp3, %rs585, %rs687;
  selp.u16 %rs584, 1, 0, __$temp3;}
	// end inline asm
	setp.eq.s16 	%p309, %rs584, 0;
	@%p309 bra 	$L__BB7_445;
	ld.global.nc.u16 	%rs687, [%rd62];
$L__BB7_445:
	setp.ge.s32 	%p310, %r8, %r231;
	// begin inline asm
	{  cvt.f32.f16 %f1015, %rs687;}

	// end inline asm
	mul.lo.s32 	%r349, %r405, %r231;
	mad.lo.s32 	%r350, %r349, 9, %r231;
	add.s32 	%r351, %r350, %r3;
	mul.wide.s32 	%rd205, %r351, 2;
	add.s64 	%rd63, %rd1, %rd205;
	ld.global.nc.u16 	%rs588, [%rd63];
	// begin inline asm
	{  cvt.f32.f16 %f1016, %rs588;}

	// end inline asm
	fma.rn.f32 	%f1146, %f1015, %f1016, %f1146;
	@%p310 bra 	$L__BB7_447;
	ld.global.nc.u16 	%rs589, [%rd63+2];
	// begin inline asm
	{  cvt.f32.f16 %f1017, %rs589;}

	// end inline asm
	fma.rn.f32 	%f1147, %f1015, %f1017, %f1147;
$L__BB7_447:
	setp.ge.s32 	%p311, %r9, %r231;
	@%p311 bra 	$L__BB7_449;
	ld.global.nc.u16 	%rs590, [%rd63+4];
	// begin inline asm
	{  cvt.f32.f16 %f1018, %rs590;}

	// end inline asm
	fma.rn.f32 	%f1148, %f1015, %f1018, %f1148;
$L__BB7_449:
	setp.ge.s32 	%p312, %r10, %r231;
	@%p312 bra 	$L__BB7_451;
	ld.global.nc.u16 	%rs591, [%rd63+6];
	// begin inline asm
	{  cvt.f32.f16 %f1019, %rs591;}

	// end inline asm
	fma.rn.f32 	%f1149, %f1015, %f1019, %f1149;
$L__BB7_451:
	and.pred  	%p313, %p4, %p2;
	not.pred 	%p314, %p313;
	@%p314 bra 	$L__BB7_515;
	add.s32 	%r353, %r4, %r89;
	add.s32 	%r354, %r353, -1;
	mul.lo.s32 	%r141, %r354, %r234;
	mov.f32 	%f1020, 0f00000000;
	// begin inline asm
	{  cvt.rn.f16.f32 %rs694, %f1020;}

	// end inline asm
	setp.lt.u32 	%p315, %r11, 3;
	mov.b32 	%r410, 0;
	@%p315 bra 	$L__BB7_487;
	and.b32  	%r410, %r234, 2147483644;
	mul.lo.s32 	%r143, %r231, 9;
	neg.s32 	%r408, %r410;
	mul.lo.s32 	%r145, %r231, 36;
	mul.wide.s32 	%rd67, %r143, 2;
	mov.u32 	%r406, %r141;
	mov.u32 	%r407, %r3;
$L__BB7_454:
	.pragma "nounroll";
	mul.wide.s32 	%rd206, %r406, 2;
	add.s64 	%rd64, %rd3, %rd206;
	add.s64 	%rd65, %rd2, %rd206;
	ld.global.nc.u16 	%rs594, [%rd65];
	// begin inline asm
	{ .reg .pred __$temp3;
  setp.gt.f16  __$temp3, %rs594, %rs694;
  selp.u16 %rs593, 1, 0, __$temp3;}
	// end inline asm
	setp.eq.s16 	%p316, %rs593, 0;
	mov.u16 	%rs688, %rs694;
	@%p316 bra 	$L__BB7_456;
	ld.global.nc.u16 	%rs688, [%rd64];
$L__BB7_456:
	setp.ge.s32 	%p317, %r8, %r231;
	// begin inline asm
	{  cvt.f32.f16 %f1022, %rs688;}

	// end inline asm
	mul.wide.s32 	%rd207, %r407, 2;
	add.s64 	%rd66, %rd1, %rd207;
	ld.global.nc.u16 	%rs597, [%rd66];
	// begin inline asm
	{  cvt.f32.f16 %f1023, %rs597;}

	// end inline asm
	fma.rn.f32 	%f401, %f1022, %f1023, %f1146;
	@%p317 bra 	$L__BB7_458;
	ld.global.nc.u16 	%rs598, [%rd66+2];
	// begin inline asm
	{  cvt.f32.f16 %f1024, %rs598;}

	// end inline asm
	fma.rn.f32 	%f1147, %f1022, %f1024, %f1147;
$L__BB7_458:
	setp.ge.s32 	%p318, %r9, %r231;
	@%p318 bra 	$L__BB7_460;
	ld.global.nc.u16 	%rs599, [%rd66+4];
	// begin inline asm
	{  cvt.f32.f16 %f1025, %rs599;}

	// end inline asm
	fma.rn.f32 	%f1148, %f1022, %f1025, %f1148;
$L__BB7_460:
	setp.ge.s32 	%p319, %r10, %r231;
	@%p319 bra 	$L__BB7_462;
	ld.global.nc.u16 	%rs600, [%rd66+6];
	// begin inline asm
	{  cvt.f32.f16 %f1026, %rs600;}

	// end inline asm
	fma.rn.f32 	%f1149, %f1022, %f1026, %f1149;
$L__BB7_462:
	ld.global.nc.u16 	%rs602, [%rd65+2];
	// begin inline asm
	{ .reg .pred __$temp3;
  setp.gt.f16  __$temp3, %rs602, %rs694;
  selp.u16 %rs601, 1, 0, __$temp3;}
	// end inline asm
	setp.eq.s16 	%p320, %rs601, 0;
	mov.u16 	%rs689, %rs694;
	@%p320 bra 	$L__BB7_464;
	ld.global.nc.u16 	%rs689, [%rd64+2];
$L__BB7_464:
	setp.ge.s32 	%p321, %r8, %r231;
	// begin inline asm
	{  cvt.f32.f16 %f1027, %rs689;}

	// end inline asm
	add.s64 	%rd68, %rd66, %rd67;
	ld.global.nc.u16 	%rs605, [%rd68];
	// begin inline asm
	{  cvt.f32.f16 %f1028, %rs605;}

	// end inline asm
	fma.rn.f32 	%f409, %f1027, %f1028, %f401;
	@%p321 bra 	$L__BB7_466;
	ld.global.nc.u16 	%rs606, [%rd68+2];
	// begin inline asm
	{  cvt.f32.f16 %f1029, %rs606;}

	// end inline asm
	fma.rn.f32 	%f1147, %f1027, %f1029, %f1147;
$L__BB7_466:
	setp.ge.s32 	%p322, %r9, %r231;
	@%p322 bra 	$L__BB7_468;
	ld.global.nc.u16 	%rs607, [%rd68+4];
	// begin inline asm
	{  cvt.f32.f16 %f1030, %rs607;}

	// end inline asm
	fma.rn.f32 	%f1148, %f1027, %f1030, %f1148;
$L__BB7_468:
	setp.ge.s32 	%p323, %r10, %r231;
	@%p323 bra 	$L__BB7_470;
	ld.global.nc.u16 	%rs608, [%rd68+6];
	// begin inline asm
	{  cvt.f32.f16 %f1031, %rs608;}

	// end inline asm
	fma.rn.f32 	%f1149, %f1027, %f1031, %f1149;
$L__BB7_470:
	ld.global.nc.u16 	%rs610, [%rd65+4];
	// begin inline asm
	{ .reg .pred __$temp3;
  setp.gt.f16  __$temp3, %rs610, %rs694;
  selp.u16 %rs609, 1, 0, __$temp3;}
	// end inline asm
	setp.eq.s16 	%p324, %rs609, 0;
	mov.u16 	%rs690, %rs694;
	@%p324 bra 	$L__BB7_472;
	ld.global.nc.u16 	%rs690, [%rd64+4];
$L__BB7_472:
	setp.ge.s32 	%p325, %r8, %r231;
	// begin inline asm
	{  cvt.f32.f16 %f1032, %rs690;}

	// end inline asm
	add.s64 	%rd69, %rd68, %rd67;
	ld.global.nc.u16 	%rs613, [%rd69];
	// begin inline asm
	{  cvt.f32.f16 %f1033, %rs613;}

	// end inline asm
	fma.rn.f32 	%f417, %f1032, %f1033, %f409;
	@%p325 bra 	$L__BB7_474;
	ld.global.nc.u16 	%rs614, [%rd69+2];
	// begin inline asm
	{  cvt.f32.f16 %f1034, %rs614;}

	// end inline asm
	fma.rn.f32 	%f1147, %f1032, %f1034, %f1147;
$L__BB7_474:
	setp.ge.s32 	%p326, %r9, %r231;
	@%p326 bra 	$L__BB7_476;
	ld.global.nc.u16 	%rs615, [%rd69+4];
	// begin inline asm
	{  cvt.f32.f16 %f1035, %rs615;}

	// end inline asm
	fma.rn.f32 	%f1148, %f1032, %f1035, %f1148;
$L__BB7_476:
	setp.ge.s32 	%p327, %r10, %r231;
	@%p327 bra 	$L__BB7_478;
	ld.global.nc.u16 	%rs616, [%rd69+6];
	// begin inline asm
	{  cvt.f32.f16 %f1036, %rs616;}

	// end inline asm
	fma.rn.f32 	%f1149, %f1032, %f1036, %f1149;
$L__BB7_478:
	ld.global.nc.u16 	%rs618, [%rd65+6];
	// begin inline asm
	{ .reg .pred __$temp3;
  setp.gt.f16  __$temp3, %rs618, %rs694;
  selp.u16 %rs617, 1, 0, __$temp3;}
	// end inline asm
	setp.eq.s16 	%p328, %rs617, 0;
	mov.u16 	%rs691, %rs694;
	@%p328 bra 	$L__BB7_480;
	ld.global.nc.u16 	%rs691, [%rd64+6];
$L__BB7_480:
	setp.ge.s32 	%p329, %r8, %r231;
	// begin inline asm
	{  cvt.f32.f16 %f1037, %rs691;}

	// end inline asm
	add.s64 	%rd70, %rd69, %rd67;
	ld.global.nc.u16 	%rs621, [%rd70];
	// begin inline asm
	{  cvt.f32.f16 %f1038, %rs621;}

	// end inline asm
	fma.rn.f32 	%f1146, %f1037, %f1038, %f417;
	@%p329 bra 	$L__BB7_482;
	ld.global.nc.u16 	%rs622, [%rd70+2];
	// begin inline asm
	{  cvt.f32.f16 %f1039, %rs622;}

	// end inline asm
	fma.rn.f32 	%f1147, %f1037, %f1039, %f1147;
$L__BB7_482:
	setp.ge.s32 	%p330, %r9, %r231;
	@%p330 bra 	$L__BB7_484;
	ld.global.nc.u16 	%rs623, [%rd70+4];
	// begin inline asm
	{  cvt.f32.f16 %f1040, %rs623;}

	// end inline asm
	fma.rn.f32 	%f1148, %f1037, %f1040, %f1148;
$L__BB7_484:
	setp.ge.s32 	%p331, %r10, %r231;
	@%p331 bra 	$L__BB7_486;
	ld.global.nc.u16 	%rs624, [%rd70+6];
	// begin inline asm
	{  cvt.f32.f16 %f1041, %rs624;}

	// end inline asm
	fma.rn.f32 	%f1149, %f1037, %f1041, %f1149;
$L__BB7_486:
	add.s32 	%r408, %r408, 4;
	add.s32 	%r407, %r407, %r145;
	add.s32 	%r406, %r406, 4;
	setp.ne.s32 	%p332, %r408, 0;
	@%p332 bra 	$L__BB7_454;
$L__BB7_487:
	setp.eq.s32 	%p333, %r12, 0;
	@%p333 bra 	$L__BB7_515;
	setp.eq.s32 	%p334, %r13, 0;
	@%p334 bra 	$L__BB7_506;
	add.s32 	%r355, %r141, %r410;
	mul.wide.s32 	%rd208, %r355, 2;
	add.s64 	%rd71, %rd3, %rd208;
	add.s64 	%rd72, %rd2, %rd208;
	ld.global.nc.u16 	%rs626, [%rd72];
	// begin inline asm
	{ .reg .pred __$temp3;
  setp.gt.f16  __$temp3, %rs626, %rs694;
  selp.u16 %rs625, 1, 0, __$temp3;}
	// end inline asm
	setp.eq.s16 	%p335, %rs625, 0;
	mov.u16 	%rs692, %rs694;
	@%p335 bra 	$L__BB7_491;
	ld.global.nc.u16 	%rs692, [%rd71];
$L__BB7_491:
	setp.ge.s32 	%p336, %r8, %r231;
	// begin inline asm
	{  cvt.f32.f16 %f1043, %rs692;}

	// end inline asm
	mul.lo.s32 	%r153, %r410, 9;
	mad.lo.s32 	%r356, %r153, %r231, %r3;
	mul.wide.s32 	%rd209, %r356, 2;
	add.s64 	%rd73, %rd1, %rd209;
	ld.global.nc.u16 	%rs629, [%rd73];
	// begin inline asm
	{  cvt.f32.f16 %f1044, %rs629;}

	// end inline asm
	fma.rn.f32 	%f441, %f1043, %f1044, %f1146;
	@%p336 bra 	$L__BB7_493;
	ld.global.nc.u16 	%rs630, [%rd73+2];
	// begin inline asm
	{  cvt.f32.f16 %f1045, %rs630;}

	// end inline asm
	fma.rn.f32 	%f1147, %f1043, %f1045, %f1147;
$L__BB7_493:
	setp.ge.s32 	%p337, %r9, %r231;
	@%p337 bra 	$L__BB7_495;
	ld.global.nc.u16 	%rs631, [%rd73+4];
	// begin inline asm
	{  cvt.f32.f16 %f1046, %rs631;}

	// end inline asm
	fma.rn.f32 	%f1148, %f1043, %f1046, %f1148;
$L__BB7_495:
	setp.ge.s32 	%p338, %r10, %r231;
	@%p338 bra 	$L__BB7_497;
	ld.global.nc.u16 	%rs632, [%rd73+6];
	// begin inline asm
	{  cvt.f32.f16 %f1047, %rs632;}

	// end inline asm
	fma.rn.f32 	%f1149, %f1043, %f1047, %f1149;
$L__BB7_497:
	ld.global.nc.u16 	%rs634, [%rd72+2];
	// begin inline asm
	{ .reg .pred __$temp3;
  setp.gt.f16  __$temp3, %rs634, %rs694;
  selp.u16 %rs633, 1, 0, __$temp3;}
	// end inline asm
	setp.eq.s16 	%p339, %rs633, 0;
	mov.u16 	%rs693, %rs694;
	@%p339 bra 	$L__BB7_499;
	ld.global.nc.u16 	%rs693, [%rd71+2];
$L__BB7_499:
	setp.ge.s32 	%p340, %r8, %r231;
	// begin inline asm
	{  cvt.f32.f16 %f1048, %rs693;}

	// end inline asm
	add.s32 	%r357, %r153, 9;
	mad.lo.s32 	%r358, %r357, %r231, %r3;
	mul.wide.s32 	%rd210, %r358, 2;
	add.s64 	%rd74, %rd1, %rd210;
	ld.global.nc.u16 	%rs637, [%rd74];
	// begin inline asm
	{  cvt.f32.f16 %f1049, %rs637;}

	// end inline asm
	fma.rn.f32 	%f1146, %f1048, %f1049, %f441;
	@%p340 bra 	$L__BB7_501;
	ld.global.nc.u16 	%rs638, [%rd74+2];
	// begin inline asm
	{  cvt.f32.f16 %f1050, %rs638;}

	// end inline asm
	fma.rn.f32 	%f1147, %f1048, %f1050, %f1147;
$L__BB7_501:
	setp.ge.s32 	%p341, %r9, %r231;
	@%p341 bra 	$L__BB7_503;
	ld.global.nc.u16 	%rs639, [%rd74+4];
	// begin inline asm
	{  cvt.f32.f16 %f1051, %rs639;}

	// end inline asm
	fma.rn.f32 	%f1148, %f1048, %f1051, %f1148;
$L__BB7_503:
	setp.ge.s32 	%p342, %r10, %r231;
	@%p342 bra 	$L__BB7_505;
	ld.global.nc.u16 	%rs640, [%rd74+6];
	// begin inline asm
	{  cvt.f32.f16 %f1052, %rs640;}

	// end inline asm
	fma.rn.f32 	%f1149, %f1048, %f1052, %f1149;
$L__BB7_505:
	add.s32 	%r410, %r410, 2;
$L__BB7_506:
	and.b32  	%r359, %r234, 1;
	setp.eq.b32 	%p343, %r359, 1;
	not.pred 	%p344, %p343;
	@%p344 bra 	$L__BB7_515;
	add.s32 	%r360, %r141, %r410;
	mul.wide.s32 	%rd211, %r360, 2;
	add.s64 	%rd75, %rd3, %rd211;
	add.s64 	%rd212, %rd2, %rd211;
	ld.global.nc.u16 	%rs642, [%rd212];
	// begin inline asm
	{ .reg .pred __$temp3;
  setp.gt.f16  __$temp3, %rs642, %rs694;
  selp.u16 %rs641, 1, 0, __$temp3;}
	// end inline asm
	setp.eq.s16 	%p345, %rs641, 0;
	@%p345 bra 	$L__BB7_509;
	ld.global.nc.u16 	%rs694, [%rd75];
$L__BB7_509:
	setp.ge.s32 	%p346, %r8, %r231;
	// begin inline asm
	{  cvt.f32.f16 %f1053, %rs694;}

	// end inline asm
	mul.lo.s32 	%r361, %r410, %r231;
	mad.lo.s32 	%r362, %r361, 9, %r3;
	mul.wide.s32 	%rd213, %r362, 2;
	add.s64 	%rd76, %rd1, %rd213;
	ld.global.nc.u16 	%rs645, [%rd76];
	// begin inline asm
	{  cvt.f32.f16 %f1054, %rs645;}

	// end inline asm
	fma.rn.f32 	%f1146, %f1053, %f1054, %f1146;
	@%p346 bra 	$L__BB7_511;
	ld.global.nc.u16 	%rs646, [%rd76+2];
	// begin inline asm
	{  cvt.f32.f16 %f1055, %rs646;}

	// end inline asm
	fma.rn.f32 	%f1147, %f1053, %f1055, %f1147;
$L__BB7_511:
	setp.ge.s32 	%p347, %r9, %r231;
	@%p347 bra 	$L__BB7_513;
	ld.global.nc.u16 	%rs647, [%rd76+4];
	// begin inline asm
	{  cvt.f32.f16 %f1056, %rs647;}

	// end inline asm
	fma.rn.f32 	%f1148, %f1053, %f1056, %f1148;
$L__BB7_513:
	setp.ge.s32 	%p348, %r10, %r231;
	@%p348 bra 	$L__BB7_515;
	ld.global.nc.u16 	%rs648, [%rd76+6];
	// begin inline asm
	{  cvt.f32.f16 %f1057, %rs648;}

	// end inline asm
	fma.rn.f32 	%f1149, %f1053, %f1057, %f1149;
$L__BB7_515:
	setp.ge.s32 	%p349, %r8, %r231;
	mad.lo.s32 	%r363, %r6, %r229, %r5;
	mad.lo.s32 	%r364, %r363, %r230, %r4;
	mad.lo.s32 	%r365, %r364, %r231, %r3;
	// begin inline asm
	{  cvt.rn.f16.f32 %rs649, %f1146;}

	// end inline asm
	cvta.to.global.u64 	%rd214, %rd114;
	mul.wide.s32 	%rd215, %r365, 2;
	add.s64 	%rd113, %rd214, %rd215;
	st.global.u16 	[%rd113], %rs649;
	@%p349 bra 	$L__BB7_517;
	// begin inline asm
	{  cvt.rn.f16.f32 %rs650, %f1147;}

	// end inline asm
	st.global.u16 	[%rd113+2], %rs650;
$L__BB7_517:
	setp.ge.s32 	%p350, %r9, %r231;
	@%p350 bra 	$L__BB7_519;
	// begin inline asm
	{  cvt.rn.f16.f32 %rs651, %f1148;}

	// end inline asm
	st.global.u16 	[%rd113+4], %rs651;
$L__BB7_519:
	setp.ge.s32 	%p351, %r10, %r231;
	@%p351 bra 	$L__BB7_521;
	// begin inline asm
	{  cvt.rn.f16.f32 %rs652, %f1149;}

	// end inline asm
	st.global.u16 	[%rd113+6], %rs652;
$L__BB7_521:
	ret;
$L__BB7_522:
	.pragma "nounroll";
	mul.wide.s32 	%rd118, %r411, 2;
	add.s64 	%rd77, %rd3, %rd118;
	add.s64 	%rd78, %rd2, %rd118;
	ld.global.nc.u16 	%rs138, [%rd78];
	// begin inline asm
	{ .reg .pred __$temp3;
  setp.gt.f16  __$temp3, %rs138, %rs715;
  selp.u16 %rs137, 1, 0, __$temp3;}
	// end inline asm
	setp.eq.s16 	%p15, %rs137, 0;
	mov.u16 	%rs695, %rs715;
	@%p15 bra 	$L__BB7_524;
	ld.global.nc.u16 	%rs695, [%rd77];
$L__BB7_524:
	setp.ge.s32 	%p16, %r8, %r231;
	// begin inline asm
	{  cvt.f32.f16 %f718, %rs695;}

	// end inline asm
	mul.wide.s32 	%rd119, %r412, 2;
	add.s64 	%rd79, %rd1, %rd119;
	ld.global.nc.u16 	%rs141, [%rd79];
	// begin inline asm
	{  cvt.f32.f16 %f719, %rs141;}

	// end inline asm
	fma.rn.f32 	%f476, %f718, %f719, %f1146;
	@%p16 bra 	$L__BB7_526;
	ld.global.nc.u16 	%rs142, [%rd79+2];
	// begin inline asm
	{  cvt.f32.f16 %f720, %rs142;}

	// end inline asm
	fma.rn.f32 	%f1147, %f718, %f720, %f1147;
$L__BB7_526:
	setp.ge.s32 	%p17, %r9, %r231;
	@%p17 bra 	$L__BB7_528;
	ld.global.nc.u16 	%rs143, [%rd79+4];
	// begin inline asm
	{  cvt.f32.f16 %f721, %rs143;}

	// end inline asm
	fma.rn.f32 	%f1148, %f718, %f721, %f1148;
$L__BB7_528:
	setp.ge.s32 	%p18, %r10, %r231;
	@%p18 bra 	$L__BB7_530;
	ld.global.nc.u16 	%rs144, [%rd79+6];
	// begin inline asm
	{  cvt.f32.f16 %f722, %rs144;}

	// end inline asm
	fma.rn.f32 	%f1149, %f718, %f722, %f1149;
$L__BB7_530:
	ld.global.nc.u16 	%rs146, [%rd78+2];
	// begin inline asm
	{ .reg .pred __$temp3;
  setp.gt.f16  __$temp3, %rs146, %rs715;
  selp.u16 %rs145, 1, 0, __$temp3;}
	// end inline asm
	setp.eq.s16 	%p19, %rs145, 0;
	mov.u16 	%rs696, %rs715;
	@%p19 bra 	$L__BB7_532;
	ld.global.nc.u16 	%rs696, [%rd77+2];
$L__BB7_532:
	setp.ge.s32 	%p20, %r8, %r231;
	// begin inline asm
	{  cvt.f32.f16 %f723, %rs696;}

	// end inline asm
	mul.wide.s32 	%rd120, %r413, 2;
	add.s64 	%rd80, %rd1, %rd120;
	ld.global.nc.u16 	%rs149, [%rd80];
	// begin inline asm
	{  cvt.f32.f16 %f724, %rs149;}

	// end inline asm
	fma.rn.f32 	%f484, %f723, %f724, %f476;
	@%p20 bra 	$L__BB7_534;
	ld.global.nc.u16 	%rs150, [%rd80+2];
	// begin inline asm
	{  cvt.f32.f16 %f725, %rs150;}

	// end inline asm
	fma.rn.f32 	%f1147, %f723, %f725, %f1147;
$L__BB7_534:
	setp.ge.s32 	%p21, %r9, %r231;
	@%p21 bra 	$L__BB7_536;
	ld.global.nc.u16 	%rs151, [%rd80+4];
	// begin inline asm
	{  cvt.f32.f16 %f726, %rs151;}

	// end inline asm
	fma.rn.f32 	%f1148, %f723, %f726, %f1148;
$L__BB7_536:
	setp.ge.s32 	%p22, %r10, %r231;
	@%p22 bra 	$L__BB7_538;
	ld.global.nc.u16 	%rs152, [%rd80+6];
	// begin inline asm
	{  cvt.f32.f16 %f727, %rs152;}

	// end inline asm
	fma.rn.f32 	%f1149, %f723, %f727, %f1149;
$L__BB7_538:
	ld.global.nc.u16 	%rs154, [%rd78+4];
	// begin inline asm
	{ .reg .pred __$temp3;
  setp.gt.f16  __$temp3, %rs154, %rs715;
  selp.u16 %rs153, 1, 0, __$temp3;}
	// end inline asm
	setp.eq.s16 	%p23, %rs153, 0;
	mov.u16 	%rs697, %rs715;
	@%p23 bra 	$L__BB7_540;
	ld.global.nc.u16 	%rs697, [%rd77+4];
$L__BB7_540:
	setp.ge.s32 	%p24, %r8, %r231;
	// begin inline asm
	{  cvt.f32.f16 %f728, %rs697;}

	// end inline asm
	mul.wide.s32 	%rd121, %r414, 2;
	add.s64 	%rd81, %rd1, %rd121;
	ld.global.nc.u16 	%rs157, [%rd81];
	// begin inline asm
	{  cvt.f32.f16 %f729, %rs157;}

	// end inline asm
	fma.rn.f32 	%f492, %f728, %f729, %f484;
	@%p24 bra 	$L__BB7_542;
	ld.global.nc.u16 	%rs158, [%rd81+2];
	// begin inline asm
	{  cvt.f32.f16 %f730, %rs158;}

	// end inline asm
	fma.rn.f32 	%f1147, %f728, %f730, %f1147;
$L__BB7_542:
	setp.ge.s32 	%p25, %r9, %r231;
	@%p25 bra 	$L__BB7_544;
	ld.global.nc.u16 	%rs159, [%rd81+4];
	// begin inline asm
	{  cvt.f32.f16 %f731, %rs159;}

	// end inline asm
	fma.rn.f32 	%f1148, %f728, %f731, %f1148;
$L__BB7_544:
	setp.ge.s32 	%p26, %r10, %r231;
	@%p26 bra 	$L__BB7_546;
	ld.global.nc.u16 	%rs160, [%rd81+6];
	// begin inline asm
	{  cvt.f32.f16 %f732, %rs160;}

	// end inline asm
	fma.rn.f32 	%f1149, %f728, %f732, %f1149;
$L__BB7_546:
	ld.global.nc.u16 	%rs162, [%rd78+6];
	// begin inline asm
	{ .reg .pred __$temp3;
  setp.gt.f16  __$temp3, %rs162, %rs715;
  selp.u16 %rs161, 1, 0, __$temp3;}
	// end inline asm
	setp.eq.s16 	%p27, %rs161, 0;
	mov.u16 	%rs698, %rs715;
	@%p27 bra 	$L__BB7_548;
	ld.global.nc.u16 	%rs698, [%rd77+6];
$L__BB7_548:
	setp.ge.s32 	%p28, %r8, %r231;
	// begin inline asm
	{  cvt.f32.f16 %f733, %rs698;}

	// end inline asm
	mul.wide.s32 	%rd122, %r415, 2;
	add.s64 	%rd82, %rd1, %rd122;
	ld.global.nc.u16 	%rs165, [%rd82];
	// begin inline asm
	{  cvt.f32.f16 %f734, %rs165;}

	// end inline asm
	fma.rn.f32 	%f1146, %f733, %f734, %f492;
	@%p28 bra 	$L__BB7_550;
	ld.global.nc.u16 	%rs166, [%rd82+2];
	// begin inline asm
	{  cvt.f32.f16 %f735, %rs166;}

	// end inline asm
	fma.rn.f32 	%f1147, %f733, %f735, %f1147;
$L__BB7_550:
	setp.ge.s32 	%p29, %r9, %r231;
	@%p29 bra 	$L__BB7_552;
	ld.global.nc.u16 	%rs167, [%rd82+4];
	// begin inline asm
	{  cvt.f32.f16 %f736, %rs167;}

	// end inline asm
	fma.rn.f32 	%f1148, %f733, %f736, %f1148;
$L__BB7_552:
	setp.ge.s32 	%p30, %r10, %r231;
	@%p30 bra 	$L__BB7_554;
	ld.global.nc.u16 	%rs168, [%rd82+6];
	// begin inline asm
	{  cvt.f32.f16 %f737, %rs168;}

	// end inline asm
	fma.rn.f32 	%f1149, %f733, %f737, %f1149;
$L__BB7_554:
	add.s32 	%r416, %r416, 4;
	add.s32 	%r415, %r415, %r221;
	add.s32 	%r414, %r414, %r221;
	add.s32 	%r413, %r413, %r221;
	add.s32 	%r412, %r412, %r221;
	add.s32 	%r411, %r411, 4;
	setp.eq.s32 	%p31, %r416, 0;
	@%p31 bra 	$L__BB7_555;
	bra.uni 	$L__BB7_522;
$L__BB7_555:
	setp.eq.s32 	%p32, %r12, 0;
	@%p32 bra 	$L__BB7_3;
	setp.eq.s32 	%p33, %r13, 0;
	@%p33 bra 	$L__BB7_574;
	add.s32 	%r256, %r217, %r433;
	mul.wide.s32 	%rd123, %r256, 2;
	add.s64 	%rd107, %rd3, %rd123;
	add.s64 	%rd108, %rd2, %rd123;
	ld.global.nc.u16 	%rs170, [%rd108];
	// begin inline asm
	{ .reg .pred __$temp3;
  setp.gt.f16  __$temp3, %rs170, %rs715;
  selp.u16 %rs169, 1, 0, __$temp3;}
	// end inline asm
	setp.eq.s16 	%p34, %rs169, 0;
	mov.u16 	%rs713, %rs715;
	@%p34 bra 	$L__BB7_559;
	ld.global.nc.u16 	%rs713, [%rd107];
$L__BB7_559:
	setp.ge.s32 	%p35, %r8, %r231;
	// begin inline asm
	{  cvt.f32.f16 %f739, %rs713;}

	// end inline asm
	mul.lo.s32 	%r226, %r433, 9;
	add.s32 	%r257, %r226, 8;
	mad.lo.s32 	%r258, %r257, %r231, %r3;
	mul.wide.s32 	%rd124, %r258, 2;
	add.s64 	%rd109, %rd1, %rd124;
	ld.global.nc.u16 	%rs173, [%rd109];
	// begin inline asm
	{  cvt.f32.f16 %f740, %rs173;}

	// end inline asm
	fma.rn.f32 	%f678, %f739, %f740, %f1146;
	@%p35 bra 	$L__BB7_561;
	ld.global.nc.u16 	%rs174, [%rd109+2];
	// begin inline asm
	{  cvt.f32.f16 %f741, %rs174;}

	// end inline asm
	fma.rn.f32 	%f1147, %f739, %f741, %f1147;
$L__BB7_561:
	setp.ge.s32 	%p36, %r9, %r231;
	@%p36 bra 	$L__BB7_563;
	ld.global.nc.u16 	%rs175, [%rd109+4];
	// begin inline asm
	{  cvt.f32.f16 %f742, %rs175;}

	// end inline asm
	fma.rn.f32 	%f1148, %f739, %f742, %f1148;
$L__BB7_563:
	setp.ge.s32 	%p37, %r10, %r231;
	@%p37 bra 	$L__BB7_565;
	ld.global.nc.u16 	%rs176, [%rd109+6];
	// begin inline asm
	{  cvt.f32.f16 %f743, %rs176;}

	// end inline asm
	fma.rn.f32 	%f1149, %f739, %f743, %f1149;
$L__BB7_565:
	ld.global.nc.u16 	%rs178, [%rd108+2];
	// begin inline asm
	{ .reg .pred __$temp3;
  setp.gt.f16  __$temp3, %rs178, %rs715;
  selp.u16 %rs177, 1, 0, __$temp3;}
	// end inline asm
	setp.eq.s16 	%p38, %rs177, 0;
	mov.u16 	%rs714, %rs715;
	@%p38 bra 	$L__BB7_567;
	ld.global.nc.u16 	%rs714, [%rd107+2];
$L__BB7_567:
	setp.ge.s32 	%p39, %r8, %r231;
	// begin inline asm
	{  cvt.f32.f16 %f744, %rs714;}

	// end inline asm
	add.s32 	%r259, %r226, 17;
	mad.lo.s32 	%r260, %r259, %r231, %r3;
	mul.wide.s32 	%rd125, %r260, 2;
	add.s64 	%rd110, %rd1, %rd125;
	ld.global.nc.u16 	%rs181, [%rd110];
	// begin inline asm
	{  cvt.f32.f16 %f745, %rs181;}

	// end inline asm
	fma.rn.f32 	%f1146, %f744, %f745, %f678;
	@%p39 bra 	$L__BB7_569;
	ld.global.nc.u16 	%rs182, [%rd110+2];
	// begin inline asm
	{  cvt.f32.f16 %f746, %rs182;}

	// end inline asm
	fma.rn.f32 	%f1147, %f744, %f746, %f1147;
$L__BB7_569:
	setp.ge.s32 	%p40, %r9, %r231;
	@%p40 bra 	$L__BB7_571;
	ld.global.nc.u16 	%rs183, [%rd110+4];
	// begin inline asm
	{  cvt.f32.f16 %f747, %rs183;}

	// end inline asm
	fma.rn.f32 	%f1148, %f744, %f747, %f1148;
$L__BB7_571:
	setp.ge.s32 	%p41, %r10, %r231;
	@%p41 bra 	$L__BB7_573;
	ld.global.nc.u16 	%rs184, [%rd110+6];
	// begin inline asm
	{  cvt.f32.f16 %f748, %rs184;}

	// end inline asm
	fma.rn.f32 	%f1149, %f744, %f748, %f1149;
$L__BB7_573:
	add.s32 	%r433, %r433, 2;
$L__BB7_574:
	and.b32  	%r261, %r234, 1;
	setp.eq.b32 	%p42, %r261, 1;
	not.pred 	%p43, %p42;
	@%p43 bra 	$L__BB7_3;
	add.s32 	%r262, %r217, %r433;
	mul.wide.s32 	%rd126, %r262, 2;
	add.s64 	%rd111, %rd3, %rd126;
	add.s64 	%rd127, %rd2, %rd126;
	ld.global.nc.u16 	%rs186, [%rd127];
	// begin inline asm
	{ .reg .pred __$temp3;
  setp.gt.f16  __$temp3, %rs186, %rs715;
  selp.u16 %rs185, 1, 0, __$temp3;}
	// end inline asm
	setp.eq.s16 	%p44, %rs185, 0;
	@%p44 bra 	$L__BB7_577;
	ld.global.nc.u16 	%rs715, [%rd111];
$L__BB7_577:
	setp.ge.s32 	%p45, %r8, %r231;
	// begin inline asm
	{  cvt.f32.f16 %f749, %rs715;}

	// end inline asm
	mad.lo.s32 	%r263, %r433, 9, 8;
	mad.lo.s32 	%r264, %r263, %r231, %r3;
	mul.wide.s32 	%rd128, %r264, 2;
	add.s64 	%rd112, %rd1, %rd128;
	ld.global.nc.u16 	%rs189, [%rd112];
	// begin inline asm
	{  cvt.f32.f16 %f750, %rs189;}

	// end inline asm
	fma.rn.f32 	%f1146, %f749, %f750, %f1146;
	@%p45 bra 	$L__BB7_579;
	ld.global.nc.u16 	%rs190, [%rd112+2];
	// begin inline asm
	{  cvt.f32.f16 %f751, %rs190;}

	// end inline asm
	fma.rn.f32 	%f1147, %f749, %f751, %f1147;
$L__BB7_579:
	setp.ge.s32 	%p46, %r9, %r231;
	@%p46 bra 	$L__BB7_581;
	ld.global.nc.u16 	%rs191, [%rd112+4];
	// begin inline asm
	{  cvt.f32.f16 %f752, %rs191;}

	// end inline asm
	fma.rn.f32 	%f1148, %f749, %f752, %f1148;
$L__BB7_581:
	setp.ge.s32 	%p47, %r10, %r231;
	@%p47 bra 	$L__BB7_3;
	ld.global.nc.u16 	%rs192, [%rd112+6];
	// begin inline asm
	{  cvt.f32.f16 %f753, %rs192;}

	// end inline asm
	fma.rn.f32 	%f1149, %f749, %f753, %f1149;
	bra.uni 	$L__BB7_3;
$L__BB7_583:
	add.s32 	%r254, %r15, %r16;
	mul.lo.s32 	%r217, %r254, %r234;
	mov.f32 	%f1149, 0f00000000;
	// begin inline asm
	{  cvt.rn.f16.f32 %rs715, %f1149;}

	// end inline asm
	setp.lt.u32 	%p14, %r11, 3;
	mov.b32 	%r433, 0;
	mov.f32 	%f1148, %f1149;
	mov.f32 	%f1147, %f1149;
	mov.f32 	%f1146, %f1149;
	@%p14 bra 	$L__BB7_555;
	and.b32  	%r433, %r234, 2147483644;
	neg.s32 	%r416, %r433;
	mad.lo.s32 	%r415, %r231, 35, %r3;
	mul.lo.s32 	%r221, %r231, 36;
	mad.lo.s32 	%r414, %r231, 26, %r3;
	mad.lo.s32 	%r413, %r231, 17, %r3;
	shl.b32 	%r255, %r231, 3;
	add.s32 	%r412, %r255, %r3;
	mov.f32 	%f1149, 0f00000000;
	mov.u32 	%r411, %r217;
	bra.uni 	$L__BB7_522;

}
	// .globl	sgd_update_weight_kernel
.visible .entry sgd_update_weight_kernel(
	.param .u64 .ptr .align 1 sgd_update_weight_kernel_param_0,
	.param .u64 .ptr .align 1 sgd_update_weight_kernel_param_1,
	.param .u64 .ptr .align 1 sgd_update_weight_kernel_param_2,
	.param .f32 sgd_update_weight_kernel_param_3,
	.param .u32 sgd_update_weight_kernel_param_4
)
.maxntid 256
.minnctapersm 4
{
	.reg .pred 	%p<2>;
	.reg .b16 	%rs<2>;
	.reg .b32 	%r<6>;
	.reg .b32 	%f<6>;
	.reg .b64 	%rd<12>;

	ld.param.u64 	%rd1, [sgd_update_weight_kernel_param_0];
	ld.param.u64 	%rd2, [sgd_update_weight_kernel_param_1];
	ld.param.u64 	%rd3, [sgd_update_weight_kernel_param_2];
	ld.param.f32 	%f1, [sgd_update_weight_kernel_param_3];
	ld.param.u32 	%r2, [sgd_update_weight_kernel_param_4];
	mov.u32 	%r3, %ctaid.x;
	mov.u32 	%r4, %ntid.x;
	mov.u32 	%r5, %tid.x;
	mad.lo.s32 	%r1, %r3, %r4, %r5;
	setp.ge.s32 	%p1, %r1, %r2;
	@%p1 bra 	$L__BB8_2;
	cvta.to.global.u64 	%rd4, %rd1;
	cvta.to.global.u64 	%rd5, %rd3;
	cvta.to.global.u64 	%rd6, %rd2;
	mul.wide.s32 	%rd7, %r1, 4;
	add.s64 	%rd8, %rd4, %rd7;
	ld.global.f32 	%f3, [%rd8];
	add.s64 	%rd9, %rd5, %rd7;
	ld.global.nc.f32 	%f4, [%rd9];
	mul.f32 	%f5, %f1, %f4;
	sub.f32 	%f2, %f3, %f5;
	st.global.f32 	[%rd8], %f2;
	// begin inline asm
	{  cvt.rn.f16.f32 %rs1, %f2;}

	// end inline asm
	mul.wide.s32 	%rd10, %r1, 2;
	add.s64 	%rd11, %rd6, %rd10;
	st.global.u16 	[%rd11], %rs1;
$L__BB8_2:
	ret;

}
	// .globl	sgd_update_bias_kernel
.visible .entry sgd_update_bias_kernel(
	.param .u64 .ptr .align 1 sgd_update_bias_kernel_param_0,
	.param .u64 .ptr .align 1 sgd_update_bias_kernel_param_1,
	.param .u64 .ptr .align 1 sgd_update_bias_kernel_param_2,
	.param .f32 sgd_update_bias_kernel_param_3,
	.param .u32 sgd_update_bias_kernel_param_4
)
.maxntid 256
.minnctapersm 4
{
	.reg .pred 	%p<2>;
	.reg .b16 	%rs<2>;
	.reg .b32 	%r<6>;
	.reg .b32 	%f<6>;
	.reg .b64 	%rd<12>;

	ld.param.u64 	%rd1, [sgd_update_bias_kernel_param_0];
	ld.param.u64 	%rd2, [sgd_update_bias_kernel_param_1];
	ld.param.u64 	%rd3, [sgd_update_bias_kernel_param_2];
	ld.param.f32 	%f1, [sgd_update_bias_kernel_param_3];
	ld.param.u32 	%r2, [sgd_update_bias_kernel_param_4];
	mov.u32 	%r3, %ctaid.x;
	mov.u32 	%r4, %ntid.x;
	mov.u32 	%r5, %tid.x;
	mad.lo.s32 	%r1, %r3, %r4, %r5;
	setp.ge.s32 	%p1, %r1, %r2;
	@%p1 bra 	$L__BB9_2;
	cvta.to.global.u64 	%rd4, %rd1;
	cvta.to.global.u64 	%rd5, %rd3;
	cvta.to.global.u64 	%rd6, %rd2;
	mul.wide.s32 	%rd7, %r1, 4;
	add.s64 	%rd8, %rd4, %rd7;
	ld.global.f32 	%f3, [%rd8];
	add.s64 	%rd9, %rd5, %rd7;
	ld.global.nc.f32 	%f4, [%rd9];
	mul.f32 	%f5, %f1, %f4;
	sub.f32 	%f2, %f3, %f5;
	st.global.f32 	[%rd8], %f2;
	// begin inline asm
	{  cvt.rn.f16.f32 %rs1, %f2;}

	// end inline asm
	mul.wide.s32 	%rd10, %r1, 2;
	add.s64 	%rd11, %rd6, %rd10;
	st.global.u16 	[%rd11], %rs1;
$L__BB9_2:
	ret;

}


// ===== COMPILED SASS (sm_100) =====

	.target	sm_100

	.elftype	@"ET_EXEC"


//--------------------- .note.nv.tkinfo           --------------------------
	.section	.note.nv.tkinfo,"",@"SHT_NOTE"
	.sectionflags	@"SHF_NOTE_NV_TKINFO"
	.tkinfo
        /*0018*/ 	.word	0x00000002
        /*0030*/ 	.string	""
        /*0030*/ 	.string	"ptxas"
        /*0030*/ 	.string	"Cuda compilation tools, release 13.0, V13.0.88"
        /*0030*/ 	.string	"Build cuda_13.0.r13.0/compiler.36424714_0"
        /*0030*/ 	.string	"-arch sm_100 -m 64 "



//--------------------- .note.nv.cuinfo           --------------------------
	.section	.note.nv.cuinfo,"",@"SHT_NOTE"
	.sectionflags	@"SHF_NOTE_NV_CUINFO"
        /*0018*/ 	.short	0x0002
        /*001a*/ 	.short	0x0064
        /*001c*/ 	.short	0x0082
	.zero		2


//--------------------- .nv.info                  --------------------------
	.section	.nv.info,"",@"SHT_CUDA_INFO"
	.align	4


	//----- nvinfo : EIATTR_REGCOUNT
	.align		4
        /*0000*/ 	.byte	0x04, 0x2f
        /*0002*/ 	.short	(.L_1 - .L_0)
	.align		4
.L_0:
        /*0004*/ 	.word	index@(_Z20relu_backward_kernelPK6__halfS1_PS_i)
        /*0008*/ 	.word	0x0000000e


	//----- nvinfo : EIATTR_FRAME_SIZE
	.align		4
.L_1:
        /*000c*/ 	.byte	0x04, 0x11
        /*000e*/ 	.short	(.L_3 - .L_2)
	.align		4
.L_2:
        /*0010*/ 	.word	index@(_Z20relu_backward_kernelPK6__halfS1_PS_i)
        /*0014*/ 	.word	0x00000000


	//----- nvinfo : EIATTR_REGCOUNT
	.align		4
.L_3:
        /*0018*/ 	.byte	0x04, 0x2f
        /*001a*/ 	.short	(.L_5 - .L_4)
	.align		4
.L_4:
        /*001c*/ 	.word	index@(_Z28conv2d_backward_input_kernelPK6__halfS1_PS_iiiiiii)
        /*0020*/ 	.word	0x0000002f


	//----- nvinfo : EIATTR_FRAME_SIZE
	.align		4
.L_5:
        /*0024*/ 	.byte	0x04, 0x11
        /*0026*/ 	.short	(.L_7 - .L_6)
	.align		4
.L_6:
        /*0028*/ 	.word	index@(_Z28conv2d_backward_input_kernelPK6__halfS1_PS_iiiiiii)
        /*002c*/ 	.word	0x00000000


	//----- nvinfo : EIATTR_REGCOUNT
	.align		4
.L_7:
        /*0030*/ 	.byte	0x04, 0x2f
        /*0032*/ 	.short	(.L_9 - .L_8)
	.align		4
.L_8:
        /*0034*/ 	.word	index@(_Z35conv2d_backward_weight_large_kernelPK6__halfS1_Pfiiiiiii)
        /*0038*/ 	.word	0x0000003e


	//----- nvinfo : EIATTR_FRAME_SIZE
	.align		4
.L_9:
        /*003c*/ 	.byte	0x04, 0x11
        /*003e*/ 	.short	(.L_11 - .L_10)
	.align		4
.L_10:
        /*0040*/ 	.word	index@(_Z35conv2d_backward_weight_large_kernelPK6__halfS1_Pfiiiiiii)
        /*0044*/ 	.word	0x00000000


	//----- nvinfo : EIATTR_REGCOUNT
	.align		4
.L_11:
        /*0048*/ 	.byte	0x04, 0x2f
        /*004a*/ 	.short	(.L_13 - .L_12)
	.align		4
.L_12:
        /*004c*/ 	.word	index@(_Z36conv2d_backward_weight_medium_kernelPK6__halfS1_Pfiiiiiii)
        /*0050*/ 	.word	0x00000038


	//----- nvinfo : EIATTR_FRAME_SIZE
	.align		4
.L_13:
        /*0054*/ 	.byte	0x04, 0x11
        /*0056*/ 	.short	(.L_15 - .L_14)
	.align		4
.L_14:
        /*0058*/ 	.word	index@(_Z36conv2d_backward_weight_medium_kernelPK6__halfS1_Pfiiiiiii)
        /*005c*/ 	.word	0x00000000


	//----- nvinfo : EIATTR_REGCOUNT
	.align		4
.L_15:
        /*0060*/ 	.byte	0x04, 0x2f
        /*0062*/ 	.short	(.L_17 - .L_16)
	.align		4
.L_16:
        /*0064*/ 	.word	index@(_Z35conv2d_backward_weight_small_kernelPK6__halfS1_Pfiiiiiii)
        /*0068*/ 	.word	0x00000035


	//----- nvinfo : EIATTR_FRAME_SIZE
	.align		4
.L_17:
        /*006c*/ 	.byte	0x04, 0x11
        /*006e*/ 	.short	(.L_19 - .L_18)
	.align		4
.L_18:
        /*0070*/ 	.word	index@(_Z35conv2d_backward_weight_small_kernelPK6__halfS1_Pfiiiiiii)
        /*0074*/ 	.word	0x00000000


	//----- nvinfo : EIATTR_REGCOUNT
	.align		4
.L_19:
        /*0078*/ 	.byte	0x04, 0x2f
        /*007a*/ 	.short	(.L_21 - .L_20)
	.align		4
.L_20:
        /*007c*/ 	.word	index@(_Z27conv2d_backward_bias_kernelPK6__halfPfiiii)
        /*0080*/ 	.word	0x00000020


	//----- nvinfo : EIATTR_FRAME_SIZE
	.align		4
.L_21:
        /*0084*/ 	.byte	0x04, 0x11
        /*0086*/ 	.short	(.L_23 - .L_22)
	.align		4
.L_22:
        /*0088*/ 	.word	index@(_Z27conv2d_backward_bias_kernelPK6__halfPfiiii)
        /*008c*/ 	.word	0x00000000


	//----- nvinfo : EIATTR_REGCOUNT
	.align		4
.L_23:
        /*0090*/ 	.byte	0x04, 0x2f
        /*0092*/ 	.short	(.L_25 - .L_24)
	.align		4
.L_24:
        /*0094*/ 	.word	index@(_Z28fused_relu_precompute_kernelPK6__halfS1_PS_i)
        /*0098*/ 	.word	0x0000000e


	//----- nvinfo : EIATTR_FRAME_SIZE
	.align		4
.L_25:
        /*009c*/ 	.byte	0x04, 0x11
        /*009e*/ 	.short	(.L_27 - .L_26)
	.align		4
.L_26:
        /*00a0*/ 	.word	index@(_Z28fused_relu_precompute_kernelPK6__halfS1_PS_i)
        /*00a4*/ 	.word	0x00000000


	//----- nvinfo : EIATTR_REGCOUNT
	.align		4
.L_27:
        /*00a8*/ 	.byte	0x04, 0x2f
        /*00aa*/ 	.short	(.L_29 - .L_28)
	.align		4
.L_28:
        /*00ac*/ 	.word	index@(_Z32fused_relu_backward_input_kernelPK6__halfS1_S1_PS_iiiiiii)
        /*00b0*/ 	.word	0x00000030


	//----- nvinfo : EIATTR_FRAME_SIZE
	.align		4
.L_29:
        /*00b4*/ 	.byte	0x04, 0x11
        /*00b6*/ 	.short	(.L_31 - .L_30)
	.align		4
.L_30:
        /*00b8*/ 	.word	index@(_Z32fused_relu_backward_input_kernelPK6__halfS1_S1_PS_iiiiiii)
        /*00bc*/ 	.word	0x00000000


	//----- nvinfo : EIATTR_REGCOUNT
	.align		4
.L_31:
        /*00c0*/ 	.byte	0x04, 0x2f
        /*00c2*/ 	.short	(.L_33 - .L_32)
	.align		4
.L_32:
        /*00c4*/ 	.word	index@(sgd_update_weight_kernel)
        /*00c8*/ 	.word	0x0000000e


	//----- nvinfo : EIATTR_FRAME_SIZE
	.align		4
.L_33:
        /*00cc*/ 	.byte	0x04, 0x11
        /*00ce*/ 	.short	(.L_35 - .L_34)
	.align		4
.L_34:
        /*00d0*/ 	.word	index@(sgd_update_weight_kernel)
        /*00d4*/ 	.word	0x00000000


	//----- nvinfo : EIATTR_REGCOUNT
	.align		4
.L_35:
        /*00d8*/ 	.byte	0x04, 0x2f
        /*00da*/ 	.short	(.L_37 - .L_36)
	.align		4
.L_36:
        /*00dc*/ 	.word	index@(sgd_update_bias_kernel)
        /*00e0*/ 	.word	0x0000000e


	//----- nvinfo : EIATTR_FRAME_SIZE
	.align		4
.L_37:
        /*00e4*/ 	.byte	0x04, 0x11
        /*00e6*/ 	.short	(.L_39 - .L_38)
	.align		4
.L_38:
        /*00e8*/ 	.word	index@(sgd_update_bias_kernel)
        /*00ec*/ 	.word	0x00000000


	//----- nvinfo : EIATTR_MIN_STACK_SIZE
	.align		4
.L_39:
        /*00f0*/ 	.byte	0x04, 0x12
        /*00f2*/ 	.short	(.L_41 - .L_40)
	.align		4
.L_40:
        /*00f4*/ 	.word	index@(sgd_update_bias_kernel)
        /*00f8*/ 	.word	0x00000000


	//----- nvinfo : EIATTR_MIN_STACK_SIZE
	.align		4
.L_41:
        /*00fc*/ 	.byte	0x04, 0x12
        /*00fe*/ 	.short	(.L_43 - .L_42)
	.align		4
.L_42:
        /*0100*/ 	.word	index@(sgd_update_weight_kernel)
        /*0104*/ 	.word	0x00000000


	//----- nvinfo : EIATTR_MIN_STACK_SIZE
	.align		4
.L_43:
        /*0108*/ 	.byte	0x04, 0x12
        /*010a*/ 	.short	(.L_45 - .L_44)
	.align		4
.L_44:
        /*010c*/ 	.word	index@(_Z32fused_relu_backward_input_kernelPK6__halfS1_S1_PS_iiiiiii)
        /*0110*/ 	.word	0x00000000


	//----- nvinfo : EIATTR_MIN_STACK_SIZE
	.align		4
.L_45:
        /*0114*/ 	.byte	0x04, 0x12
        /*0116*/ 	.short	(.L_47 - .L_46)
	.align		4
.L_46:
        /*0118*/ 	.word	index@(_Z28fused_relu_precompute_kernelPK6__halfS1_PS_i)
        /*011c*/ 	.word	0x00000000


	//----- nvinfo : EIATTR_MIN_STACK_SIZE
	.align		4
.L_47:
        /*0120*/ 	.byte	0x04, 0x12
        /*0122*/ 	.short	(.L_49 - .L_48)
	.align		4
.L_48:
        /*0124*/ 	.word	index@(_Z27conv2d_backward_bias_kernelPK6__halfPfiiii)
        /*0128*/ 	.word	0x00000000


	//----- nvinfo : EIATTR_MIN_STACK_SIZE
	.align		4
.L_49:
        /*012c*/ 	.byte	0x04, 0x12
        /*012e*/ 	.short	(.L_51 - .L_50)
	.align		4
.L_50:
        /*0130*/ 	.word	index@(_Z35conv2d_backward_weight_small_kernelPK6__halfS1_Pfiiiiiii)
        /*0134*/ 	.word	0x00000000


	//----- nvinfo : EIATTR_MIN_STACK_SIZE
	.align		4
.L_51:
        /*0138*/ 	.byte	0x04, 0x12
        /*013a*/ 	.short	(.L_53 - .L_52)
	.align		4
.L_52:
        /*013c*/ 	.word	index@(_Z36conv2d_backward_weight_medium_kernelPK6__halfS1_Pfiiiiiii)
        /*0140*/ 	.word	0x00000000


	//----- nvinfo : EIATTR_MIN_STACK_SIZE
	.align		4
.L_53:
        /*0144*/ 	.byte	0x04, 0x12
        /*0146*/ 	.short	(.L_55 - .L_54)
	.align		4
.L_54:
        /*0148*/ 	.word	index@(_Z35conv2d_backward_weight_large_kernelPK6__halfS1_Pfiiiiiii)
        /*014c*/ 	.word	0x00000000


	//----- nvinfo : EIATTR_MIN_STACK_SIZE
	.align		4
.L_55:
        /*0150*/ 	.byte	0x04, 0x12
        /*0152*/ 	.short	(.L_57 - .L_56)
	.align		4
.L_56:
        /*0154*/ 	.word	index@(_Z28conv2d_backward_input_kernelPK6__halfS1_PS_iiiiiii)
        /*0158*/ 	.word	0x00000000


	//----- nvinfo : EIATTR_MIN_STACK_SIZE
	.align		4
.L_57:
        /*015c*/ 	.byte	0x04, 0x12
        /*015e*/ 	.short	(.L_59 - .L_58)
	.align		4
.L_58:
        /*0160*/ 	.word	index@(_Z20relu_backward_kernelPK6__halfS1_PS_i)
        /*0164*/ 	.word	0x00000000
.L_59:


//--------------------- .nv.compat                --------------------------
	.section	.nv.compat,"",@"SHT_CUDA_COMPAT_INFO"
	.align	4
        /*0000*/ 	.byte	0x02, 0x09, 0x00, 0x00, 0x02, 0x02, 0x01, 0x00, 0x02, 0x05, 0x05, 0x00, 0x03, 0x07, 0x01, 0x01
        /*0010*/ 	.byte	0x02, 0x03, 0x00, 0x00, 0x02, 0x06, 0x01, 0x00, 0x04, 0x0b, 0x08, 0x00, 0x09, 0x00, 0x00, 0x00
        /*0020*/ 	.byte	0x00, 0x00, 0x00, 0x00


//--------------------- .nv.info.sgd_update_bias_kernel --------------------------
	.section	.nv.info.sgd_update_bias_kernel,"",@"SHT_CUDA_INFO"
	.sectionflags	@""
	.align	4


	//----- nvinfo : EIATTR_CUDA_API_VERSION
	.align		4
        /*0000*/ 	.byte	0x04, 0x37
        /*0002*/ 	.short	(.L_61 - .L_60)
.L_60:
        /*0004*/ 	.word	0x00000082


	//----- nvinfo : EIATTR_KPARAM_INFO
	.align		4
.L_61:
        /*0008*/ 	.byte	0x04, 0x17
        /*000a*/ 	.short	(.L_63 - .L_62)
.L_62:
        /*000c*/ 	.word	0x00000000
        /*0010*/ 	.short	0x0004
        /*0012*/ 	.short	0x001c
        /*0014*/ 	.byte	0x00, 0xf0, 0x11, 0x00


	//----- nvinfo : EIATTR_KPARAM_INFO
	.align		4
.L_63:
        /*0018*/ 	.byte	0x04, 0x17
        /*001a*/ 	.short	(.L_65 - .L_64)
.L_64:
        /*001c*/ 	.word	0x00000000
        /*0020*/ 	.short	0x0003
        /*0022*/ 	.short	0x0018
        /*0024*/ 	.byte	0x00, 0xf0, 0x11, 0x00


	//----- nvinfo : EIATTR_KPARAM_INFO
	.align		4
.L_65:
        /*0028*/ 	.byte	0x04, 0x17
        /*002a*/ 	.short	(.L_67 - .L_66)
.L_66:
        /*002c*/ 	.word	0x00000000
        /*0030*/ 	.short	0x0002
        /*0032*/ 	.short	0x0010
        /*0034*/ 	.byte	0x00, 0xf5, 0x21, 0x00


	//----- nvinfo : EIATTR_KPARAM_INFO
	.align		4
.L_67:
        /*0038*/ 	.byte	0x04, 0x17
        /*003a*/ 	.short	(.L_69 - .L_68)
.L_68:
        /*003c*/ 	.word	0x00000000
        /*0040*/ 	.short	0x0001
        /*0042*/ 	.short	0x0008
        /*0044*/ 	.byte	0x00, 0xf5, 0x21, 0x00


	//----- nvinfo : EIATTR_KPARAM_INFO
	.align		4
.L_69:
        /*0048*/ 	.byte	0x04, 0x17
        /*004a*/ 	.short	(.L_71 - .L_70)
.L_70:
        /*004c*/ 	.word	0x00000000
        /*0050*/ 	.short	0x0000
        /*0052*/ 	.short	0x0000
        /*0054*/ 	.byte	0x00, 0xf5, 0x21, 0x00


	//----- nvinfo : EIATTR_SPARSE_MMA_MASK
	.align		4
.L_71:
        /*0058*/ 	.byte	0x03, 0x50
        /*005a*/ 	.short	0x0000


	//----- nvinfo : EIATTR_MAXREG_COUNT
	.align		4
        /*005c*/ 	.byte	0x03, 0x1b
        /*005e*/ 	.short	0x0040


	//----- nvinfo : EIATTR_MERCURY_ISA_VERSION
	.align		4
        /*0060*/ 	.byte	0x03, 0x5f
        /*0062*/ 	.short	0x0101


	//----- nvinfo : EIATTR_VRC_CTA_INIT_COUNT
	.align		4
        /*0064*/ 	.byte	0x02, 0x4a
	.zero		1
	.zero		1


	//----- nvinfo : EIATTR_EXIT_INSTR_OFFSETS
	.align		4
        /*0068*/ 	.byte	0x04, 0x1c
        /*006a*/ 	.short	(.L_73 - .L_72)


	//   ....[0]....
.L_72:
        /*006c*/ 	.word	0x00000070


	//   ....[1]....
        /*0070*/ 	.word	0x00000160


	//----- nvinfo : EIATTR_MAX_THREADS
	.align		4
.L_73:
        /*0074*/ 	.byte	0x04, 0x05
        /*0076*/ 	.short	(.L_75 - .L_74)
.L_74:
        /*0078*/ 	.word	0x00000100
        /*007c*/ 	.word	0x00000001
        /*0080*/ 	.word	0x00000001


	//----- nvinfo : EIATTR_CBANK_PARAM_SIZE
	.align		4
.L_75:
        /*0084*/ 	.byte	0x03, 0x19
        /*0086*/ 	.short	0x0020


	//----- nvinfo : EIATTR_PARAM_CBANK
	.align		4
        /*0088*/ 	.byte	0x04, 0x0a
        /*008a*/ 	.short	(.L_77 - .L_76)
	.align		4
.L_76:
        /*008c*/ 	.word	index@(.nv.constant0.sgd_update_bias_kernel)
        /*0090*/ 	.short	0x0380
        /*0092*/ 	.short	0x0020


	//----- nvinfo : EIATTR_SW_WAR
	.align		4
.L_77:
        /*0094*/ 	.byte	0x04, 0x36
        /*0096*/ 	.short	(.L_79 - .L_78)
.L_78:
        /*0098*/ 	.word	0x00000008
.L_79:


//--------------------- .nv.info.sgd_update_weight_kernel --------------------------
	.section	.nv.info.sgd_update_weight_kernel,"",@"SHT_CUDA_INFO"
	.sectionflags	@""
	.align	4


	//----- nvinfo : EIATTR_CUDA_API_VERSION
	.align		4
        /*0000*/ 	.byte	0x04, 0x37
        /*0002*/ 	.short	(.L_81 - .L_80)
.L_80:
        /*0004*/ 	.word	0x00000082


	//----- nvinfo : EIATTR_KPARAM_INFO
	.align		4
.L_81:
        /*0008*/ 	.byte	0x04, 0x17
        /*000a*/ 	.short	(.L_83 - .L_82)
.L_82:
        /*000c*/ 	.word	0x00000000
        /*0010*/ 	.short	0x0004
        /*0012*/ 	.short	0x001c
        /*0014*/ 	.byte	0x00, 0xf0, 0x11, 0x00


	//----- nvinfo : EIATTR_KPARAM_INFO
	.align		4
.L_83:
        /*0018*/ 	.byte	0x04, 0x17
        /*001a*/ 	.short	(.L_85 - .L_84)
.L_84:
        /*001c*/ 	.word	0x00000000
        /*0020*/ 	.short	0x0003
        /*0022*/ 	.short	0x0018
        /*0024*/ 	.byte	0x00, 0xf0, 0x11, 0x00


	//----- nvinfo : EIATTR_KPARAM_INFO
	.align		4
.L_85:
        /*0028*/ 	.byte	0x04, 0x17
        /*002a*/ 	.short	(.L_87 - .L_86)
.L_86:
        /*002c*/ 	.word	0x00000000
        /*0030*/ 	.short	0x0002
        /*0032*/ 	.short	0x0010
        /*0034*/ 	.byte	0x00, 0xf5, 0x21, 0x00


	//----- nvinfo : EIATTR_KPARAM_INFO
	.align		4
.L_87:
        /*0038*/ 	.byte	0x04, 0x17
        /*003a*/ 	.short	(.L_89 - .L_88)
.L_88:
        /*003c*/ 	.word	0x00000000
        /*0040*/ 	.short	0x0001
        /*0042*/ 	.short	0x0008
        /*0044*/ 	.byte	0x00, 0xf5, 0x21, 0x00


	//----- nvinfo : EIATTR_KPARAM_INFO
	.align		4
.L_89:
        /*0048*/ 	.byte	0x04, 0x17
        /*004a*/ 	.short	(.L_91 - .L_90)
.L_90:
        /*004c*/ 	.word	0x00000000
        /*0050*/ 	.short	0x0000
        /*0052*/ 	.short	0x0000
        /*0054*/ 	.byte	0x00, 0xf5, 0x21, 0x00


	//----- nvinfo : EIATTR_SPARSE_MMA_MASK
	.align		4
.L_91:
        /*0058*/ 	.byte	0x03, 0x50
        /*005a*/ 	.short	0x0000


	//----- nvinfo : EIATTR_MAXREG_COUNT
	.align		4
        /*005c*/ 	.byte	0x03, 0x1b
        /*005e*/ 	.short	0x0040


	//----- nvinfo : EIATTR_MERCURY_ISA_VERSION
	.align		4
        /*0060*/ 	.byte	0x03, 0x5f
        /*0062*/ 	.short	0x0101


	//----- nvinfo : EIATTR_VRC_CTA_INIT_COUNT
	.align		4
        /*0064*/ 	.byte	0x02, 0x4a
	.zero		1
	.zero		1


	//----- nvinfo : EIATTR_EXIT_INSTR_OFFSETS
	.align		4
        /*0068*/ 	.byte	0x04, 0x1c
        /*006a*/ 	.short	(.L_93 - .L_92)


	//   ....[0]....
.L_92:
        /*006c*/ 	.word	0x00000070


	//   ....[1]....
        /*0070*/ 	.word	0x00000160


	//----- nvinfo : EIATTR_MAX_THREADS
	.align		4
.L_93:
        /*0074*/ 	.byte	0x04, 0x05
        /*0076*/ 	.short	(.L_95 - .L_94)
.L_94:
        /*0078*/ 	.word	0x00000100
        /*007c*/ 	.word	0x00000001
        /*0080*/ 	.word	0x00000001


	//----- nvinfo : EIATTR_CBANK_PARAM_SIZE
	.align		4
.L_95:
        /*0084*/ 	.byte	0x03, 0x19
        /*0086*/ 	.short	0x0020


	//----- nvinfo : EIATTR_PARAM_CBANK
	.align		4
        /*0088*/ 	.byte	0x04, 0x0a
        /*008a*/ 	.short	(.L_97 - .L_96)
	.align		4
.L_96:
        /*008c*/ 	.word	index@(.nv.constant0.sgd_update_weight_kernel)
        /*0090*/ 	.short	0x0380
        /*0092*/ 	.short	0x0020


	//----- nvinfo : EIATTR_SW_WAR
	.align		4
.L_97:
        /*0094*/ 	.byte	0x04, 0x36
        /*0096*/ 	.short	(.L_99 - .L_98)
.L_98:
        /*0098*/ 	.word	0x00000008
.L_99:


//--------------------- .nv.info._Z32fused_relu_backward_input_kernelPK6__halfS1_S1_PS_iiiiiii --------------------------
	.section	.nv.info._Z32fused_relu_backward_input_kernelPK6__halfS1_S1_PS_iiiiiii,"",@"SHT_CUDA_INFO"
	.sectionflags	@""
	.align	4


	//----- nvinfo : EIATTR_CUDA_API_VERSION
	.align		4
        /*0000*/ 	.byte	0x04, 0x37
        /*0002*/ 	.short	(.L_101 - .L_100)
.L_100:
        /*0004*/ 	.word	0x00000082


	//----- nvinfo : EIATTR_KPARAM_INFO
	.align		4
.L_101:
        /*0008*/ 	.byte	0x04, 0x17
        /*000a*/ 	.short	(.L_103 - .L_102)
.L_102:
        /*000c*/ 	.word	0x00000000
        /*0010*/ 	.short	0x000a
        /*0012*/ 	.short	0x0038
        /*0014*/ 	.byte	0x00, 0xf0, 0x11, 0x00


	//----- nvinfo : EIATTR_KPARAM_INFO
	.align		4
.L_103:
        /*0018*/ 	.byte	0x04, 0x17
        /*001a*/ 	.short	(.L_105 - .L_104)
.L_104:
        /*001c*/ 	.word	0x00000000
        /*0020*/ 	.short	0x0009
        /*0022*/ 	.short	0x0034
        /*0024*/ 	.byte	0x00, 0xf0, 0x11, 0x00


	//----- nvinfo : EIATTR_KPARAM_INFO
	.align		4
.L_105:
        /*0028*/ 	.byte	0x04, 0x17
        /*002a*/ 	.short	(.L_107 - .L_106)
.L_106:
        /*002c*/ 	.word	0x00000000
        /*0030*/ 	.short	0x0008
        /*0032*/ 	.short	0x0030
        /*0034*/ 	.byte	0x00, 0xf0, 0x11, 0x00


	//----- nvinfo : EIATTR_KPARAM_INFO
	.align		4
.L_107:
        /*0038*/ 	.byte	0x04, 0x17
        /*003a*/ 	.short	(.L_109 - .L_108)
.L_108:
        /*003c*/ 	.word	0x00000000
        /*0040*/ 	.short	0x0007
        /*0042*/ 	.short	0x002c
        /*0044*/ 	.byte	0x00, 0xf0, 0x11, 0x00


	//----- nvinfo : EIATTR_KPARAM_INFO
	.align		4
.L_109:
        /*0048*/ 	.byte	0x04, 0x17
        /*004a*/ 	.short	(.L_111 - .L_110)
.L_110:
        /*004c*/ 	.word	0x00000000
        /*0050*/ 	.short	0x0006
        /*0052*/ 	.short	0x0028
        /*0054*/ 	.byte	0x00, 0xf0, 0x11, 0x00


	//----- nvinfo : EIATTR_KPARAM_INFO
	.align		4
.L_111:
        /*0058*/ 	.byte	0x04, 0x17
        /*005a*/ 	.short	(.L_113 - .L_112)
.L_112:
        /*005c*/ 	.word	0x00000000
        /*0060*/ 	.short	0x0005
        /*0062*/ 	.short	0x0024
        /*0064*/ 	.byte	0x00, 0xf0, 0x11, 0x00


	//----- nvinfo : EIATTR_KPARAM_INFO
	.align		4
.L_113:
        /*0068*/ 	.byte	0x04, 0x17
        /*006a*/ 	.short	(.L_115 - .L_114)
.L_114:
        /*006c*/ 	.word	0x00000000
        /*0070*/ 	.short	0x0004
        /*0072*/ 	.short	0x0020
        /*0074*/ 	.byte	0x00, 0xf0, 0x11, 0x00


	//----- nvinfo : EIATTR_KPARAM_INFO
	.align		4
.L_115:
        /*0078*/ 	.byte	0x04, 0x17
        /*007a*/ 	.short	(.L_117 - .L_116)
.L_116:
        /*007c*/ 	.word	0x00000000
        /*0080*/ 	.short	0x0003
        /*0082*/ 	.short	0x0018
        /*0084*/ 	.byte	0x00, 0xf5, 0x21, 0x00


	//----- nvinfo : EIATTR_KPARAM_INFO
	.align		4
.L_117:
        /*0088*/ 	.byte	0x04, 0x17
        /*008a*/ 	.short	(.L_119 - .L_118)
.L_118:
        /*008c*/ 	.word	0x00000000
        /*0090*/ 	.short	0x0002
        /*0092*/ 	.short	0x0010
        /*0094*/ 	.byte	0x00, 0xf5, 0x21, 0x00


	//----- nvinfo : EIATTR_KPARAM_INFO
	.align		4
.L_119:
        /*0098*/ 	.byte	0x04, 0x17
        /*009a*/ 	.short	(.L_121 - .L_120)
.L_120:
        /*009c*/ 	.word	0x00000000
        /*00a0*/ 	.short	0x0001
        /*00a2*/ 	.short	0x0008
        /*00a4*/ 	.byte	0x00, 0xf5, 0x21, 0x00


	//----- nvinfo : EIATTR_KPARAM_INFO
	.align		4
.L_121:
        /*00a8*/ 	.byte	0x04, 0x17
        /*00aa*/ 	.short	(.L_123 - .L_122)
.L_122:
        /*00ac*/ 	.word	0x00000000
        /*00b0*/ 	.short	0x0000
        /*00b2*/ 	.short	0x0000
        /*00b4*/ 	.byte	0x00, 0xf5, 0x21, 0x00


	//----- nvinfo : EIATTR_SPARSE_MMA_MASK
	.align		4
.L_123:
        /*00b8*/ 	.byte	0x03, 0x50
        /*00ba*/ 	.short	0x0000


	//----- nvinfo : EIATTR_MAXREG_COUNT
	.align		4
        /*00bc*/ 	.byte	0x03, 0x1b
        /*00be*/ 	.short	0x0050


	//----- nvinfo : EIATTR_MERCURY_ISA_VERSION
	.align		4
        /*00c0*/ 	.byte	0x03, 0x5f
        /*00c2*/ 	.short	0x0101


	//----- nvinfo : EIATTR_VRC_CTA_INIT_COUNT
	.align		4
        /*00c4*/ 	.byte	0x02, 0x4a
	.zero		1
	.zero		1


	//----- nvinfo : EIATTR_EXIT_INSTR_OFFSETS
	.align		4
        /*00c8*/ 	.byte	0x04, 0x1c
        /*00ca*/ 	.short	(.L_125 - .L_124)


	//   ....[0]....
.L_124:
        /*00cc*/ 	.word	0x000000f0


	//   ....[1]....
        /*00d0*/ 	.word	0x00007850


	//   ....[2]....
        /*00d4*/ 	.word	0x00007880


	//----- nvinfo : EIATTR_MAX_THREADS
	.align		4
.L_125:
        /*00d8*/ 	.byte	0x04, 0x05
        /*00da*/ 	.short	(.L_127 - .L_126)
.L_126:
        /*00dc*/ 	.word	0x00000100
        /*00e0*/ 	.word	0x00000001
        /*00e4*/ 	.word	0x00000001


	//----- nvinfo : EIATTR_CRS_STACK_SIZE
	.align		4
.L_127:
        /*00e8*/ 	.byte	0x04, 0x1e
        /*00ea*/ 	.short	(.L_129 - .L_128)
.L_128:
        /*00ec*/ 	.word	0x00000000


	//----- nvinfo : EIATTR_CBANK_PARAM_SIZE
	.align		4
.L_129:
        /*00f0*/ 	.byte	0x03, 0x19
        /*00f2*/ 	.short	0x003c


	//----- nvinfo : EIATTR_PARAM_CBANK
	.align		4
        /*00f4*/ 	.byte	0x04, 0x0a
        /*00f6*/ 	.short	(.L_131 - .L_130)
	.align		4
.L_130:
        /*00f8*/ 	.word	index@(.nv.constant0._Z32fused_relu_backward_input_kernelPK6__halfS1_S1_PS_iiiiiii)
        /*00fc*/ 	.short	0x0380
        /*00fe*/ 	.short	0x003c


	//----- nvinfo : EIATTR_SW_WAR
	.align		4
.L_131:
        /*0100*/ 	.byte	0x04, 0x36
        /*0102*/ 	.short	(.L_133 - .L_132)
.L_132:
        /*0104*/ 	.word	0x00000008
.L_133:


//--------------------- .nv.info._Z28fused_relu_precompute_kernelPK6__halfS1_PS_i --------------------------
	.section	.nv.info._Z28fused_relu_precompute_kernelPK6__halfS1_PS_i,"",@"SHT_CUDA_INFO"
	.sectionflags	@""
	.align	4


	//----- nvinfo : EIATTR_CUDA_API_VERSION
	.align		4
        /*0000*/ 	.byte	0x04, 0x37
        /*0002*/ 	.short	(.L_135 - .L_134)
.L_134:
        /*0004*/ 	.word	0x00000082


	//----- nvinfo : EIATTR_KPARAM_INFO
	.align		4
.L_135:
        /*0008*/ 	.byte	0x04, 0x17
        /*000a*/ 	.short	(.L_137 - .L_136)
.L_136:
        /*000c*/ 	.word	0x00000000
        /*0010*/ 	.short	0x0003
        /*0012*/ 	.short	0x0018
        /*0014*/ 	.byte	0x00, 0xf0, 0x11, 0x00


	//----- nvinfo : EIATTR_KPARAM_INFO
	.align		4
.L_137:
        /*0018*/ 	.byte	0x04, 0x17
        /*001a*/ 	.short	(.L_139 - .L_138)
.L_138:
        /*001c*/ 	.word	0x00000000
        /*0020*/ 	.short	0x0002
        /*0022*/ 	.short	0x0010
        /*0024*/ 	.byte	0x00, 0xf5, 0x21, 0x00


	//----- nvinfo : EIATTR_KPARAM_INFO
	.align		4
.L_139:
        /*0028*/ 	.byte	0x04, 0x17
        /*002a*/ 	.short	(.L_141 - .L_140)
.L_140:
        /*002c*/ 	.word	0x00000000
        /*0030*/ 	.short	0x0001
        /*0032*/ 	.short	0x0008
        /*0034*/ 	.byte	0x00, 0xf5, 0x21, 0x00


	//----- nvinfo : EIATTR_KPARAM_INFO
	.align		4
.L_141:
        /*0038*/ 	.byte	0x04, 0x17
        /*003a*/ 	.short	(.L_143 - .L_142)
.L_142:
        /*003c*/ 	.word	0x00000000
        /*0040*/ 	.short	0x0000
        /*0042*/ 	.short	0x0000
        /*0044*/ 	.byte	0x00, 0xf5, 0x21, 0x00


	//----- nvinfo : EIATTR_SPARSE_MMA_MASK
	.align		4
.L_143:
        /*0048*/ 	.byte	0x03, 0x50
        /*004a*/ 	.short	0x0000


	//----- nvinfo : EIATTR_MAXREG_COUNT
	.align		4
        /*004c*/ 	.byte	0x03, 0x1b
        /*004e*/ 	.short	0x0040


	//----- nvinfo : EIATTR_MERCURY_ISA_VERSION
	.align		4
        /*0050*/ 	.byte	0x03, 0x5f
        /*0052*/ 	.short	0x0101


	//----- nvinfo : EIATTR_VRC_CTA_INIT_COUNT
	.align		4
        /*0054*/ 	.byte	0x02, 0x4a
	.zero		1
	.zero		1


	//----- nvinfo : EIATTR_EXIT_INSTR_OFFSETS
	.align		4
        /*0058*/ 	.byte	0x04, 0x1c
        /*005a*/ 	.short	(.L_145 - .L_144)


	//   ....[0]....
.L_144:
        /*005c*/ 	.word	0x00000190


	//   ....[1]....
        /*0060*/ 	.word	0x000001b0


	//   ....[2]....
        /*0064*/ 	.word	0x000002a0


	//----- nvinfo : EIATTR_MAX_THREADS
	.align		4
.L_145:
        /*0068*/ 	.byte	0x04, 0x05
        /*006a*/ 	.short	(.L_147 - .L_146)
.L_146:
        /*006c*/ 	.word	0x00000100
        /*0070*/ 	.word	0x00000001
        /*0074*/ 	.word	0x00000001


	//----- nvinfo : EIATTR_CRS_STACK_SIZE
	.align		4
.L_147:
        /*0078*/ 	.byte	0x04, 0x1e
        /*007a*/ 	.short	(.L_149 - .L_148)
.L_148:
        /*007c*/ 	.word	0x00000000


	//----- nvinfo : EIATTR_CBANK_PARAM_SIZE
	.align		4
.L_149:
        /*0080*/ 	.byte	0x03, 0x19
        /*0082*/ 	.short	0x001c


	//----- nvinfo : EIATTR_PARAM_CBANK
	.align		4
        /*0084*/ 	.byte	0x04, 0x0a
        /*0086*/ 	.short	(.L_151 - .L_150)
	.align		4
.L_150:
        /*0088*/ 	.word	index@(.nv.constant0._Z28fused_relu_precompute_kernelPK6__halfS1_PS_i)
        /*008c*/ 	.short	0x0380
        /*008e*/ 	.short	0x001c


	//----- nvinfo : EIATTR_SW_WAR
	.align		4
.L_151:
        /*0090*/ 	.byte	0x04, 0x36
        /*0092*/ 	.short	(.L_153 - .L_152)
.L_152:
        /*0094*/ 	.word	0x00000008
.L_153:


//--------------------- .nv.info._Z27conv2d_backward_bias_kernelPK6__halfPfiiii --------------------------
	.section	.nv.info._Z27conv2d_backward_bias_kernelPK6__halfPfiiii,"",@"SHT_CUDA_INFO"
	.sectionflags	@""
	.align	4


	//----- nvinfo : EIATTR_CUDA_API_VERSION
	.align		4
        /*0000*/ 	.byte	0x04, 0x37
        /*0002*/ 	.short	(.L_155 - .L_154)
.L_154:
        /*0004*/ 	.word	0x00000082


	//----- nvinfo : EIATTR_KPARAM_INFO
	.align		4
.L_155:
        /*0008*/ 	.byte	0x04, 0x17
        /*000a*/ 	.short	(.L_157 - .L_156)
.L_156:
        /*000c*/ 	.word	0x00000000
        /*0010*/ 	.short	0x0005
        /*0012*/ 	.short	0x001c
        /*0014*/ 	.byte	0x00, 0xf0, 0x11, 0x00


	//----- nvinfo : EIATTR_KPARAM_INFO
	.align		4
.L_157:
        /*0018*/ 	.byte	0x04, 0x17
        /*001a*/ 	.short	(.L_159 - .L_158)
.L_158:
        /*001c*/ 	.word	0x00000000
        /*0020*/ 	.short	0x0004
        /*0022*/ 	.short	0x0018
        /*0024*/ 	.byte	0x00, 0xf0, 0x11, 0x00


	//----- nvinfo : EIATTR_KPARAM_INFO
	.align		4
.L_159:
        /*0028*/ 	.byte	0x04, 0x17
        /*002a*/ 	.short	(.L_161 - .L_160)
.L_160:
        /*002c*/ 	.word	0x00000000
        /*0030*/ 	.short	0x0003
        /*0032*/ 	.short	0x0014
        /*0034*/ 	.byte	0x00, 0xf0, 0x11, 0x00


	//----- nvinfo : EIATTR_KPARAM_INFO
	.align		4
.L_161:
        /*0038*/ 	.byte	0x04, 0x17
        /*003a*/ 	.short	(.L_163 - .L_162)
.L_162:
        /*003c*/ 	.word	0x00000000
        /*0040*/ 	.short	0x0002
        /*0042*/ 	.short	0x0010
        /*0044*/ 	.byte	0x00, 0xf0, 0x11, 0x00


	//----- nvinfo : EIATTR_KPARAM_INFO
	.align		4
.L_163:
        /*0048*/ 	.byte	0x04, 0x17
        /*004a*/ 	.short	(.L_165 - .L_164)
.L_164:
        /*004c*/ 	.word	0x00000000
        /*0050*/ 	.short	0x0001
        /*0052*/ 	.short	0x0008
        /*0054*/ 	.byte	0x00, 0xf5, 0x21, 0x00


	//----- nvinfo : EIATTR_KPARAM_INFO
	.align		4
.L_165:
        /*0058*/ 	.byte	0x04, 0x17
        /*005a*/ 	.short	(.L_167 - .L_166)
.L_166:
        /*005c*/ 	.word	0x00000000
        /*0060*/ 	.short	0x0000
        /*0062*/ 	.short	0x0000
        /*0064*/ 	.byte	0x00, 0xf5, 0x21, 0x00


	//----- nvinfo : EIATTR_SPARSE_MMA_MASK
	.align		4
.L_167:
        /*0068*/ 	.byte	0x03, 0x50
        /*006a*/ 	.short	0x0000


	//----- nvinfo : EIATTR_MAXREG_COUNT
	.align		4
        /*006c*/ 	.byte	0x03, 0x1b
        /*006e*/ 	.short	0x0040


	//----- nvinfo : EIATTR_NUM_BARRIERS
	.align		4
        /*0070*/ 	.byte	0x02, 0x4c
        /*0072*/ 	.byte	0x01
	.zero		1


	//----- nvinfo : EIATTR_MERCURY_ISA_VERSION
	.align		4
        /*0074*/ 	.byte	0x03, 0x5f
        /*0076*/ 	.short	0x0101


	//----- nvinfo : EIATTR_COOP_GROUP_MASK_REGIDS
	.align		4
        /*0078*/ 	.byte	0x04, 0x29
        /*007a*/ 	.short	(.L_169 - .L_168)


	//   ....[0]....
.L_168:
        /*007c*/ 	.word	0xffffffff


	//   ....[1]....
        /*0080*/ 	.word	0xffffffff


	//   ....[2]....
        /*0084*/ 	.word	0xffffffff


	//   ....[3]....
        /*0088*/ 	.word	0xffffffff


	//   ....[4]....
        /*008c*/ 	.word	0xffffffff


	//   ....[5]....
        /*0090*/ 	.word	0xffffffff


	//   ....[6]....
        /*0094*/ 	.word	0xffffffff


	//   ....[7]....
        /*0098*/ 	.word	0xffffffff


	//   ....[8]....
        /*009c*/ 	.word	0xffffffff


	//   ....[9]....
        /*00a0*/ 	.word	0xffffffff


	//----- nvinfo : EIATTR_COOP_GROUP_INSTR_OFFSETS
	.align		4
.L_169:
        /*00a4*/ 	.byte	0x04, 0x28
        /*00a6*/ 	.short	(.L_171 - .L_170)


	//   ....[0]....
.L_170:
        /*00a8*/ 	.word	0x000008e0


	//   ....[1]....
        /*00ac*/ 	.word	0x00000940


	//   ....[2]....
        /*00b0*/ 	.word	0x00000980


	//   ....[3]....
        /*00b4*/ 	.word	0x000009a0


	//   ....[4]....
        /*00b8*/ 	.word	0x000009c0


	//   ....[5]....
        /*00bc*/ 	.word	0x00000a70


	//   ....[6]....
        /*00c0*/ 	.word	0x00000a90


	//   ....[7]....
        /*00c4*/ 	.word	0x00000ab0


	//   ....[8]....
        /*00c8*/ 	.word	0x00000ad0


	//   ....[9]....
        /*00cc*/ 	.word	0x00000af0


	//----- nvinfo : EIATTR_VRC_CTA_INIT_COUNT
	.align		4
.L_171:
        /*00d0*/ 	.byte	0x02, 0x4a
	.zero		1
	.zero		1


	//----- nvinfo : EIATTR_EXIT_INSTR_OFFSETS
	.align		4
        /*00d4*/ 	.byte	0x04, 0x1c
        /*00d6*/ 	.short	(.L_173 - .L_172)


	//   ....[0]....
.L_172:
        /*00d8*/ 	.word	0x00000a00


	//   ....[1]....
        /*00dc*/ 	.word	0x00000b00


	//   ....[2]....
        /*00e0*/ 	.word	0x00000b50


	//----- nvinfo : EIATTR_MAX_THREADS
	.align		4
.L_173:
        /*00e4*/ 	.byte	0x04, 0x05
        /*00e6*/ 	.short	(.L_175 - .L_174)
.L_174:
        /*00e8*/ 	.word	0x00000100
        /*00ec*/ 	.word	0x00000001
        /*00f0*/ 	.word	0x00000001


	//----- nvinfo : EIATTR_CRS_STACK_SIZE
	.align		4
.L_175:
        /*00f4*/ 	.byte	0x04, 0x1e
        /*00f6*/ 	.short	(.L_177 - .L_176)
.L_176:
        /*00f8*/ 	.word	0x00000000


	//----- nvinfo : EIATTR_CBANK_PARAM_SIZE
	.align		4
.L_177:
        /*00fc*/ 	.byte	0x03, 0x19
        /*00fe*/ 	.short	0x0020


	//----- nvinfo : EIATTR_PARAM_CBANK
	.align		4
        /*0100*/ 	.byte	0x04, 0x0a
        /*0102*/ 	.short	(.L_179 - .L_178)
	.align		4
.L_178:
        /*0104*/ 	.word	index@(.nv.constant0._Z27conv2d_backward_bias_kernelPK6__halfPfiiii)
        /*0108*/ 	.short	0x0380
        /*010a*/ 	.short	0x0020


	//----- nvinfo : EIATTR_SW_WAR
	.align		4
.L_179:
        /*010c*/ 	.byte	0x04, 0x36
        /*010e*/ 	.short	(.L_181 - .L_180)
.L_180:
        /*0110*/ 	.word	0x00000008
.L_181:


//--------------------- .nv.info._Z35conv2d_backward_weight_small_kernelPK6__halfS1_Pfiiiiiii --------------------------
	.section	.nv.info._Z35conv2d_backward_weight_small_kernelPK6__halfS1_Pfiiiiiii,"",@"SHT_CUDA_INFO"
	.sectionflags	@""
	.align	4


	//----- nvinfo : EIATTR_CUDA_API_VERSION
	.align		4
        /*0000*/ 	.byte	0x04, 0x37
        /*0002*/ 	.short	(.L_183 - .L_182)
.L_182:
        /*0004*/ 	.word	0x00000082


	//----- nvinfo : EIATTR_KPARAM_INFO
	.align		4
.L_183:
        /*0008*/ 	.byte	0x04, 0x17
        /*000a*/ 	.short	(.L_185 - .L_184)
.L_184:
        /*000c*/ 	.word	0x00000000
        /*0010*/ 	.short	0x0009
        /*0012*/ 	.short	0x0030
        /*0014*/ 	.byte	0x00, 0xf0, 0x11, 0x00


	//----- nvinfo : EIATTR_KPARAM_INFO
	.align		4
.L_185:
        /*0018*/ 	.byte	0x04, 0x17
        /*001a*/ 	.short	(.L_187 - .L_186)
.L_186:
        /*001c*/ 	.word	0x00000000
        /*0020*/ 	.short	0x0008
        /*0022*/ 	.short	0x002c
        /*0024*/ 	.byte	0x00, 0xf0, 0x11, 0x00


	//----- nvinfo : EIATTR_KPARAM_INFO
	.align		4
.L_187:
        /*0028*/ 	.byte	0x04, 0x17
        /*002a*/ 	.short	(.L_189 - .L_188)
.L_188:
        /*002c*/ 	.word	0x00000000
        /*0030*/ 	.short	0x0007
        /*0032*/ 	.short	0x0028
        /*0034*/ 	.byte	0x00, 0xf0, 0x11, 0x00


	//----- nvinfo : EIATTR_KPARAM_INFO
	.align		4
.L_189:
        /*0038*/ 	.byte	0x04, 0x17
        /*003a*/ 	.short	(.L_191 - .L_190)
.L_190:
        /*003c*/ 	.word	0x00000000
        /*0040*/ 	.short	0x0006
        /*0042*/ 	.short	0x0024
        /*0044*/ 	.byte	0x00, 0xf0, 0x11, 0x00


	//----- nvinfo : EIATTR_KPARAM_INFO
	.align		4
.L_191:
        /*0048*/ 	.byte	0x04, 0x17
        /*004a*/ 	.short	(.L_193 - .L_192)
.L_192:
        /*004c*/ 	.word	0x00000000
        /*0050*/ 	.short	0x0005
        /*0052*/ 	.short	0x0020
        /*0054*/ 	.byte	0x00, 0xf0, 0x11, 0x00


	//----- nvinfo : EIATTR_KPARAM_INFO
	.align		4
.L_193:
        /*0058*/ 	.byte	0x04, 0x17
        /*005a*/ 	.short	(.L_195 - .L_194)
.L_194:
        /*005c*/ 	.word	0x00000000
        /*0060*/ 	.short	0x0004
        /*0062*/ 	.short	0x001c
        /*0064*/ 	.byte	0x00, 0xf0, 0x11, 0x00


	//----- nvinfo : EIATTR_KPARAM_INFO
	.align		4
.L_195:
        /*0068*/ 	.byte	0x04, 0x17
        /*006a*/ 	.short	(.L_197 - .L_196)
.L_196:
        /*006c*/ 	.word	0x00000000
        /*0070*/ 	.short	0x0003
        /*0072*/ 	.short	0x0018
        /*0074*/ 	.byte	0x00, 0xf0, 0x11, 0x00


	//----- nvinfo : EIATTR_KPARAM_INFO
	.align		4
.L_197:
        /*0078*/ 	.byte	0x04, 0x17
        /*007a*/ 	.short	(.L_199 - .L_198)
.L_198:
        /*007c*/ 	.word	0x00000000
        /*0080*/ 	.short	0x0002
        /*0082*/ 	.short	0x0010
        /*0084*/ 	.byte	0x00, 0xf5, 0x21, 0x00


	//----- nvinfo : EIATTR_KPARAM_INFO
	.align		4
.L_199:
        /*0088*/ 	.byte	0x04, 0x17
        /*008a*/ 	.short	(.L_201 - .L_200)
.L_200:
        /*008c*/ 	.word	0x00000000
        /*0090*/ 	.short	0x0001
        /*0092*/ 	.short	0x0008
        /*0094*/ 	.byte	0x00, 0xf5, 0x21, 0x00


	//----- nvinfo : EIATTR_KPARAM_INFO
	.align		4
.L_201:
        /*0098*/ 	.byte	0x04, 0x17
        /*009a*/ 	.short	(.L_203 - .L_202)
.L_202:
        /*009c*/ 	.word	0x00000000
        /*00a0*/ 	.short	0x0000
        /*00a2*/ 	.short	0x0000
        /*00a4*/ 	.byte	0x00, 0xf5, 0x21, 0x00


	//----- nvinfo : EIATTR_SPARSE_MMA_MASK
	.align		4
.L_203:
        /*00a8*/ 	.byte	0x03, 0x50
        /*00aa*/ 	.short	0x0000


	//----- nvinfo : EIATTR_MAXREG_COUNT
	.align		4
        /*00ac*/ 	.byte	0x03, 0x1b
        /*00ae*/ 	.short	0x0080


	//----- nvinfo : EIATTR_NUM_BARRIERS
	.align		4
        /*00b0*/ 	.byte	0x02, 0x4c
        /*00b2*/ 	.byte	0x01
	.zero		1


	//----- nvinfo : EIATTR_MERCURY_ISA_VERSION
	.align		4
        /*00b4*/ 	.byte	0x03, 0x5f
        /*00b6*/ 	.short	0x0101


	//----- nvinfo : EIATTR_VRC_CTA_INIT_COUNT
	.align		4
        /*00b8*/ 	.byte	0x02, 0x4a
	.zero		1
	.zero		1


	//----- nvinfo : EIATTR_EXIT_INSTR_OFFSETS
	.align		4
        /*00bc*/ 	.byte	0x04, 0x1c
        /*00be*/ 	.short	(.L_205 - .L_204)


	//   ....[0]....
.L_204:
        /*00c0*/ 	.word	0x000000b0


	//   ....[1]....
        /*00c4*/ 	.word	0x000024a0


	//   ....[2]....
        /*00c8*/ 	.word	0x00002540


	//----- nvinfo : EIATTR_MAX_THREADS
	.align		4
.L_205:
        /*00cc*/ 	.byte	0x04, 0x05
        /*00ce*/ 	.short	(.L_207 - .L_206)
.L_206:
        /*00d0*/ 	.word	0x00000100
        /*00d4*/ 	.word	0x00000001
        /*00d8*/ 	.word	0x00000001


	//----- nvinfo : EIATTR_CRS_STACK_SIZE
	.align		4
.L_207:
        /*00dc*/ 	.byte	0x04, 0x1e
        /*00de*/ 	.short	(.L_209 - .L_208)
.L_208:
        /*00e0*/ 	.word	0x00000000


	//----- nvinfo : EIATTR_CBANK_PARAM_SIZE
	.align		4
.L_209:
        /*00e4*/ 	.byte	0x03, 0x19
        /*00e6*/ 	.short	0x0034


	//----- nvinfo : EIATTR_PARAM_CBANK
	.align		4
        /*00e8*/ 	.byte	0x04, 0x0a
        /*00ea*/ 	.short	(.L_211 - .L_210)
	.align		4
.L_210:
        /*00ec*/ 	.word	index@(.nv.constant0._Z35conv2d_backward_weight_small_kernelPK6__halfS1_Pfiiiiiii)
        /*00f0*/ 	.short	0x0380
        /*00f2*/ 	.short	0x0034


	//----- nvinfo : EIATTR_SW_WAR
	.align		4
.L_211:
        /*00f4*/ 	.byte	0x04, 0x36
        /*00f6*/ 	.short	(.L_213 - .L_212)
.L_212:
        /*00f8*/ 	.word	0x00000008
.L_213:


//--------------------- .nv.info._Z36conv2d_backward_weight_medium_kernelPK6__halfS1_Pfiiiiiii --------------------------
	.section	.nv.info._Z36conv2d_backward_weight_medium_kernelPK6__halfS1_Pfiiiiiii,"",@"SHT_CUDA_INFO"
	.sectionflags	@""
	.align	4


	//----- nvinfo : EIATTR_CUDA_API_VERSION
	.align		4
        /*0000*/ 	.byte	0x04, 0x37
        /*0002*/ 	.short	(.L_215 - .L_214)
.L_214:
        /*0004*/ 	.word	0x00000082


	//----- nvinfo : EIATTR_KPARAM_INFO
	.align		4
.L_215:
        /*0008*/ 	.byte	0x04, 0x17
        /*000a*/ 	.short	(.L_217 - .L_216)
.L_216:
        /*000c*/ 	.word	0x00000000
        /*0010*/ 	.short	0x0009
        /*0012*/ 	.short	0x0030
        /*0014*/ 	.byte	0x00, 0xf0, 0x11, 0x00


	//----- nvinfo : EIATTR_KPARAM_INFO
	.align		4
.L_217:
        /*0018*/ 	.byte	0x04, 0x17
        /*001a*/ 	.short	(.L_219 - .L_218)
.L_218:
        /*001c*/ 	.word	0x00000000
        /*0020*/ 	.short	0x0008
        /*0022*/ 	.short	0x002c
        /*0024*/ 	.byte	0x00, 0xf0, 0x11, 0x00


	//----- nvinfo : EIATTR_KPARAM_INFO
	.align		4
.L_219:
        /*0028*/ 	.byte	0x04, 0x17
        /*002a*/ 	.short	(.L_221 - .L_220)
.L_220:
        /*002c*/ 	.word	0x00000000
        /*0030*/ 	.short	0x0007
        /*0032*/ 	.short	0x0028
        /*0034*/ 	.byte	0x00, 0xf0, 0x11, 0x00


	//----- nvinfo : EIATTR_KPARAM_INFO
	.align		4
.L_221:
        /*0038*/ 	.byte	0x04, 0x17
        /*003a*/ 	.short	(.L_223 - .L_222)
.L_222:
        /*003c*/ 	.word	0x00000000
        /*0040*/ 	.short	0x0006
        /*0042*/ 	.short	0x0024
        /*0044*/ 	.byte	0x00, 0xf0, 0x11, 0x00


	//----- nvinfo : EIATTR_KPARAM_INFO
	.align		4
.L_223:
        /*0048*/ 	.byte	0x04, 0x17
        /*004a*/ 	.short	(.L_225 - .L_224)
.L_224:
        /*004c*/ 	.word	0x00000000
        /*0050*/ 	.short	0x0005
        /*0052*/ 	.short	0x0020
        /*0054*/ 	.byte	0x00, 0xf0, 0x11, 0x00


	//----- nvinfo : EIATTR_KPARAM_INFO
	.align		4
.L_225:
        /*0058*/ 	.byte	0x04, 0x17
        /*005a*/ 	.short	(.L_227 - .L_226)
.L_226:
        /*005c*/ 	.word	0x00000000
        /*0060*/ 	.short	0x0004
        /*0062*/ 	.short	0x001c
        /*0064*/ 	.byte	0x00, 0xf0, 0x11, 0x00


	//----- nvinfo : EIATTR_KPARAM_INFO
	.align		4
.L_227:
        /*0068*/ 	.byte	0x04, 0x17
        /*006a*/ 	.short	(.L_229 - .L_228)
.L_228:
        /*006c*/ 	.word	0x00000000
        /*0070*/ 	.short	0x0003
        /*0072*/ 	.short	0x0018
        /*0074*/ 	.byte	0x00, 0xf0, 0x11, 0x00


	//----- nvinfo : EIATTR_KPARAM_INFO
	.align		4
.L_229:
        /*0078*/ 	.byte	0x04, 0x17
        /*007a*/ 	.short	(.L_231 - .L_230)
.L_230:
        /*007c*/ 	.word	0x00000000
        /*0080*/ 	.short	0x0002
        /*0082*/ 	.short	0x0010
        /*0084*/ 	.byte	0x00, 0xf5, 0x21, 0x00


	//----- nvinfo : EIATTR_KPARAM_INFO
	.align		4
.L_231:
        /*0088*/ 	.byte	0x04, 0x17
        /*008a*/ 	.short	(.L_233 - .L_232)
.L_232:
        /*008c*/ 	.word	0x00000000
        /*0090*/ 	.short	0x0001
        /*0092*/ 	.short	0x0008
        /*0094*/ 	.byte	0x00, 0xf5, 0x21, 0x00


	//----- nvinfo : EIATTR_KPARAM_INFO
	.align		4
.L_233:
        /*0098*/ 	.byte	0x04, 0x17
        /*009a*/ 	.short	(.L_235 - .L_234)
.L_234:
        /*009c*/ 	.word	0x00000000
        /*00a0*/ 	.short	0x0000
        /*00a2*/ 	.short	0x0000
        /*00a4*/ 	.byte	0x00, 0xf5, 0x21, 0x00


	//----- nvinfo : EIATTR_SPARSE_MMA_MASK
	.align		4
.L_235:
        /*00a8*/ 	.byte	0x03, 0x50
        /*00aa*/ 	.short	0x0000


	//----- nvinfo : EIATTR_MAXREG_COUNT
	.align		4
        /*00ac*/ 	.byte	0x03, 0x1b
        /*00ae*/ 	.short	0x0080


	//----- nvinfo : EIATTR_NUM_BARRIERS
	.align		4
        /*00b0*/ 	.byte	0x02, 0x4c
        /*00b2*/ 	.byte	0x01
	.zero		1


	//----- nvinfo : EIATTR_MERCURY_ISA_VERSION
	.align		4
        /*00b4*/ 	.byte	0x03, 0x5f
        /*00b6*/ 	.short	0x0101


	//----- nvinfo : EIATTR_VRC_CTA_INIT_COUNT
	.align		4
        /*00b8*/ 	.byte	0x02, 0x4a
	.zero		1
	.zero		1


	//----- nvinfo : EIATTR_EXIT_INSTR_OFFSETS
	.align		4
        /*00bc*/ 	.byte	0x04, 0x1c
        /*00be*/ 	.short	(.L_237 - .L_236)


	//   ....[0]....
.L_236:
        /*00c0*/ 	.word	0x000000b0


	//   ....[1]....
        /*00c4*/ 	.word	0x00002eb0


	//   ....[2]....
        /*00c8*/ 	.word	0x00002f50


	//----- nvinfo : EIATTR_MAX_THREADS
	.align		4
.L_237:
        /*00cc*/ 	.byte	0x04, 0x05
        /*00ce*/ 	.short	(.L_239 - .L_238)
.L_238:
        /*00d0*/ 	.word	0x00000100
        /*00d4*/ 	.word	0x00000001
        /*00d8*/ 	.word	0x00000001


	//----- nvinfo : EIATTR_CRS_STACK_SIZE
	.align		4
.L_239:
        /*00dc*/ 	.byte	0x04, 0x1e
        /*00de*/ 	.short	(.L_241 - .L_240)
.L_240:
        /*00e0*/ 	.word	0x00000000


	//----- nvinfo : EIATTR_CBANK_PARAM_SIZE
	.align		4
.L_241:
        /*00e4*/ 	.byte	0x03, 0x19
        /*00e6*/ 	.short	0x0034


	//----- nvinfo : EIATTR_PARAM_CBANK
	.align		4
        /*00e8*/ 	.byte	0x04, 0x0a
        /*00ea*/ 	.short	(.L_243 - .L_242)
	.align		4
.L_242:
        /*00ec*/ 	.word	index@(.nv.constant0._Z36conv2d_backward_weight_medium_kernelPK6__halfS1_Pfiiiiiii)
        /*00f0*/ 	.short	0x0380
        /*00f2*/ 	.short	0x0034


	//----- nvinfo : EIATTR_SW_WAR
	.align		4
.L_243:
        /*00f4*/ 	.byte	0x04, 0x36
        /*00f6*/ 	.short	(.L_245 - .L_244)
.L_244:
        /*00f8*/ 	.word	0x00000008
.L_245:


//--------------------- .nv.info._Z35conv2d_backward_weight_large_kernelPK6__halfS1_Pfiiiiiii --------------------------
	.section	.nv.info._Z35conv2d_backward_weight_large_kernelPK6__halfS1_Pfiiiiiii,"",@"SHT_CUDA_INFO"
	.sectionflags	@""
	.align	4


	//----- nvinfo : EIATTR_CUDA_API_VERSION
	.align		4
        /*0000*/ 	.byte	0x04, 0x37
        /*0002*/ 	.short	(.L_247 - .L_246)
.L_246:
        /*0004*/ 	.word	0x00000082


	//----- nvinfo : EIATTR_KPARAM_INFO
	.align		4
.L_247:
        /*0008*/ 	.byte	0x04, 0x17
        /*000a*/ 	.short	(.L_249 - .L_248)
.L_248:
        /*000c*/ 	.word	0x00000000
        /*0010*/ 	.short	0x0009
        /*0012*/ 	.short	0x0030
        /*0014*/ 	.byte	0x00, 0xf0, 0x11, 0x00


	//----- nvinfo : EIATTR_KPARAM_INFO
	.align		4
.L_249:
        /*0018*/ 	.byte	0x04, 0x17
        /*001a*/ 	.short	(.L_251 - .L_250)
.L_250:
        /*001c*/ 	.word	0x00000000
        /*0020*/ 	.short	0x0008
        /*0022*/ 	.short	0x002c
        /*0024*/ 	.byte	0x00, 0xf0, 0x11, 0x00


	//----- nvinfo : EIATTR_KPARAM_INFO
	.align		4
.L_251:
        /*0028*/ 	.byte	0x04, 0x17
        /*002a*/ 	.short	(.L_253 - .L_252)
.L_252:
        /*002c*/ 	.word	0x00000000
        /*0030*/ 	.short	0x0007
        /*0032*/ 	.short	0x0028
        /*0034*/ 	.byte	0x00, 0xf0, 0x11, 0x00


	//----- nvinfo : EIATTR_KPARAM_INFO
	.align		4
.L_253:
        /*0038*/ 	.byte	0x04, 0x17
        /*003a*/ 	.short	(.L_255 - .L_254)
.L_254:
        /*003c*/ 	.word	0x00000000
        /*0040*/ 	.short	0x0006
        /*0042*/ 	.short	0x0024
        /*0044*/ 	.byte	0x00, 0xf0, 0x11, 0x00


	//----- nvinfo : EIATTR_KPARAM_INFO
	.align		4
.L_255:
        /*0048*/ 	.byte	0x04, 0x17
        /*004a*/ 	.short	(.L_257 - .L_256)
.L_256:
        /*004c*/ 	.word	0x00000000
        /*0050*/ 	.short	0x0005
        /*0052*/ 	.short	0x0020
        /*0054*/ 	.byte	0x00, 0xf0, 0x11, 0x00


	//----- nvinfo : EIATTR_KPARAM_INFO
	.align		4
.L_257:
        /*0058*/ 	.byte	0x04, 0x17
        /*005a*/ 	.short	(.L_259 - .L_258)
.L_258:
        /*005c*/ 	.word	0x00000000
        /*0060*/ 	.short	0x0004
        /*0062*/ 	.short	0x001c
        /*0064*/ 	.byte	0x00, 0xf0, 0x11, 0x00


	//----- nvinfo : EIATTR_KPARAM_INFO
	.align		4
.L_259:
        /*0068*/ 	.byte	0x04, 0x17
        /*006a*/ 	.short	(.L_261 - .L_260)
.L_260:
        /*006c*/ 	.word	0x00000000
        /*0070*/ 	.short	0x0003
        /*0072*/ 	.short	0x0018
        /*0074*/ 	.byte	0x00, 0xf0, 0x11, 0x00


	//----- nvinfo : EIATTR_KPARAM_INFO
	.align		4
.L_261:
        /*0078*/ 	.byte	0x04, 0x17
        /*007a*/ 	.short	(.L_263 - .L_262)
.L_262:
        /*007c*/ 	.word	0x00000000
        /*0080*/ 	.short	0x0002
        /*0082*/ 	.short	0x0010
        /*0084*/ 	.byte	0x00, 0xf5, 0x21, 0x00


	//----- nvinfo : EIATTR_KPARAM_INFO
	.align		4
.L_263:
        /*0088*/ 	.byte	0x04, 0x17
        /*008a*/ 	.short	(.L_265 - .L_264)
.L_264:
        /*008c*/ 	.word	0x00000000
        /*0090*/ 	.short	0x0001
        /*0092*/ 	.short	0x0008
        /*0094*/ 	.byte	0x00, 0xf5, 0x21, 0x00


	//----- nvinfo : EIATTR_KPARAM_INFO
	.align		4
.L_265:
        /*0098*/ 	.byte	0x04, 0x17
        /*009a*/ 	.short	(.L_267 - .L_266)
.L_266:
        /*009c*/ 	.word	0x00000000
        /*00a0*/ 	.short	0x0000
        /*00a2*/ 	.short	0x0000
        /*00a4*/ 	.byte	0x00, 0xf5, 0x21, 0x00


	//----- nvinfo : EIATTR_SPARSE_MMA_MASK
	.align		4
.L_267:
        /*00a8*/ 	.byte	0x03, 0x50
        /*00aa*/ 	.short	0x0000


	//----- nvinfo : EIATTR_MAXREG_COUNT
	.align		4
        /*00ac*/ 	.byte	0x03, 0x1b
        /*00ae*/ 	.short	0x0080


	//----- nvinfo : EIATTR_NUM_BARRIERS
	.align		4
        /*00b0*/ 	.byte	0x02, 0x4c
        /*00b2*/ 	.byte	0x01
	.zero		1


	//----- nvinfo : EIATTR_MERCURY_ISA_VERSION
	.align		4
        /*00b4*/ 	.byte	0x03, 0x5f
        /*00b6*/ 	.short	0x0101


	//----- nvinfo : EIATTR_VRC_CTA_INIT_COUNT
	.align		4
        /*00b8*/ 	.byte	0x02, 0x4a
	.zero		1
	.zero		1


	//----- nvinfo : EIATTR_EXIT_INSTR_OFFSETS
	.align		4
        /*00bc*/ 	.byte	0x04, 0x1c
        /*00be*/ 	.short	(.L_269 - .L_268)


	//   ....[0]....
.L_268:
        /*00c0*/ 	.word	0x000000c0


	//   ....[1]....
        /*00c4*/ 	.word	0x00002db0


	//   ....[2]....
        /*00c8*/ 	.word	0x00002dd0


	//----- nvinfo : EIATTR_MAX_THREADS
	.align		4
.L_269:
        /*00cc*/ 	.byte	0x04, 0x05
        /*00ce*/ 	.short	(.L_271 - .L_270)
.L_270:
        /*00d0*/ 	.word	0x00000100
        /*00d4*/ 	.word	0x00000001
        /*00d8*/ 	.word	0x00000001


	//----- nvinfo : EIATTR_CRS_STACK_SIZE
	.align		4
.L_271:
        /*00dc*/ 	.byte	0x04, 0x1e
        /*00de*/ 	.short	(.L_273 - .L_272)
.L_272:
        /*00e0*/ 	.word	0x00000000


	//----- nvinfo : EIATTR_CBANK_PARAM_SIZE
	.align		4
.L_273:
        /*00e4*/ 	.byte	0x03, 0x19
        /*00e6*/ 	.short	0x0034


	//----- nvinfo : EIATTR_PARAM_CBANK
	.align		4
        /*00e8*/ 	.byte	0x04, 0x0a
        /*00ea*/ 	.short	(.L_275 - .L_274)
	.align		4
.L_274:
        /*00ec*/ 	.word	index@(.nv.constant0._Z35conv2d_backward_weight_large_kernelPK6__halfS1_Pfiiiiiii)
        /*00f0*/ 	.short	0x0380
        /*00f2*/ 	.short	0x0034


	//----- nvinfo : EIATTR_SW_WAR
	.align		4
.L_275:
        /*00f4*/ 	.byte	0x04, 0x36
        /*00f6*/ 	.short	(.L_277 - .L_276)
.L_276:
        /*00f8*/ 	.word	0x00000008
.L_277:


//--------------------- .nv.info._Z28conv2d_backward_input_kernelPK6__halfS1_PS_iiiiiii --------------------------
	.section	.nv.info._Z28conv2d_backward_input_kernelPK6__halfS1_PS_iiiiiii,"",@"SHT_CUDA_INFO"
	.sectionflags	@""
	.align	4


	//----- nvinfo : EIATTR_CUDA_API_VERSION
	.align		4
        /*0000*/ 	.byte	0x04, 0x37
        /*0002*/ 	.short	(.L_279 - .L_278)
.L_278:
        /*0004*/ 	.word	0x00000082


	//----- nvinfo : EIATTR_KPARAM_INFO
	.align		4
.L_279:
        /*0008*/ 	.byte	0x04, 0x17
        /*000a*/ 	.short	(.L_281 - .L_280)
.L_280:
        /*000c*/ 	.word	0x00000000
        /*0010*/ 	.short	0x0009
        /*0012*/ 	.short	0x0030
        /*0014*/ 	.byte	0x00, 0xf0, 0x11, 0x00


	//----- nvinfo : EIATTR_KPARAM_INFO
	.align		4
.L_281:
        /*0018*/ 	.byte	0x04, 0x17
        /*001a*/ 	.short	(.L_283 - .L_282)
.L_282:
        /*001c*/ 	.word	0x00000000
        /*0020*/ 	.short	0x0008
        /*0022*/ 	.short	0x002c
        /*0024*/ 	.byte	0x00, 0xf0, 0x11, 0x00


	//----- nvinfo : EIATTR_KPARAM_INFO
	.align		4
.L_283:
        /*0028*/ 	.byte	0x04, 0x17
        /*002a*/ 	.short	(.L_285 - .L_284)
.L_284:
        /*002c*/ 	.word	0x00000000
        /*0030*/ 	.short	0x0007
        /*0032*/ 	.short	0x0028
        /*0034*/ 	.byte	0x00, 0xf0, 0x11, 0x00


	//----- nvinfo : EIATTR_KPARAM_INFO
	.align		4
.L_285:
        /*0038*/ 	.byte	0x04, 0x17
        /*003a*/ 	.short	(.L_287 - .L_286)
.L_286:
        /*003c*/ 	.word	0x00000000
        /*0040*/ 	.short	0x0006
        /*0042*/ 	.short	0x0024
        /*0044*/ 	.byte	0x00, 0xf0, 0x11, 0x00


	//----- nvinfo : EIATTR_KPARAM_INFO
	.align		4
.L_287:
        /*0048*/ 	.byte	0x04, 0x17
        /*004a*/ 	.short	(.L_289 - .L_288)
.L_288:
        /*004c*/ 	.word	0x00000000
        /*0050*/ 	.short	0x0005
        /*0052*/ 	.short	0x0020
        /*0054*/ 	.byte	0x00, 0xf0, 0x11, 0x00


	//----- nvinfo : EIATTR_KPARAM_INFO
	.align		4
.L_289:
        /*0058*/ 	.byte	0x04, 0x17
        /*005a*/ 	.short	(.L_291 - .L_290)
.L_290:
        /*005c*/ 	.word	0x00000000
        /*0060*/ 	.short	0x0004
        /*0062*/ 	.short	0x001c
        /*0064*/ 	.byte	0x00, 0xf0, 0x11, 0x00


	//----- nvinfo : EIATTR_KPARAM_INFO
	.align		4
.L_291:
        /*0068*/ 	.byte	0x04, 0x17
        /*006a*/ 	.short	(.L_293 - .L_292)
.L_292:
        /*006c*/ 	.word	0x00000000
        /*0070*/ 	.short	0x0003
        /*0072*/ 	.short	0x0018
        /*0074*/ 	.byte	0x00, 0xf0, 0x11, 0x00


	//----- nvinfo : EIATTR_KPARAM_INFO
	.align		4
.L_293:
        /*0078*/ 	.byte	0x04, 0x17
        /*007a*/ 	.short	(.L_295 - .L_294)
.L_294:
        /*007c*/ 	.word	0x00000000
        /*0080*/ 	.short	0x0002
        /*0082*/ 	.short	0x0010
        /*0084*/ 	.byte	0x00, 0xf5, 0x21, 0x00


	//----- nvinfo : EIATTR_KPARAM_INFO
	.align		4
.L_295:
        /*0088*/ 	.byte	0x04, 0x17
        /*008a*/ 	.short	(.L_297 - .L_296)
.L_296:
        /*008c*/ 	.word	0x00000000
        /*0090*/ 	.short	0x0001
        /*0092*/ 	.short	0x0008
        /*0094*/ 	.byte	0x00, 0xf5, 0x21, 0x00


	//----- nvinfo : EIATTR_KPARAM_INFO
	.align		4
.L_297:
        /*0098*/ 	.byte	0x04, 0x17
        /*009a*/ 	.short	(.L_299 - .L_298)
.L_298:
        /*009c*/ 	.word	0x00000000
        /*00a0*/ 	.short	0x0000
        /*00a2*/ 	.short	0x0000
        /*00a4*/ 	.byte	0x00, 0xf5, 0x21, 0x00


	//----- nvinfo : EIATTR_SPARSE_MMA_MASK
	.align		4
.L_299:
        /*00a8*/ 	.byte	0x03, 0x50
        /*00aa*/ 	.short	0x0000


	//----- nvinfo : EIATTR_MAXREG_COUNT
	.align		4
        /*00ac*/ 	.byte	0x03, 0x1b
        /*00ae*/ 	.short	0x0050


	//----- nvinfo : EIATTR_MERCURY_ISA_VERSION
	.align		4
        /*00b0*/ 	.byte	0x03, 0x5f
        /*00b2*/ 	.short	0x0101


	//----- nvinfo : EIATTR_VRC_CTA_INIT_COUNT
	.align		4
        /*00b4*/ 	.byte	0x02, 0x4a
	.zero		1
	.zero		1


	//----- nvinfo : EIATTR_EXIT_INSTR_OFFSETS
	.align		4
        /*00b8*/ 	.byte	0x04, 0x1c
        /*00ba*/ 	.short	(.L_301 - .L_300)


	//   ....[0]....
.L_300:
        /*00bc*/ 	.word	0x000000f0


	//   ....[1]....
        /*00c0*/ 	.word	0x000069b0


	//   ....[2]....
        /*00c4*/ 	.word	0x000069e0


	//----- nvinfo : EIATTR_MAX_THREADS
	.align		4
.L_301:
        /*00c8*/ 	.byte	0x04, 0x05
        /*00ca*/ 	.short	(.L_303 - .L_302)
.L_302:
        /*00cc*/ 	.word	0x00000100
        /*00d0*/ 	.word	0x00000001
        /*00d4*/ 	.word	0x00000001


	//----- nvinfo : EIATTR_CRS_STACK_SIZE
	.align		4
.L_303:
        /*00d8*/ 	.byte	0x04, 0x1e
        /*00da*/ 	.short	(.L_305 - .L_304)
.L_304:
        /*00dc*/ 	.word	0x00000000


	//----- nvinfo : EIATTR_CBANK_PARAM_SIZE
	.align		4
.L_305:
        /*00e0*/ 	.byte	0x03, 0x19
        /*00e2*/ 	.short	0x0034


	//----- nvinfo : EIATTR_PARAM_CBANK
	.align		4
        /*00e4*/ 	.byte	0x04, 0x0a
        /*00e6*/ 	.short	(.L_307 - .L_306)
	.align		4
.L_306:
        /*00e8*/ 	.word	index@(.nv.constant0._Z28conv2d_backward_input_kernelPK6__halfS1_PS_iiiiiii)
        /*00ec*/ 	.short	0x0380
        /*00ee*/ 	.short	0x0034


	//----- nvinfo : EIATTR_SW_WAR
	.align		4
.L_307:
        /*00f0*/ 	.byte	0x04, 0x36
        /*00f2*/ 	.short	(.L_309 - .L_308)
.L_308:
        /*00f4*/ 	.word	0x00000008
.L_309:


//--------------------- .nv.info._Z20relu_backward_kernelPK6__halfS1_PS_i --------------------------
	.section	.nv.info._Z20relu_backward_kernelPK6__halfS1_PS_i,"",@"SHT_CUDA_INFO"
	.sectionflags	@""
	.align	4


	//----- nvinfo : EIATTR_CUDA_API_VERSION
	.align		4
        /*0000*/ 	.byte	0x04, 0x37
        /*0002*/ 	.short	(.L_311 - .L_310)
.L_310:
        /*0004*/ 	.word	0x00000082


	//----- nvinfo : EIATTR_KPARAM_INFO
	.align		4
.L_311:
        /*0008*/ 	.byte	0x04, 0x17
        /*000a*/ 	.short	(.L_313 - .L_312)
.L_312:
        /*000c*/ 	.word	0x00000000
        /*0010*/ 	.short	0x0003
        /*0012*/ 	.short	0x0018
        /*0014*/ 	.byte	0x00, 0xf0, 0x11, 0x00


	//----- nvinfo : EIATTR_KPARAM_INFO
	.align		4
.L_313:
        /*0018*/ 	.byte	0x04, 0x17
        /*001a*/ 	.short	(.L_315 - .L_314)
.L_314:
        /*001c*/ 	.word	0x00000000
        /*0020*/ 	.short	0x0002
        /*0022*/ 	.short	0x0010
        /*0024*/ 	.byte	0x00, 0xf5, 0x21, 0x00


	//----- nvinfo : EIATTR_KPARAM_INFO
	.align		4
.L_315:
        /*0028*/ 	.byte	0x04, 0x17
        /*002a*/ 	.short	(.L_317 - .L_316)
.L_316:
        /*002c*/ 	.word	0x00000000
        /*0030*/ 	.short	0x0001
        /*0032*/ 	.short	0x0008
        /*0034*/ 	.byte	0x00, 0xf5, 0x21, 0x00


	//----- nvinfo : EIATTR_KPARAM_INFO
	.align		4
.L_317:
        /*0038*/ 	.byte	0x04, 0x17
        /*003a*/ 	.short	(.L_319 - .L_318)
.L_318:
        /*003c*/ 	.word	0x00000000
        /*0040*/ 	.short	0x0000
        /*0042*/ 	.short	0x0000
        /*0044*/ 	.byte	0x00, 0xf5, 0x21, 0x00


	//----- nvinfo : EIATTR_SPARSE_MMA_MASK
	.align		4
.L_319:
        /*0048*/ 	.byte	0x03, 0x50
        /*004a*/ 	.short	0x0000


	//----- nvinfo : EIATTR_MAXREG_COUNT
	.align		4
        /*004c*/ 	.byte	0x03, 0x1b
        /*004e*/ 	.short	0x0040


	//----- nvinfo : EIATTR_MERCURY_ISA_VERSION
	.align		4
        /*0050*/ 	.byte	0x03, 0x5f
        /*0052*/ 	.short	0x0101


	//----- nvinfo : EIATTR_VRC_CTA_INIT_COUNT
	.align		4
        /*0054*/ 	.byte	0x02, 0x4a
	.zero		1
	.zero		1


	//----- nvinfo : EIATTR_EXIT_INSTR_OFFSETS
	.align		4
        /*0058*/ 	.byte	0x04, 0x1c
        /*005a*/ 	.short	(.L_321 - .L_320)


	//   ....[0]....
.L_320:
        /*005c*/ 	.word	0x00000190


	//   ....[1]....
        /*0060*/ 	.word	0x000001b0


	//   ....[2]....
        /*0064*/ 	.word	0x000002a0


	//----- nvinfo : EIATTR_MAX_THREADS
	.align		4
.L_321:
        /*0068*/ 	.byte	0x04, 0x05
        /*006a*/ 	.short	(.L_323 - .L_322)
.L_322:
        /*006c*/ 	.word	0x00000100
        /*0070*/ 	.word	0x00000001
        /*0074*/ 	.word	0x00000001


	//----- nvinfo : EIATTR_CRS_STACK_SIZE
	.align		4
.L_323:
        /*0078*/ 	.byte	0x04, 0x1e
        /*007a*/ 	.short	(.L_325 - .L_324)
.L_324:
        /*007c*/ 	.word	0x00000000


	//----- nvinfo : EIATTR_CBANK_PARAM_SIZE
	.align		4
.L_325:
        /*0080*/ 	.byte	0x03, 0x19
        /*0082*/ 	.short	0x001c


	//----- nvinfo : EIATTR_PARAM_CBANK
	.align		4
        /*0084*/ 	.byte	0x04, 0x0a
        /*0086*/ 	.short	(.L_327 - .L_326)
	.align		4
.L_326:
        /*0088*/ 	.word	index@(.nv.constant0._Z20relu_backward_kernelPK6__halfS1_PS_i)
        /*008c*/ 	.short	0x0380
        /*008e*/ 	.short	0x001c


	//----- nvinfo : EIATTR_SW_WAR
	.align		4
.L_327:
        /*0090*/ 	.byte	0x04, 0x36
        /*0092*/ 	.short	(.L_329 - .L_328)
.L_328:
        /*0094*/ 	.word	0x00000008
.L_329:


//--------------------- .nv.callgraph             --------------------------
	.section	.nv.callgraph,"",@"SHT_CUDA_CALLGRAPH"
	.align	4
	.sectionentsize	8
	.align		4
        /*0000*/ 	.word	0x00000000
	.align		4
        /*0004*/ 	.word	0xffffffff
	.align		4
        /*0008*/ 	.word	0x00000000
	.align		4
        /*000c*/ 	.word	0xfffffffe
	.align		4
        /*0010*/ 	.word	0x00000000
	.align		4
        /*0014*/ 	.word	0xfffffffd
	.align		4
        /*0018*/ 	.word	0x00000000
	.align		4
        /*001c*/ 	.word	0xfffffffc


//--------------------- .text.sgd_update_bias_kernel --------------------------
	.section	.text.sgd_update_bias_kernel,"ax",@progbits
	.align	128
        .global         sgd_update_bias_kernel
        .type           sgd_update_bias_kernel,@function
        .size           sgd_update_bias_kernel,(.L_x_176 - sgd_update_bias_kernel)
        .other          sgd_update_bias_kernel,@"STO_CUDA_ENTRY STV_DEFAULT"
sgd_update_bias_kernel:
.text.sgd_update_bias_kernel:
[----:B------:R-:W-:Y:S01]  /*0000*/  LDC R1, c[0x0][0x37c] ;  /* 0x0000df00ff017b82 */ /* 0x000fe20000000800 */
[----:B------:R-:W0:Y:S07]  /*0010*/  S2R R0, SR_TID.X ;  /* 0x0000000000007919 */ /* 0x000e2e0000002100 */
[----:B------:R-:W0:Y:S01]  /*0020*/  S2UR UR4, SR_CTAID.X ;  /* 0x00000000000479c3 */ /* 0x000e220000002500 */
[----:B------:R-:W1:Y:S07]  /*0030*/  LDCU UR5, c[0x0][0x39c] ;  /* 0x00007380ff0577ac */ /* 0x000e6e0008000800 */
[----:B------:R-:W0:Y:S02]  /*0040*/  LDC R9, c[0x0][0x360] ;  /* 0x0000d800ff097b82 */ /* 0x000e240000000800 */
[----:B0-----:R-:W-:-:S05]  /*0050*/  IMAD R9, R9, UR4, R0 ;  /* 0x0000000409097c24 */ /* 0x001fca000f8e0200 */
[----:B-1----:R-:W-:-:S13]  /*0060*/  ISETP.GE.AND P0, PT, R9, UR5, PT ;  /* 0x0000000509007c0c */ /* 0x002fda000bf06270 */
[----:B------:R-:W-:Y:S05]  /*0070*/  @P0 EXIT ;  /* 0x000000000000094d */ /* 0x000fea0003800000 */
[----:B------:R-:W0:Y:S01]  /*0080*/  LDC.64 R4, c[0x0][0x390] ;  /* 0x0000e400ff047b82 */ /* 0x000e220000000a00 */
[----:B------:R-:W1:Y:S01]  /*0090*/  LDCU.64 UR4, c[0x0][0x358] ;  /* 0x00006b00ff0477ac */ /* 0x000e620008000a00 */
[----:B------:R-:W2:Y:S06]  /*00a0*/  LDCU UR6, c[0x0][0x398] ;  /* 0x00007300ff0677ac */ /* 0x000eac0008000800 */
[----:B------:R-:W3:Y:S08]  /*00b0*/  LDC.64 R2, c[0x0][0x380] ;  /* 0x0000e000ff027b82 */ /* 0x000ef00000000a00 */
[----:B------:R-:W4:Y:S01]  /*00c0*/  LDC.64 R6, c[0x0][0x388] ;  /* 0x0000e200ff067b82 */ /* 0x000f220000000a00 */
[----:B0-----:R-:W-:-:S06]  /*00d0*/  IMAD.WIDE R4, R9, 0x4, R4 ;  /* 0x0000000409047825 */ /* 0x001fcc00078e0204 */
[----:B-1----:R-:W2:Y:S01]  /*00e0*/  LDG.E.CONSTANT R5, desc[UR4][R4.64] ;  /* 0x0000000404057981 */ /* 0x002ea2000c1e9900 */
[----:B---3--:R-:W-:-:S05]  /*00f0*/  IMAD.WIDE R2, R9, 0x4, R2 ;  /* 0x0000000409027825 */ /* 0x008fca00078e0202 */
[----:B------:R-:W2:Y:S01]  /*0100*/  LDG.E R0, desc[UR4][R2.64] ;  /* 0x0000000402007981 */ /* 0x000ea2000c1e1900 */
[----:B----4-:R-:W-:-:S04]  /*0110*/  IMAD.WIDE R6, R9, 0x2, R6 ;  /* 0x0000000209067825 */ /* 0x010fc800078e0206 */
[----:B--2---:R-:W-:-:S05]  /*0120*/  FFMA R11, -R5, UR6, R0 ;  /* 0x00000006050b7c23 */ /* 0x004fca0008000100 */
[----:B------:R-:W-:Y:S01]  /*0130*/  F2FP.F16.F32.PACK_AB R0, RZ, R11 ;  /* 0x0000000bff00723e */ /* 0x000fe200000000ff */
[----:B------:R-:W-:Y:S04]  /*0140*/  STG.E desc[UR4][R2.64], R11 ;  /* 0x0000000b02007986 */ /* 0x000fe8000c101904 */
[----:B------:R-:W-:Y:S01]  /*0150*/  STG.E.U16 desc[UR4][R6.64], R0 ;  /* 0x0000000006007986 */ /* 0x000fe2000c101504 */
[----:B------:R-:W-:Y:S05]  /*0160*/  EXIT ;  /* 0x000000000000794d */ /* 0x000fea0003800000 */
.L_x_0:
[----:B------:R-:W-:-:S00]  /*0170*/  BRA `(.L_x_0) ;  /* 0xfffffffc00fc7947 */ /* 0x000fc0000383ffff */
[----:B------:R-:W-:-:S00]  /*0180*/  NOP ;  /* 0x0000000000007918 */ /* 0x000fc00000000000 */
[----:B------:R-:W-:-:S00]  /*0190*/  NOP ;  /* 0x0000000000007918 */ /* 0x000fc00000000000 */
[----:B------:R-:W-:-:S00]  /*01a0*/  NOP ;  /* 0x0000000000007918 */ /* 0x000fc00000000000 */
[----:B------:R-:W-:-:S00]  /*01b0*/  NOP ;  /* 0x0000000000007918 */ /* 0x000fc00000000000 */
[----:B------:R-:W-:-:S00]  /*01c0*/  NOP ;  /* 0x0000000000007918 */ /* 0x000fc00000000000 */
[----:B------:R-:W-:-:S00]  /*01d0*/  NOP ;  /* 0x0000000000007918 */ /* 0x000fc00000000000 */
[----:B------:R-:W-:-:S00]  /*01e0*/  NOP ;  /* 0x0000000000007918 */ /* 0x000fc00000000000 */
[----:B------:R-:W-:-:S00]  /*01f0*/  NOP ;  /* 0x0000000000007918 */ /* 0x000fc00000000000 */
.L_x_176:


//--------------------- .text.sgd_update_weight_kernel --------------------------
	.section	.text.sgd_update_weight_kernel,"ax",@progbits
	.align	128
        .global         sgd_update_weight_kernel
        .type           sgd_update_weight_kernel,@function
        .size           sgd_update_weight_kernel,(.L_x_177 - sgd_update_weight_kernel)
        .other          sgd_update_weight_kernel,@"STO_CUDA_ENTRY STV_DEFAULT"
sgd_update_weight_kernel:
.text.sgd_update_weight_kernel:
        /* <DEDUP_REMOVED lines=23> */
.L_x_1:
        /* <DEDUP_REMOVED lines=9> */
.L_x_177:


//--------------------- .text._Z32fused_relu_backward_input_kernelPK6__halfS1_S1_PS_iiiiiii --------------------------
	.section	.text._Z32fused_relu_backward_input_kernelPK6__halfS1_S1_PS_iiiiiii,"ax",@progbits
	.align	128
        .global         _Z32fused_relu_backward_input_kernelPK6__halfS1_S1_PS_iiiiiii
        .type           _Z32fused_relu_backward_input_kernelPK6__halfS1_S1_PS_iiiiiii,@function
        .size           _Z32fused_relu_backward_input_kernelPK6__halfS1_S1_PS_iiiiiii,(.L_x_178 - _Z32fused_relu_backward_input_kernelPK6__halfS1_S1_PS_iiiiiii)
        .other          _Z32fused_relu_backward_input_kernelPK6__halfS1_S1_PS_iiiiiii,@"STO_CUDA_ENTRY STV_DEFAULT"
_Z32fused_relu_backward_input_kernelPK6__halfS1_S1_PS_iiiiiii:
.text._Z32fused_relu_backward_input_kernelPK6__halfS1_S1_PS_iiiiiii:
[----:B------:R-:W-:Y:S08]  /*0000*/  LDC R1, c[0x0][0x37c] ;  /* 0x0000df00ff017b82 */ /* 0x000ff00000000800 */
[----:B------:R-:W0:Y:S01]  /*0010*/  LDC.64 R2, c[0x0][0x3a8] ;  /* 0x0000ea00ff027b82 */ /* 0x000e220000000a00 */
[----:B------:R-:W1:Y:S07]  /*0020*/  S2R R11, SR_TID.X ;  /* 0x00000000000b7919 */ /* 0x000e6e0000002100 */
[----:B------:R-:W2:Y:S08]  /*0030*/  LDC.64 R6, c[0x0][0x3a0] ;  /* 0x0000e800ff067b82 */ /* 0x000eb00000000a00 */
[----:B------:R-:W1:Y:S08]  /*0040*/  S2UR UR4, SR_CTAID.X ;  /* 0x00000000000479c3 */ /* 0x000e700000002500 */
[----:B------:R-:W1:Y:S01]  /*0050*/  LDC R8, c[0x0][0x360] ;  /* 0x0000d800ff087b82 */ /* 0x000e620000000800 */
[----:B0-----:R-:W-:-:S04]  /*0060*/  IADD3 R0, PT, PT, R3, 0x3, RZ ;  /* 0x0000000303007810 */ /* 0x001fc80007ffe0ff */
[----:B------:R-:W-:-:S04]  /*0070*/  SHF.R.S32.HI R5, RZ, 0x1f, R0 ;  /* 0x0000001fff057819 */ /* 0x000fc80000011400 */
[----:B------:R-:W-:Y:S01]  /*0080*/  LEA.HI R4, R5, R0, RZ, 0x2 ;  /* 0x0000000005047211 */ /* 0x000fe200078f10ff */
[----:B--2---:R-:W-:-:S03]  /*0090*/  IMAD R5, R7, R6, RZ ;  /* 0x0000000607057224 */ /* 0x004fc600078e02ff */
[----:B------:R-:W-:Y:S01]  /*00a0*/  SHF.R.S32.HI R4, RZ, 0x2, R4 ;  /* 0x00000002ff047819 */ /* 0x000fe20000011404 */
[----:B------:R-:W-:-:S04]  /*00b0*/  IMAD R9, R5, R2, RZ ;  /* 0x0000000205097224 */ /* 0x000fc800078e02ff */
[----:B------:R-:W-:Y:S02]  /*00c0*/  IMAD R0, R4, R9, RZ ;  /* 0x0000000904007224 */ /* 0x000fe400078e02ff */
[----:B-1----:R-:W-:-:S05]  /*00d0*/  IMAD R5, R8, UR4, R11 ;  /* 0x0000000408057c24 */ /* 0x002fca000f8e020b */
[----:B------:R-:W-:-:S13]  /*00e0*/  ISETP.GE.AND P0, PT, R5, R0, PT ;  /* 0x000000000500720c */ /* 0x000fda0003f06270 */
[----:B------:R-:W-:Y:S05]  /*00f0*/  @P0 EXIT ;  /* 0x000000000000094d */ /* 0x000fea0003800000 */
[----:B------:R-:W-:Y:S01]  /*0100*/  IABS R11, R4 ;  /* 0x00000004000b7213 */ /* 0x000fe20000000000 */
[----:B------:R-:W0:Y:S01]  /*0110*/  LDCU UR7, c[0x0][0x3b8] ;  /* 0x00007700ff0777ac */ /* 0x000e220008000800 */
[----:B------:R-:W-:Y:S02]  /*0120*/  IABS R10, R2 ;  /* 0x00000002000a7213 */ /* 0x000fe40000000000 */
[----:B------:R-:W-:Y:S01]  /*0130*/  CS2R R38, SRZ ;  /* 0x0000000000267805 */ /* 0x000fe2000001ff00 */
[----:B------:R-:W1:Y:S01]  /*0140*/  I2F.RP R6, R11 ;  /* 0x0000000b00067306 */ /* 0x000e620000209400 */
[----:B------:R-:W-:Y:S01]  /*0150*/  IABS R15, R7 ;  /* 0x00000007000f7213 */ /* 0x000fe20000000000 */
[----:B------:R-:W2:Y:S01]  /*0160*/  LDCU.64 UR8, c[0x0][0x358] ;  /* 0x00006b00ff0877ac */ /* 0x000ea20008000a00 */
[----:B------:R-:W-:-:S05]  /*0170*/  MOV R40, RZ ;  /* 0x000000ff00287202 */ /* 0x000fca0000000f00 */
[----:B-1----:R-:W1:Y:S01]  /*0180*/  MUFU.RCP R6, R6 ;  /* 0x0000000600067308 */ /* 0x002e620000001000 */
[----:B0-----:R-:W-:Y:S01]  /*0190*/  UISETP.GE.AND UP0, UPT, UR7, 0x1, UPT ;  /* 0x000000010700788c */ /* 0x001fe2000bf06270 */
[----:B-1----:R-:W-:Y:S02]  /*01a0*/  IADD3 R8, PT, PT, R6, 0xffffffe, RZ ;  /* 0x0ffffffe06087810 */ /* 0x002fe40007ffe0ff */
[----:B------:R-:W-:-:S04]  /*01b0*/  IABS R6, R5 ;  /* 0x0000000500067213 */ /* 0x000fc80000000000 */
[----:B------:R0:W1:Y:S02]  /*01c0*/  F2I.FTZ.U32.TRUNC.NTZ R9, R8 ;  /* 0x0000000800097305 */ /* 0x000064000021f000 */
[----:B0-----:R-:W-:Y:S01]  /*01d0*/  HFMA2 R8, -RZ, RZ, 0, 0 ;  /* 0x00000000ff087431 */ /* 0x001fe200000001ff */
[----:B-1----:R-:W-:-:S05]  /*01e0*/  IADD3 R0, PT, PT, RZ, -R9, RZ ;  /* 0x80000009ff007210 */ /* 0x002fca0007ffe0ff */
[----:B------:R-:W-:Y:S01]  /*01f0*/  IMAD R13, R0, R11, RZ ;  /* 0x0000000b000d7224 */ /* 0x000fe200078e02ff */
[----:B------:R-:W-:Y:S02]  /*0200*/  MOV R0, R10 ;  /* 0x0000000a00007202 */ /* 0x000fe40000000f00 */
[----:B------:R-:W-:Y:S01]  /*0210*/  IABS R10, R4 ;  /* 0x00000004000a7213 */ /* 0x000fe20000000000 */
[----:B------:R-:W-:Y:S01]  /*0220*/  IMAD.HI.U32 R9, R9, R13, R8 ;  /* 0x0000000d09097227 */ /* 0x000fe200078e0008 */
[----:B------:R-:W0:Y:S02]  /*0230*/  I2F.RP R12, R0 ;  /* 0x00000000000c7306 */ /* 0x000e240000209400 */
[----:B------:R-:W-:-:S03]  /*0240*/  IADD3 R8, PT, PT, RZ, -R10, RZ ;  /* 0x8000000aff087210 */ /* 0x000fc60007ffe0ff */
[----:B------:R-:W-:-:S04]  /*0250*/  IMAD.HI.U32 R9, R9, R6, RZ ;  /* 0x0000000609097227 */ /* 0x000fc800078e00ff */
[----:B------:R-:W-:-:S05]  /*0260*/  IMAD R6, R9, R8, R6 ;  /* 0x0000000809067224 */ /* 0x000fca00078e0206 */
[----:B------:R-:W-:Y:S01]  /*0270*/  ISETP.GT.U32.AND P1, PT, R11, R6, PT ;  /* 0x000000060b00720c */ /* 0x000fe20003f24070 */
[----:B0-----:R-:W0:-:S12]  /*0280*/  MUFU.RCP R12, R12 ;  /* 0x0000000c000c7308 */ /* 0x001e180000001000 */
[-C--:B------:R-:W-:Y:S02]  /*0290*/  @!P1 IADD3 R6, PT, PT, R6, -R11.reuse, RZ ;  /* 0x8000000b06069210 */ /* 0x080fe40007ffe0ff */
[----:B------:R-:W-:Y:S02]  /*02a0*/  @!P1 IADD3 R9, PT, PT, R9, 0x1, RZ ;  /* 0x0000000109099810 */ /* 0x000fe40007ffe0ff */
[----:B------:R-:W-:Y:S02]  /*02b0*/  ISETP.GE.U32.AND P0, PT, R6, R11, PT ;  /* 0x0000000b0600720c */ /* 0x000fe40003f06070 */
[----:B0-----:R-:W-:Y:S02]  /*02c0*/  IADD3 R10, PT, PT, R12, 0xffffffe, RZ ;  /* 0x0ffffffe0c0a7810 */ /* 0x001fe40007ffe0ff */
[----:B------:R-:W-:Y:S02]  /*02d0*/  LOP3.LUT R6, R5, R4, RZ, 0x3c, !PT ;  /* 0x0000000405067212 */ /* 0x000fe400078e3cff */
[----:B------:R0:W1:Y:S01]  /*02e0*/  F2I.FTZ.U32.TRUNC.NTZ R11, R10 ;  /* 0x0000000a000b7305 */ /* 0x000062000021f000 */
[----:B------:R-:W-:-:S02]  /*02f0*/  ISETP.NE.AND P1, PT, R4, RZ, PT ;  /* 0x000000ff0400720c */ /* 0x000fc40003f25270 */
[----:B------:R-:W-:-:S04]  /*0300*/  ISETP.GE.AND P2, PT, R6, RZ, PT ;  /* 0x000000ff0600720c */ /* 0x000fc80003f46270 */
[----:B------:R-:W-:Y:S02]  /*0310*/  @P0 IADD3 R9, PT, PT, R9, 0x1, RZ ;  /* 0x0000000109090810 */ /* 0x000fe40007ffe0ff */
[----:B0-----:R-:W-:Y:S02]  /*0320*/  MOV R10, RZ ;  /* 0x000000ff000a7202 */ /* 0x001fe40000000f00 */
[----:B-1----:R-:W-:-:S05]  /*0330*/  IADD3 R13, PT, PT, RZ, -R11, RZ ;  /* 0x8000000bff0d7210 */ /* 0x002fca0007ffe0ff */
[----:B------:R-:W-:Y:S02]  /*0340*/  @!P2 IADD3 R9, PT, PT, -R9, RZ, RZ ;  /* 0x000000ff0909a210 */ /* 0x000fe40007ffe1ff */
[----:B------:R-:W-:Y:S01]  /*0350*/  @!P1 LOP3.LUT R9, RZ, R4, RZ, 0x33, !PT ;  /* 0x00000004ff099212 */ /* 0x000fe200078e33ff */
[----:B------:R-:W-:-:S03]  /*0360*/  IMAD R13, R13, R0, RZ ;  /* 0x000000000d0d7224 */ /* 0x000fc600078e02ff */
[----:B------:R-:W-:Y:S01]  /*0370*/  IABS R6, R9 ;  /* 0x0000000900067213 */ /* 0x000fe20000000000 */
[----:B------:R-:W-:-:S03]  /*0380*/  IMAD.HI.U32 R10, R11, R13, R10 ;  /* 0x0000000d0b0a7227 */ /* 0x000fc600078e000a */
[----:B------:R-:W-:Y:S02]  /*0390*/  MOV R11, R6 ;  /* 0x00000006000b7202 */ /* 0x000fe40000000f00 */
[----:B------:R-:W0:Y:S03]  /*03a0*/  I2F.RP R6, R15 ;  /* 0x0000000f00067306 */ /* 0x000e260000209400 */
[----:B------:R-:W-:-:S05]  /*03b0*/  IMAD.HI.U32 R10, R10, R11, RZ ;  /* 0x0000000b0a0a7227 */ /* 0x000fca00078e00ff */
[----:B------:R-:W-:-:S05]  /*03c0*/  IADD3 R8, PT, PT, -R10, RZ, RZ ;  /* 0x000000ff0a087210 */ /* 0x000fca0007ffe1ff */
[C---:B------:R-:W-:Y:S01]  /*03d0*/  IMAD R11, R0.reuse, R8, R11 ;  /* 0x00000008000b7224 */ /* 0x040fe200078e020b */
[----:B0-----:R-:W0:Y:S04]  /*03e0*/  MUFU.RCP R6, R6 ;  /* 0x0000000600067308 */ /* 0x001e280000001000 */
[----:B------:R-:W-:-:S13]  /*03f0*/  ISETP.GT.U32.AND P1, PT, R0, R11, PT ;  /* 0x0000000b0000720c */ /* 0x000fda0003f24070 */
[-C--:B------:R-:W-:Y:S02]  /*0400*/  @!P1 IADD3 R11, PT, PT, R11, -R0.reuse, RZ ;  /* 0x800000000b0b9210 */ /* 0x080fe40007ffe0ff */
[----:B0-----:R-:W-:Y:S02]  /*0410*/  IADD3 R8, PT, PT, R6, 0xffffffe, RZ ;  /* 0x0ffffffe06087810 */ /* 0x001fe40007ffe0ff */
[----:B------:R-:W-:Y:S02]  /*0420*/  ISETP.GE.U32.AND P0, PT, R11, R0, PT ;  /* 0x000000000b00720c */ /* 0x000fe40003f06070 */
[----:B------:R-:W0:Y:S01]  /*0430*/  F2I.FTZ.U32.TRUNC.NTZ R11, R8 ;  /* 0x00000008000b7305 */ /* 0x000e22000021f000 */
[----:B------:R-:W-:Y:S02]  /*0440*/  LOP3.LUT R0, R9, R2, RZ, 0x3c, !PT ;  /* 0x0000000209007212 */ /* 0x000fe400078e3cff */
[----:B------:R-:W-:Y:S02]  /*0450*/  @!P1 IADD3 R10, PT, PT, R10, 0x1, RZ ;  /* 0x000000010a0a9810 */ /* 0x000fe40007ffe0ff */
[----:B------:R-:W-:-:S02]  /*0460*/  ISETP.GE.AND P2, PT, R0, RZ, PT ;  /* 0x000000ff0000720c */ /* 0x000fc40003f46270 */
[----:B------:R-:W-:-:S04]  /*0470*/  ISETP.NE.AND P1, PT, R2, RZ, PT ;  /* 0x000000ff0200720c */ /* 0x000fc80003f25270 */
[----:B------:R-:W-:-:S04]  /*0480*/  @P0 IADD3 R10, PT, PT, R10, 0x1, RZ ;  /* 0x000000010a0a0810 */ /* 0x000fc80007ffe0ff */
[----:B------:R-:W-:Y:S01]  /*0490*/  MOV R12, R10 ;  /* 0x0000000a000c7202 */ /* 0x000fe20000000f00 */
[----:B------:R-:W-:Y:S01]  /*04a0*/  HFMA2 R10, -RZ, RZ, 0, 0 ;  /* 0x00000000ff0a7431 */ /* 0x000fe200000001ff */
[----:B0-----:R-:W-:Y:S02]  /*04b0*/  IADD3 R0, PT, PT, RZ, -R11, RZ ;  /* 0x8000000bff007210 */ /* 0x001fe40007ffe0ff */
[----:B------:R-:W-:Y:S02]  /*04c0*/  @!P2 IADD3 R12, PT, PT, -R12, RZ, RZ ;  /* 0x000000ff0c0ca210 */ /* 0x000fe40007ffe1ff */
[----:B------:R-:W-:Y:S01]  /*04d0*/  @!P1 LOP3.LUT R12, RZ, R2, RZ, 0x33, !PT ;  /* 0x00000002ff0c9212 */ /* 0x000fe200078e33ff */
[----:B------:R-:W-:-:S03]  /*04e0*/  IMAD R13, R0, R15, RZ ;  /* 0x0000000f000d7224 */ /* 0x000fc600078e02ff */
[----:B------:R-:W-:Y:S01]  /*04f0*/  IABS R6, R12 ;  /* 0x0000000c00067213 */ /* 0x000fe20000000000 */
[----:B------:R-:W-:-:S06]  /*0500*/  IMAD.HI.U32 R10, R11, R13, R10 ;  /* 0x0000000d0b0a7227 */ /* 0x000fcc00078e000a */
[----:B------:R-:W-:-:S05]  /*0510*/  IMAD.HI.U32 R0, R10, R6, RZ ;  /* 0x000000060a007227 */ /* 0x000fca00078e00ff */
[----:B------:R-:W-:-:S05]  /*0520*/  IADD3 R8, PT, PT, -R0, RZ, RZ ;  /* 0x000000ff00087210 */ /* 0x000fca0007ffe1ff */
[----:B------:R-:W-:Y:S01]  /*0530*/  IMAD R6, R15, R8, R6 ;  /* 0x000000080f067224 */ /* 0x000fe200078e0206 */
[----:B------:R-:W-:-:S04]  /*0540*/  IADD3 R8, PT, PT, -R12, RZ, RZ ;  /* 0x000000ff0c087210 */ /* 0x000fc80007ffe1ff */
[----:B------:R-:W-:-:S13]  /*0550*/  ISETP.GT.U32.AND P1, PT, R15, R6, PT ;  /* 0x000000060f00720c */ /* 0x000fda0003f24070 */
[-C--:B------:R-:W-:Y:S02]  /*0560*/  @!P1 IADD3 R6, PT, PT, R6, -R15.reuse, RZ ;  /* 0x8000000f06069210 */ /* 0x080fe40007ffe0ff */
[----:B------:R-:W-:Y:S02]  /*0570*/  @!P1 IADD3 R0, PT, PT, R0, 0x1, RZ ;  /* 0x0000000100009810 */ /* 0x000fe40007ffe0ff */
[----:B------:R-:W-:Y:S02]  /*0580*/  ISETP.GE.U32.AND P0, PT, R6, R15, PT ;  /* 0x0000000f0600720c */ /* 0x000fe40003f06070 */
[----:B------:R-:W-:Y:S02]  /*0590*/  LOP3.LUT R6, R12, R7, RZ, 0x3c, !PT ;  /* 0x000000070c067212 */ /* 0x000fe400078e3cff */
[----:B------:R-:W-:Y:S02]  /*05a0*/  ISETP.NE.AND P1, PT, R7, RZ, PT ;  /* 0x000000ff0700720c */ /* 0x000fe40003f25270 */
[----:B------:R-:W-:-:S02]  /*05b0*/  ISETP.GE.AND P2, PT, R6, RZ, PT ;  /* 0x000000ff0600720c */ /* 0x000fc40003f46270 */
[----:B------:R-:W-:-:S05]  /*05c0*/  IADD3 R6, PT, PT, -R9, RZ, RZ ;  /* 0x000000ff09067210 */ /* 0x000fca0007ffe1ff */
[----:B------:R-:W-:Y:S01]  /*05d0*/  @P0 IADD3 R0, PT, PT, R0, 0x1, RZ ;  /* 0x0000000100000810 */ /* 0x000fe20007ffe0ff */
[----:B------:R-:W-:Y:S02]  /*05e0*/  IMAD R6, R4, R6, R5 ;  /* 0x0000000604067224 */ /* 0x000fe400078e0205 */
[----:B------:R-:W-:-:S03]  /*05f0*/  IMAD R5, R2, R8, R9 ;  /* 0x0000000802057224 */ /* 0x000fc600078e0209 */
[----:B------:R-:W-:Y:S02]  /*0600*/  @!P2 IADD3 R0, PT, PT, -R0, RZ, RZ ;  /* 0x000000ff0000a210 */ /* 0x000fe40007ffe1ff */
[----:B------:R-:W-:Y:S02]  /*0610*/  @!P1 LOP3.LUT R0, RZ, R7, RZ, 0x33, !PT ;  /* 0x00000007ff009212 */ /* 0x000fe400078e33ff */
[----:B------:R-:W-:Y:S01]  /*0620*/  SHF.L.U32 R2, R6, 0x2, RZ ;  /* 0x0000000206027819 */ /* 0x000fe200000006ff */
[----:B------:R-:W-:Y:S01]  /*0630*/  HFMA2 R6, -RZ, RZ, 0, 0 ;  /* 0x00000000ff067431 */ /* 0x000fe200000001ff */
[----:B------:R-:W-:Y:S02]  /*0640*/  IADD3 R10, PT, PT, -R0, RZ, RZ ;  /* 0x000000ff000a7210 */ /* 0x000fe40007ffe1ff */
[C---:B------:R-:W-:Y:S02]  /*0650*/  IADD3 R8, PT, PT, R2.reuse, 0x2, RZ ;  /* 0x0000000202087810 */ /* 0x040fe40007ffe0ff */
[C---:B------:R-:W-:Y:S01]  /*0660*/  IADD3 R9, PT, PT, R2.reuse, 0x3, RZ ;  /* 0x0000000302097810 */ /* 0x040fe20007ffe0ff */
[----:B------:R-:W-:Y:S01]  /*0670*/  IMAD R4, R7, R10, R12 ;  /* 0x0000000a07047224 */ /* 0x000fe200078e020c */
[----:B------:R-:W-:Y:S01]  /*0680*/  IADD3 R7, PT, PT, R2, 0x1, RZ ;  /* 0x0000000102077810 */ /* 0x000fe20007ffe0ff */
[----:B--2---:R-:W-:Y:S06]  /*0690*/  BRA.U !UP0, `(.L_x_2) ;  /* 0x00000071082c7547 */ /* 0x004fec000b800000 */
[----:B------:R-:W0:Y:S01]  /*06a0*/  LDCU.64 UR14, c[0x0][0x3b0] ;  /* 0x00007600ff0e77ac */ /* 0x000e220008000a00 */
[----:B------:R-:W-:Y:S01]  /*06b0*/  IADD3 R11, PT, PT, R4, 0x1, RZ ;  /* 0x00000001040b7810 */ /* 0x000fe20007ffe0ff */
[----:B------:R-:W-:Y:S01]  /*06c0*/  BSSY.RECONVERGENT B0, `(.L_x_3) ;  /* 0x00000d0000007945 */ /* 0x000fe20003800200 */
[----:B------:R-:W-:Y:S01]  /*06d0*/  IADD3 R10, PT, PT, R5, 0x1, RZ ;  /* 0x00000001050a7810 */ /* 0x000fe20007ffe0ff */
[----:B------:R-:W-:Y:S01]  /*06e0*/  ULOP3.LUT UR10, UR7, 0x3, URZ, 0xc0, !UPT ;  /* 0x00000003070a7892 */ /* 0x000fe2000f8ec0ff */
[----:B------:R-:W-:Y:S01]  /*06f0*/  MOV R40, RZ ;  /* 0x000000ff00287202 */ /* 0x000fe20000000f00 */
[----:B------:R-:W-:Y:S02]  /*0700*/  UIADD3 UR11, UPT, UPT, UR7, -0x1, URZ ;  /* 0xffffffff070b7890 */ /* 0x000fe4000fffe0ff */
[----:B------:R-:W-:Y:S01]  /*0710*/  UIADD3 UR12, UPT, UPT, UR10, -0x1, URZ ;  /* 0xffffffff0a0c7890 */ /* 0x000fe2000fffe0ff */
[----:B0-----:R-:W-:Y:S01]  /*0720*/  ISETP.GE.AND P2, PT, R11, UR14, PT ;  /* 0x0000000e0b007c0c */ /* 0x001fe2000bf46270 */
[----:B------:R-:W-:-:S03]  /*0730*/  IMAD R11, R0, UR14, R11 ;  /* 0x0000000e000b7c24 */ /* 0x000fc6000f8e020b */
[----:B------:R-:W-:-:S04]  /*0740*/  ISETP.GT.AND P2, PT, R4, -0x2, !P2 ;  /* 0xfffffffe0400780c */ /* 0x000fc80005744270 */
[----:B------:R-:W-:-:S04]  /*0750*/  ISETP.GT.AND P0, PT, R5, -0x2, P2 ;  /* 0xfffffffe0500780c */ /* 0x000fc80001704270 */
[----:B------:R-:W-:-:S13]  /*0760*/  ISETP.LT.AND P0, PT, R10, UR15, P0 ;  /* 0x0000000f0a007c0c */ /* 0x000fda0008701270 */
[----:B------:R-:W-:Y:S05]  /*0770*/  @!P0 BRA `(.L_x_4) ;  /* 0x0000000c00108947 */ /* 0x000fea0003800000 */
[----:B------:R-:W-:Y:S01]  /*0780*/  UISETP.GE.U32.AND UP1, UPT, UR11, 0x3, UPT ;  /* 0x000000030b00788c */ /* 0x000fe2000bf26070 */
[----:B------:R-:W-:Y:S02]  /*0790*/  IMAD R12, R11, UR15, R10 ;  /* 0x0000000f0b0c7c24 */ /* 0x000fe4000f8e020a */
[----:B------:R-:W-:Y:S01]  /*07a0*/  HFMA2 R6, -RZ, RZ, 0, 0 ;  /* 0x00000000ff067431 */ /* 0x000fe200000001ff */
[----:B------:R-:W-:Y:S02]  /*07b0*/  CS2R R38, SRZ ;  /* 0x0000000000267805 */ /* 0x000fe4000001ff00 */
[----:B------:R-:W-:Y:S01]  /*07c0*/  MOV R40, RZ ;  /* 0x000000ff00287202 */ /* 0x000fe20000000f00 */
[----:B------:R-:W-:Y:S01]  /*07d0*/  IMAD R12, R12, UR7, RZ ;  /* 0x000000070c0c7c24 */ /* 0x000fe2000f8e02ff */
[----:B------:R-:W-:Y:S01]  /*07e0*/  UMOV UR4, URZ ;  /* 0x000000ff00047c82 */ /* 0x000fe20008000000 */
[----:B------:R-:W-:Y:S01]  /*07f0*/  UISETP.NE.AND UP0, UPT, UR10, URZ, UPT ;  /* 0x000000ff0a00728c */ /* 0x000fe2000bf05270 */
[----:B------:R-:W-:Y:S10]  /*0800*/  BRA.U !UP1, `(.L_x_5) ;  /* 0x0000000509887547 */ /* 0x000ff4000b800000 */
[----:B------:R-:W-:Y:S01]  /*0810*/  ULOP3.LUT UR4, UR7, 0x7ffffffc, URZ, 0xc0, !UPT ;  /* 0x7ffffffc07047892 */ /* 0x000fe2000f8ec0ff */
[C---:B------:R-:W-:Y:S01]  /*0820*/  LEA R16, R3.reuse, R2, 0x3 ;  /* 0x0000000203107211 */ /* 0x040fe200078e18ff */
[C-C-:B------:R-:W-:Y:S01]  /*0830*/  IMAD R13, R3.reuse, 0x23, R2.reuse ;  /* 0x00000023030d7824 */ /* 0x140fe200078e0202 */
[----:B------:R-:W-:Y:S01]  /*0840*/  MOV R6, RZ ;  /* 0x000000ff00067202 */ /* 0x000fe20000000f00 */
[C-C-:B------:R-:W-:Y:S01]  /*0850*/  IMAD R14, R3.reuse, 0x1a, R2.reuse ;  /* 0x0000001a030e7824 */ /* 0x140fe200078e0202 */
[----:B------:R-:W-:Y:S01]  /*0860*/  MOV R36, R12 ;  /* 0x0000000c00247202 */ /* 0x000fe20000000f00 */
[----:B------:R-:W-:Y:S01]  /*0870*/  IMAD R15, R3, 0x11, R2 ;  /* 0x00000011030f7824 */ /* 0x000fe200078e0202 */
[----:B------:R-:W0:Y:S01]  /*0880*/  LDCU UR6, c[0x0][0x3ac] ;  /* 0x00007580ff0677ac */ /* 0x000e220008000800 */
[----:B------:R-:W-:-:S12]  /*0890*/  UIADD3 UR5, UPT, UPT, -UR4, URZ, URZ ;  /* 0x000000ff04057290 */ /* 0x000fd8000fffe1ff */
.L_x_6:
[----:B------:R-:W1:Y:S08]  /*08a0*/  LDC.64 R26, c[0x0][0x388] ;  /* 0x0000e200ff1a7b82 */ /* 0x000e700000000a00 */
[----:B------:R-:W2:Y:S08]  /*08b0*/  LDC.64 R44, c[0x0][0x380] ;  /* 0x0000e000ff2c7b82 */ /* 0x000eb00000000a00 */
[----:B------:R-:W3:Y:S01]  /*08c0*/  LDC.64 R42, c[0x0][0x390] ;  /* 0x0000e400ff2a7b82 */ /* 0x000ee20000000a00 */
[----:B-1----:R-:W-:-:S05]  /*08d0*/  IMAD.WIDE R26, R36, 0x2, R26 ;  /* 0x00000002241a7825 */ /* 0x002fca00078e021a */
[----:B------:R-:W4:Y:S04]  /*08e0*/  LDG.E.U16.CONSTANT R3, desc[UR8][R26.64] ;  /* 0x000000081a037981 */ /* 0x000f28000c1e9500 */
[----:B------:R-:W5:Y:S04]  /*08f0*/  LDG.E.U16.CONSTANT R17, desc[UR8][R26.64+0x2] ;  /* 0x000002081a117981 */ /* 0x000f68000c1e9500 */
[----:B------:R-:W5:Y:S04]  /*0900*/  LDG.E.U16.CONSTANT R18, desc[UR8][R26.64+0x4] ;  /* 0x000004081a127981 */ /* 0x000f68000c1e9500 */
[----:B------:R-:W5:Y:S01]  /*0910*/  LDG.E.U16.CONSTANT R26, desc[UR8][R26.64+0x6] ;  /* 0x000006081a1a7981 */ /* 0x000f62000c1e9500 */
[----:B------:R-:W-:Y:S01]  /*0920*/  PRMT R35, RZ, 0x7610, R35 ;  /* 0x00007610ff237816 */ /* 0x000fe20000000023 */
[----:B--2---:R-:W-:-:S04]  /*0930*/  IMAD.WIDE R44, R36, 0x2, R44 ;  /* 0x00000002242c7825 */ /* 0x004fc800078e022c */
[----:B---3--:R-:W-:Y:S01]  /*0940*/  IMAD.WIDE R22, R16, 0x2, R42 ;  /* 0x0000000210167825 */ /* 0x008fe200078e022a */
[----:B------:R-:W-:-:S03]  /*0950*/  PRMT R24, RZ, 0x7610, R24 ;  /* 0x00007610ff187816 */ /* 0x000fc60000000018 */
[----:B------:R-:W-:-:S04]  /*0960*/  IMAD.WIDE R28, R15, 0x2, R42 ;  /* 0x000000020f1c7825 */ /* 0x000fc800078e022a */
[----:B------:R-:W-:Y:S01]  /*0970*/  IMAD.WIDE R32, R14, 0x2, R42 ;  /* 0x000000020e207825 */ /* 0x000fe200078e022a */
[----:B------:R-:W-:-:S03]  /*0980*/  PRMT R30, RZ, 0x7610, R30 ;  /* 0x00007610ff1e7816 */ /* 0x000fc6000000001e */
[----:B------:R-:W-:Y:S01]  /*0990*/  IMAD.WIDE R42, R13, 0x2, R42 ;  /* 0x000000020d2a7825 */ /* 0x000fe200078e022a */
[----:B------:R-:W2:Y:S01]  /*09a0*/  LDG.E.U16.CONSTANT R27, desc[UR8][R32.64] ;  /* 0x00000008201b7981 */ /* 0x000ea2000c1e9500 */
[----:B----4-:R-:W-:Y:S02]  /*09b0*/  HSETP2.GT.AND P4, PT, R3.H0_H0, RZ.H0_H0, PT ;  /* 0x200000ff03007234 */ /* 0x010fe40003f84800 */
[----:B0-----:R-:W-:Y:S02]  /*09c0*/  MOV R3, UR6 ;  /* 0x0000000600037c02 */ /* 0x001fe40008000f00 */
[----:B-----5:R-:W-:Y:S02]  /*09d0*/  HSETP2.GT.AND P5, PT, R17.H0_H0, RZ.H0_H0, PT ;  /* 0x200000ff11007234 */ /* 0x020fe40003fa4800 */
[-C--:B------:R-:W-:Y:S01]  /*09e0*/  ISETP.GE.AND P3, PT, R7, R3.reuse, PT ;  /* 0x000000030700720c */ /* 0x080fe20003f66270 */
[----:B------:R-:W3:Y:S01]  /*09f0*/  LDG.E.U16.CONSTANT R17, desc[UR8][R22.64] ;  /* 0x0000000816117981 */ /* 0x000ee2000c1e9500 */
[----:B------:R-:W-:-:S02]  /*0a00*/  ISETP.GE.AND P1, PT, R8, R3, PT ;  /* 0x000000030800720c */ /* 0x000fc40003f26270 */
[----:B------:R-:W-:-:S03]  /*0a10*/  ISETP.GE.AND P0, PT, R9, R3, PT ;  /* 0x000000030900720c */ /* 0x000fc60003f06270 */
[----:B------:R-:W4:Y:S01]  /*0a20*/  @P4 LDG.E.U16.CONSTANT R35, desc[UR8][R44.64] ;  /* 0x000000082c234981 */ /* 0x000f22000c1e9500 */
[----:B------:R-:W-:Y:S02]  /*0a30*/  HSETP2.GT.AND P4, PT, R18.H0_H0, RZ.H0_H0, PT ;  /* 0x200000ff12007234 */ /* 0x000fe40003f84800 */
[----:B------:R-:W-:-:S03]  /*0a40*/  PRMT R18, RZ, 0x7610, R18 ;  /* 0x00007610ff127816 */ /* 0x000fc60000000012 */
[----:B------:R-:W5:Y:S04]  /*0a50*/  @!P3 LDG.E.U16.CONSTANT R19, desc[UR8][R22.64+0x2] ;  /* 0x000002081613b981 */ /* 0x000f68000c1e9500 */
[----:B------:R-:W5:Y:S01]  /*0a60*/  @P5 LDG.E.U16.CONSTANT R18, desc[UR8][R44.64+0x2] ;  /* 0x000002082c125981 */ /* 0x000f62000c1e9500 */
[----:B------:R-:W-:-:S03]  /*0a70*/  HSETP2.GT.AND P5, PT, R26.H0_H0, RZ.H0_H0, PT ;  /* 0x200000ff1a007234 */ /* 0x000fc60003fa4800 */
[----:B------:R-:W5:Y:S04]  /*0a80*/  @!P1 LDG.E.U16.CONSTANT R20, desc[UR8][R22.64+0x4] ;  /* 0x0000040816149981 */ /* 0x000f68000c1e9500 */
[----:B------:R-:W5:Y:S04]  /*0a90*/  @!P0 LDG.E.U16.CONSTANT R21, desc[UR8][R22.64+0x6] ;  /* 0x0000060816158981 */ /* 0x000f68000c1e9500 */
[----:B------:R-:W5:Y:S04]  /*0aa0*/  @!P1 LDG.E.U16.CONSTANT R25, desc[UR8][R28.64+0x4] ;  /* 0x000004081c199981 */ /* 0x000f68000c1e9500 */
[----:B------:R-:W5:Y:S04]  /*0ab0*/  @!P0 LDG.E.U16.CONSTANT R26, desc[UR8][R28.64+0x6] ;  /* 0x000006081c1a8981 */ /* 0x000f68000c1e9500 */
[----:B------:R-:W5:Y:S04]  /*0ac0*/  LDG.E.U16.CONSTANT R22, desc[UR8][R28.64] ;  /* 0x000000081c167981 */ /* 0x000f68000c1e9500 */
[----:B------:R-:W5:Y:S04]  /*0ad0*/  @!P3 LDG.E.U16.CONSTANT R23, desc[UR8][R28.64+0x2] ;  /* 0x000002081c17b981 */ /* 0x000f68000c1e9500 */
[----:B------:R-:W5:Y:S04]  /*0ae0*/  @P4 LDG.E.U16.CONSTANT R24, desc[UR8][R44.64+0x4] ;  /* 0x000004082c184981 */ /* 0x000f68000c1e9500 */
[----:B------:R-:W5:Y:S04]  /*0af0*/  @!P0 LDG.E.U16.CONSTANT R31, desc[UR8][R32.64+0x6] ;  /* 0x00000608201f8981 */ /* 0x000f68000c1e9500 */
[----:B------:R-:W5:Y:S04]  /*0b00*/  @!P3 LDG.E.U16.CONSTANT R28, desc[UR8][R32.64+0x2] ;  /* 0x00000208201cb981 */ /* 0x000f68000c1e9500 */
[----:B------:R-:W5:Y:S04]  /*0b10*/  @!P1 LDG.E.U16.CONSTANT R29, desc[UR8][R32.64+0x4] ;  /* 0x00000408201d9981 */ /* 0x000f68000c1e9500 */
[----:B------:R-:W5:Y:S04]  /*0b20*/  @!P1 LDG.E.U16.CONSTANT R34, desc[UR8][R42.64+0x4] ;  /* 0x000004082a229981 */ /* 0x000f68000c1e9500 */
[----:B------:R-:W5:Y:S04]  /*0b30*/  @P5 LDG.E.U16.CONSTANT R30, desc[UR8][R44.64+0x6] ;  /* 0x000006082c1e5981 */ /* 0x000f68000c1e9500 */
[----:B------:R-:W5:Y:S04]  /*0b40*/  LDG.E.U16.CONSTANT R32, desc[UR8][R42.64] ;  /* 0x000000082a207981 */ /* 0x000f68000c1e9500 */
[----:B------:R-:W5:Y:S04]  /*0b50*/  @!P3 LDG.E.U16.CONSTANT R33, desc[UR8][R42.64+0x2] ;  /* 0x000002082a21b981 */ /* 0x000f68000c1e9500 */
[----:B------:R-:W5:Y:S01]  /*0b60*/  @!P0 LDG.E.U16.CONSTANT R42, desc[UR8][R42.64+0x6] ;  /* 0x000006082a2a8981 */ /* 0x000f62000c1e9500 */
[----:B------:R-:W-:Y:S01]  /*0b70*/  UIADD3 UR5, UPT, UPT, UR5, 0x4, URZ ;  /* 0x0000000405057890 */ /* 0x000fe2000fffe0ff */
[----:B--2---:R-:W-:-:S03]  /*0b80*/  HADD2.F32 R27, -RZ, R27.H0_H0 ;  /* 0x2000001bff1b7230 */ /* 0x004fc60000004100 */
[----:B------:R-:W-:Y:S01]  /*0b90*/  UISETP.NE.AND UP1, UPT, UR5, URZ, UPT ;  /* 0x000000ff0500728c */ /* 0x000fe2000bf25270 */
[----:B------:R-:W-:Y:S01]  /*0ba0*/  IADD3 R36, PT, PT, R36, 0x4, RZ ;  /* 0x0000000424247810 */ /* 0x000fe20007ffe0ff */
[C---:B------:R-:W-:Y:S02]  /*0bb0*/  IMAD R13, R3.reuse, 0x24, R13 ;  /* 0x00000024030d7824 */ /* 0x040fe400078e020d */
[C---:B------:R-:W-:Y:S02]  /*0bc0*/  IMAD R14, R3.reuse, 0x24, R14 ;  /* 0x00000024030e7824 */ /* 0x040fe400078e020e */
[C---:B------:R-:W-:Y:S02]  /*0bd0*/  IMAD R15, R3.reuse, 0x24, R15 ;  /* 0x00000024030f7824 */ /* 0x040fe400078e020f */
[----:B------:R-:W-:Y:S02]  /*0be0*/  IMAD R16, R3, 0x24, R16 ;  /* 0x0000002403107824 */ /* 0x000fe400078e0210 */
[----:B---3--:R-:W-:-:S02]  /*0bf0*/  HADD2.F32 R17, -RZ, R17.H0_H0 ;  /* 0x20000011ff117230 */ /* 0x008fc40000004100 */
[----:B----4-:R-:W-:Y:S02]  /*0c00*/  HADD2.F32 R35, -RZ, R35.H0_H0 ;  /* 0x20000023ff237230 */ /* 0x010fe40000004100 */
[----:B-----5:R-:W-:-:S03]  /*0c10*/  @!P3 HADD2.F32 R19, -RZ, R19.H0_H0 ;  /* 0x20000013ff13b230 */ /* 0x020fc60000004100 */
[C---:B------:R-:W-:Y:S01]  /*0c20*/  FFMA R17, R35.reuse, R17, R40 ;  /* 0x0000001123117223 */ /* 0x040fe20000000028 */
[----:B------:R-:W-:Y:S02]  /*0c30*/  HADD2.F32 R18, -RZ, R18.H0_H0 ;  /* 0x20000012ff127230 */ /* 0x000fe40000004100 */
[----:B------:R-:W-:Y:S01]  /*0c40*/  @!P3 FFMA R39, R35, R19, R39 ;  /* 0x000000132327b223 */ /* 0x000fe20000000027 */
[----:B------:R-:W-:Y:S02]  /*0c50*/  @!P1 HADD2.F32 R20, -RZ, R20.H0_H0 ;  /* 0x20000014ff149230 */ /* 0x000fe40000004100 */
[----:B------:R-:W-:-:S03]  /*0c60*/  @!P0 HADD2.F32 R21, -RZ, R21.H0_H0 ;  /* 0x20000015ff158230 */ /* 0x000fc60000004100 */
[C---:B------:R-:W-:Y:S01]  /*0c70*/  @!P1 FFMA R38, R35.reuse, R20, R38 ;  /* 0x0000001423269223 */ /* 0x040fe20000000026 */
[----:B------:R-:W-:Y:S02]  /*0c80*/  @!P1 HADD2.F32 R25, -RZ, R25.H0_H0 ;  /* 0x20000019ff199230 */ /* 0x000fe40000004100 */
[----:B------:R-:W-:Y:S01]  /*0c90*/  @!P0 FFMA R6, R35, R21, R6 ;  /* 0x0000001523068223 */ /* 0x000fe20000000006 */
[----:B------:R-:W-:Y:S02]  /*0ca0*/  @!P0 HADD2.F32 R19, -RZ, R26.H0_H0 ;  /* 0x2000001aff138230 */ /* 0x000fe40000004100 */
[----:B------:R-:W-:Y:S02]  /*0cb0*/  HADD2.F32 R22, -RZ, R22.H0_H0 ;  /* 0x20000016ff167230 */ /* 0x000fe40000004100 */
[----:B------:R-:W-:-:S03]  /*0cc0*/  @!P3 HADD2.F32 R23, -RZ, R23.H0_H0 ;  /* 0x20000017ff17b230 */ /* 0x000fc60000004100 */
[C---:B------:R-:W-:Y:S01]  /*0cd0*/  FFMA R17, R18.reuse, R22, R17 ;  /* 0x0000001612117223 */ /* 0x040fe20000000011 */
[----:B------:R-:W-:Y:S02]  /*0ce0*/  HADD2.F32 R24, -RZ, R24.H0_H0 ;  /* 0x20000018ff187230 */ /* 0x000fe40000004100 */
[C---:B------:R-:W-:Y:S01]  /*0cf0*/  @!P3 FFMA R39, R18.reuse, R23, R39 ;  /* 0x000000171227b223 */ /* 0x040fe20000000027 */
[C---:B------:R-:W-:Y:S01]  /*0d00*/  @!P1 FFMA R38, R18.reuse, R25, R38 ;  /* 0x0000001912269223 */ /* 0x040fe20000000026 */
[----:B------:R-:W-:Y:S01]  /*0d10*/  @!P0 FFMA R6, R18, R19, R6 ;  /* 0x0000001312068223 */ /* 0x000fe20000000006 */
[----:B------:R-:W-:Y:S02]  /*0d20*/  @!P0 HADD2.F32 R31, -RZ, R31.H0_H0 ;  /* 0x2000001fff1f8230 */ /* 0x000fe40000004100 */
[----:B------:R-:W-:Y:S01]  /*0d30*/  FFMA R27, R24, R27, R17 ;  /* 0x0000001b181b7223 */ /* 0x000fe20000000011 */
[----:B------:R-:W-:Y:S02]  /*0d40*/  @!P3 HADD2.F32 R28, -RZ, R28.H0_H0 ;  /* 0x2000001cff1cb230 */ /* 0x000fe40000004100 */
[----:B------:R-:W-:-:S03]  /*0d50*/  @!P1 HADD2.F32 R29, -RZ, R29.H0_H0 ;  /* 0x2000001dff1d9230 */ /* 0x000fc60000004100 */
[C---:B------:R-:W-:Y:S01]  /*0d60*/  @!P3 FFMA R39, R24.reuse, R28, R39 ;  /* 0x0000001c1827b223 */ /* 0x040fe20000000027 */
[C---:B------:R-:W-:Y:S01]  /*0d70*/  @!P0 FFMA R6, R24.reuse, R31, R6 ;  /* 0x0000001f18068223 */ /* 0x040fe20000000006 */
[----:B------:R-:W-:Y:S02]  /*0d80*/  @!P1 HADD2.F32 R17, -RZ, R34.H0_H0 ;  /* 0x20000022ff119230 */ /* 0x000fe40000004100 */
[----:B------:R-:W-:Y:S01]  /*0d90*/  @!P1 FFMA R38, R24, R29, R38 ;  /* 0x0000001d18269223 */ /* 0x000fe20000000026 */
[----:B------:R-:W-:Y:S02]  /*0da0*/  HADD2.F32 R30, -RZ, R30.H0_H0 ;  /* 0x2000001eff1e7230 */ /* 0x000fe40000004100 */
[----:B------:R-:W-:Y:S02]  /*0db0*/  HADD2.F32 R32, -RZ, R32.H0_H0 ;  /* 0x20000020ff207230 */ /* 0x000fe40000004100 */
[----:B------:R-:W-:-:S03]  /*0dc0*/  @!P3 HADD2.F32 R18, -RZ, R33.H0_H0 ;  /* 0x20000021ff12b230 */ /* 0x000fc60000004100 */
[C---:B------:R-:W-:Y:S01]  /*0dd0*/  FFMA R40, R30.reuse, R32, R27 ;  /* 0x000000201e287223 */ /* 0x040fe2000000001b */
[C---:B------:R-:W-:Y:S01]  /*0de0*/  @!P1 FFMA R38, R30.reuse, R17, R38 ;  /* 0x000000111e269223 */ /* 0x040fe20000000026 */
[----:B------:R-:W-:Y:S01]  /*0df0*/  @!P3 FFMA R39, R30, R18, R39 ;  /* 0x000000121e27b223 */ /* 0x000fe20000000027 */
[----:B------:R-:W-:-:S05]  /*0e00*/  @!P0 HADD2.F32 R19, -RZ, R42.H0_H0 ;  /* 0x2000002aff138230 */ /* 0x000fca0000004100 */
[----:B------:R-:W-:Y:S01]  /*0e10*/  @!P0 FFMA R6, R30, R19, R6 ;  /* 0x000000131e068223 */ /* 0x000fe20000000006 */
[----:B------:R-:W-:Y:S06]  /*0e20*/  BRA.U UP1, `(.L_x_6) ;  /* 0xfffffff9019c7547 */ /* 0x000fec000b83ffff */
.L_x_5:
[----:B------:R-:W-:Y:S01]  /*0e30*/  PRMT R13, RZ, 0x7610, R13 ;  /* 0x00007610ff0d7816 */ /* 0x000fe2000000000d */
[----:B------:R-:W-:Y:S06]  /*0e40*/  BRA.U !UP0, `(.L_x_4) ;  /* 0x00000005085c7547 */ /* 0x000fec000b800000 */
[----:B------:R-:W0:Y:S01]  /*0e50*/  LDCU UR5, c[0x0][0x3b8] ;  /* 0x00007700ff0577ac */ /* 0x000e220008000800 */
[----:B------:R-:W-:Y:S02]  /*0e60*/  UISETP.NE.AND UP0, UPT, UR12, URZ, UPT ;  /* 0x000000ff0c00728c */ /* 0x000fe4000bf05270 */
[----:B0-----:R-:W-:-:S04]  /*0e70*/  ULOP3.LUT UR5, UR5, 0x1, URZ, 0xc0, !UPT ;  /* 0x0000000105057892 */ /* 0x001fc8000f8ec0ff */
[----:B------:R-:W-:-:S03]  /*0e80*/  UISETP.NE.U32.AND UP1, UPT, UR5, 0x1, UPT ;  /* 0x000000010500788c */ /* 0x000fc6000bf25070 */
[----:B------:R-:W-:Y:S08]  /*0e90*/  BRA.U !UP0, `(.L_x_7) ;  /* 0x0000000108d07547 */ /* 0x000ff0000b800000 */
[----:B------:R-:W0:Y:S01]  /*0ea0*/  LDC.64 R14, c[0x0][0x388] ;  /* 0x0000e200ff0e7b82 */ /* 0x000e220000000a00 */
[----:B------:R-:W-:-:S07]  /*0eb0*/  IADD3 R21, PT, PT, R12, UR4, RZ ;  /* 0x000000040c157c10 */ /* 0x000fce000fffe0ff */
[----:B------:R-:W1:Y:S08]  /*0ec0*/  LDC.64 R16, c[0x0][0x380] ;  /* 0x0000e000ff107b82 */ /* 0x000e700000000a00 */
[----:B------:R-:W2:Y:S01]  /*0ed0*/  LDC.64 R18, c[0x0][0x390] ;  /* 0x0000e400ff127b82 */ /* 0x000ea20000000a00 */
[----:B0-----:R-:W-:-:S05]  /*0ee0*/  IMAD.WIDE R14, R21, 0x2, R14 ;  /* 0x00000002150e7825 */ /* 0x001fca00078e020e */
[----:B------:R-:W3:Y:S04]  /*0ef0*/  LDG.E.U16.CONSTANT R22, desc[UR8][R14.64] ;  /* 0x000000080e167981 */ /* 0x000ee8000c1e9500 */
[----:B------:R2:W4:Y:S01]  /*0f00*/  LDG.E.U16.CONSTANT R20, desc[UR8][R14.64+0x2] ;  /* 0x000002080e147981 */ /* 0x000522000c1e9500 */
[----:B------:R-:W-:Y:S01]  /*0f10*/  UMOV UR5, 0x9 ;  /* 0x0000000900057882 */ /* 0x000fe20000000000 */
[----:B------:R-:W-:Y:S01]  /*0f20*/  UMOV UR6, 0x9 ;  /* 0x0000000900067882 */ /* 0x000fe20000000000 */
[----:B------:R-:W-:Y:S01]  /*0f30*/  UIMAD UR5, UR4, UR5, 0x8 ;  /* 0x00000008040574a4 */ /* 0x000fe2000f8e0205 */
[-C--:B------:R-:W-:Y:S01]  /*0f40*/  ISETP.GE.AND P3, PT, R7, R3.reuse, PT ;  /* 0x000000030700720c */ /* 0x080fe20003f66270 */
[----:B-1----:R-:W-:Y:S01]  /*0f50*/  IMAD.WIDE R16, R21, 0x2, R16 ;  /* 0x0000000215107825 */ /* 0x002fe200078e0210 */
[----:B------:R-:W-:-:S02]  /*0f60*/  ISETP.GE.AND P4, PT, R8, R3, PT ;  /* 0x000000030800720c */ /* 0x000fc40003f86270 */
[----:B------:R-:W-:Y:S01]  /*0f70*/  ISETP.GE.AND P5, PT, R9, R3, PT ;  /* 0x000000030900720c */ /* 0x000fe20003fa6270 */
[----:B------:R-:W-:Y:S01]  /*0f80*/  IMAD R23, R3, UR5, R2 ;  /* 0x0000000503177c24 */ /* 0x000fe2000f8e0202 */
[----:B------:R-:W-:-:S03]  /*0f90*/  UIMAD UR5, UR4, UR6, 0x11 ;  /* 0x00000011040574a4 */ /* 0x000fc6000f8e0206 */
[----:B--2---:R-:W-:-:S04]  /*0fa0*/  IMAD.WIDE R14, R23, 0x2, R18 ;  /* 0x00000002170e7825 */ /* 0x004fc800078e0212 */
[----:B------:R-:W-:Y:S01]  /*0fb0*/  IMAD R25, R3, UR5, R2 ;  /* 0x0000000503197c24 */ /* 0x000fe2000f8e0202 */
[----:B------:R-:W2:Y:S03]  /*0fc0*/  LDG.E.U16.CONSTANT R23, desc[UR8][R14.64] ;  /* 0x000000080e177981 */ /* 0x000ea6000c1e9500 */
[----:B------:R-:W-:Y:S01]  /*0fd0*/  IMAD.WIDE R18, R25, 0x2, R18 ;  /* 0x0000000219127825 */ /* 0x000fe200078e0212 */
[----:B------:R-:W5:Y:S04]  /*0fe0*/  @!P3 LDG.E.U16.CONSTANT R24, desc[UR8][R14.64+0x2] ;  /* 0x000002080e18b981 */ /* 0x000f68000c1e9500 */
[----:B------:R-:W5:Y:S04]  /*0ff0*/  @!P4 LDG.E.U16.CONSTANT R21, desc[UR8][R14.64+0x4] ;  /* 0x000004080e15c981 */ /* 0x000f68000c1e9500 */
[----:B------:R-:W5:Y:S04]  /*1000*/  @!P5 LDG.E.U16.CONSTANT R25, desc[UR8][R14.64+0x6] ;  /* 0x000006080e19d981 */ /* 0x000f68000c1e9500 */
[----:B------:R-:W5:Y:S04]  /*1010*/  LDG.E.U16.CONSTANT R26, desc[UR8][R18.64] ;  /* 0x00000008121a7981 */ /* 0x000f68000c1e9500 */
[----:B------:R-:W5:Y:S04]  /*1020*/  @!P3 LDG.E.U16.CONSTANT R27, desc[UR8][R18.64+0x2] ;  /* 0x00000208121bb981 */ /* 0x000f68000c1e9500 */
[----:B------:R-:W5:Y:S04]  /*1030*/  @!P4 LDG.E.U16.CONSTANT R28, desc[UR8][R18.64+0x4] ;  /* 0x00000408121cc981 */ /* 0x000f68000c1e9500 */
[----:B------:R-:W5:Y:S01]  /*1040*/  @!P5 LDG.E.U16.CONSTANT R29, desc[UR8][R18.64+0x6] ;  /* 0x00000608121dd981 */ /* 0x000f62000c1e9500 */
[----:B---3--:R-:W-:-:S02]  /*1050*/  HSETP2.GT.AND P0, PT, R22.H0_H0, RZ.H0_H0, PT ;  /* 0x200000ff16007234 */ /* 0x008fc40003f04800 */
[----:B------:R-:W-:Y:S02]  /*1060*/  PRMT R22, RZ, 0x7610, R22 ;  /* 0x00007610ff167816 */ /* 0x000fe40000000016 */
[----:B----4-:R-:W-:Y:S02]  /*1070*/  HSETP2.GT.AND P1, PT, R20.H0_H0, RZ.H0_H0, PT ;  /* 0x200000ff14007234 */ /* 0x010fe40003f24800 */
[----:B------:R-:W-:-:S07]  /*1080*/  PRMT R20, RZ, 0x7610, R20 ;  /* 0x00007610ff147816 */ /* 0x000fce0000000014 */
[----:B------:R-:W3:Y:S04]  /*1090*/  @P0 LDG.E.U16.CONSTANT R22, desc[UR8][R16.64] ;  /* 0x0000000810160981 */ /* 0x000ee8000c1e9500 */
[----:B------:R-:W4:Y:S01]  /*10a0*/  @P1 LDG.E.U16.CONSTANT R20, desc[UR8][R16.64+0x2] ;  /* 0x0000020810141981 */ /* 0x000f22000c1e9500 */
[----:B--2---:R-:W-:Y:S02]  /*10b0*/  HADD2.F32 R23, -RZ, R23.H0_H0 ;  /* 0x20000017ff177230 */ /* 0x004fe40000004100 */
[----:B-----5:R-:W-:Y:S02]  /*10c0*/  @!P3 HADD2.F32 R24, -RZ, R24.H0_H0 ;  /* 0x20000018ff18b230 */ /* 0x020fe40000004100 */
[----:B------:R-:W-:Y:S02]  /*10d0*/  @!P4 HADD2.F32 R21, -RZ, R21.H0_H0 ;  /* 0x20000015ff15c230 */ /* 0x000fe40000004100 */
[----:B------:R-:W-:-:S02]  /*10e0*/  @!P5 HADD2.F32 R25, -RZ, R25.H0_H0 ;  /* 0x20000019ff19d230 */ /* 0x000fc40000004100 */
[----:B------:R-:W-:Y:S02]  /*10f0*/  HADD2.F32 R26, -RZ, R26.H0_H0 ;  /* 0x2000001aff1a7230 */ /* 0x000fe40000004100 */
[----:B------:R-:W-:Y:S02]  /*1100*/  @!P3 HADD2.F32 R14, -RZ, R27.H0_H0 ;  /* 0x2000001bff0eb230 */ /* 0x000fe40000004100 */
[----:B------:R-:W-:Y:S02]  /*1110*/  @!P4 HADD2.F32 R15, -RZ, R28.H0_H0 ;  /* 0x2000001cff0fc230 */ /* 0x000fe40000004100 */
[----:B------:R-:W-:Y:S01]  /*1120*/  @!P5 HADD2.F32 R29, -RZ, R29.H0_H0 ;  /* 0x2000001dff1dd230 */ /* 0x000fe20000004100 */
[----:B------:R-:W-:Y:S01]  /*1130*/  UIADD3 UR4, UPT, UPT, UR4, 0x2, URZ ;  /* 0x0000000204047890 */ /* 0x000fe2000fffe0ff */
[----:B---3--:R-:W-:Y:S02]  /*1140*/  HADD2.F32 R31, -RZ, R22.H0_H0 ;  /* 0x20000016ff1f7230 */ /* 0x008fe40000004100 */
[----:B----4-:R-:W-:-:S03]  /*1150*/  HADD2.F32 R20, -RZ, R20.H0_H0 ;  /* 0x20000014ff147230 */ /* 0x010fc60000004100 */
[C---:B------:R-:W-:Y:S01]  /*1160*/  FFMA R23, R31.reuse, R23, R40 ;  /* 0x000000171f177223 */ /* 0x040fe20000000028 */
[C---:B------:R-:W-:Y:S01]  /*1170*/  @!P3 FFMA R39, R31.reuse, R24, R39 ;  /* 0x000000181f27b223 */ /* 0x040fe20000000027 */
[C---:B------:R-:W-:Y:S01]  /*1180*/  @!P4 FFMA R38, R31.reuse, R21, R38 ;  /* 0x000000151f26c223 */ /* 0x040fe20000000026 */
[----:B------:R-:W-:Y:S01]  /*1190*/  @!P5 FFMA R6, R31, R25, R6 ;  /* 0x000000191f06d223 */ /* 0x000fe20000000006 */
[C---:B------:R-:W-:Y:S01]  /*11a0*/  FFMA R40, R20.reuse, R26, R23 ;  /* 0x0000001a14287223 */ /* 0x040fe20000000017 */
[C---:B------:R-:W-:Y:S01]  /*11b0*/  @!P3 FFMA R39, R20.reuse, R14, R39 ;  /* 0x0000000e1427b223 */ /* 0x040fe20000000027 */
[C---:B------:R-:W-:Y:S01]  /*11c0*/  @!P4 FFMA R38, R20.reuse, R15, R38 ;  /* 0x0000000f1426c223 */ /* 0x040fe20000000026 */
[----:B------:R-:W-:-:S07]  /*11d0*/  @!P5 FFMA R6, R20, R29, R6 ;  /* 0x0000001d1406d223 */ /* 0x000fce0000000006 */
.L_x_7:
[----:B------:R-:W-:Y:S05]  /*11e0*/  BRA.U UP1, `(.L_x_4) ;  /* 0x0000000101747547 */ /* 0x000fea000b800000 */
[----:B------:R-:W0:Y:S01]  /*11f0*/  LDC.64 R18, c[0x0][0x388] ;  /* 0x0000e200ff127b82 */ /* 0x000e220000000a00 */
[----:B------:R-:W-:-:S07]  /*1200*/  IADD3 R21, PT, PT, R12, UR4, RZ ;  /* 0x000000040c157c10 */ /* 0x000fce000fffe0ff */
[----:B------:R-:W1:Y:S08]  /*1210*/  LDC.64 R16, c[0x0][0x380] ;  /* 0x0000e000ff107b82 */ /* 0x000e700000000a00 */
[----:B------:R-:W2:Y:S01]  /*1220*/  LDC.64 R14, c[0x0][0x390] ;  /* 0x0000e400ff0e7b82 */ /* 0x000ea20000000a00 */
[----:B0-----:R-:W-:-:S06]  /*1230*/  IMAD.WIDE R18, R21, 0x2, R18 ;  /* 0x0000000215127825 */ /* 0x001fcc00078e0212 */
[----:B------:R-:W3:Y:S01]  /*1240*/  LDG.E.U16.CONSTANT R18, desc[UR8][R18.64] ;  /* 0x0000000812127981 */ /* 0x000ee2000c1e9500 */
[----:B------:R-:W-:Y:S01]  /*1250*/  UMOV UR5, 0x9 ;  /* 0x0000000900057882 */ /* 0x000fe20000000000 */
[-C--:B------:R-:W-:Y:S01]  /*1260*/  ISETP.GE.AND P1, PT, R7, R3.reuse, PT ;  /* 0x000000030700720c */ /* 0x080fe20003f26270 */
[----:B------:R-:W-:Y:S01]  /*1270*/  UIMAD UR4, UR4, UR5, 0x8 ;  /* 0x00000008040474a4 */ /* 0x000fe2000f8e0205 */
[-C--:B------:R-:W-:Y:S01]  /*1280*/  ISETP.GE.AND P3, PT, R8, R3.reuse, PT ;  /* 0x000000030800720c */ /* 0x080fe20003f66270 */
[----:B-1----:R-:W-:Y:S01]  /*1290*/  IMAD.WIDE R16, R21, 0x2, R16 ;  /* 0x0000000215107825 */ /* 0x002fe200078e0210 */
[----:B------:R-:W-:-:S03]  /*12a0*/  ISETP.GE.AND P4, PT, R9, R3, PT ;  /* 0x000000030900720c */ /* 0x000fc60003f86270 */
[----:B------:R-:W-:-:S04]  /*12b0*/  IMAD R23, R3, UR4, R2 ;  /* 0x0000000403177c24 */ /* 0x000fc8000f8e0202 */
[----:B--2---:R-:W-:-:S05]  /*12c0*/  IMAD.WIDE R14, R23, 0x2, R14 ;  /* 0x00000002170e7825 */ /* 0x004fca00078e020e */
[----:B------:R-:W2:Y:S04]  /*12d0*/  LDG.E.U16.CONSTANT R12, desc[UR8][R14.64] ;  /* 0x000000080e0c7981 */ /* 0x000ea8000c1e9500 */
[----:B------:R-:W4:Y:S04]  /*12e0*/  @!P3 LDG.E.U16.CONSTANT R19, desc[UR8][R14.64+0x4] ;  /* 0x000004080e13b981 */ /* 0x000f28000c1e9500 */
[----:B------:R-:W5:Y:S01]  /*12f0*/  @!P4 LDG.E.U16.CONSTANT R20, desc[UR8][R14.64+0x6] ;  /* 0x000006080e14c981 */ /* 0x000f62000c1e9500 */
[----:B---3--:R-:W-:-:S03]  /*1300*/  HSETP2.GT.AND P0, PT, R18.H0_H0, RZ.H0_H0, PT ;  /* 0x200000ff12007234 */ /* 0x008fc60003f04800 */
[----:B------:R-:W3:Y:S10]  /*1310*/  @!P1 LDG.E.U16.CONSTANT R18, desc[UR8][R14.64+0x2] ;  /* 0x000002080e129981 */ /* 0x000ef4000c1e9500 */
[----:B------:R-:W2:Y:S01]  /*1320*/  @P0 LDG.E.U16.CONSTANT R13, desc[UR8][R16.64] ;  /* 0x00000008100d0981 */ /* 0x000ea2000c1e9500 */
[----:B----4-:R-:W-:-:S02]  /*1330*/  @!P3 HADD2.F32 R19, -RZ, R19.H0_H0 ;  /* 0x20000013ff13b230 */ /* 0x010fc40000004100 */
[----:B-----5:R-:W-:Y:S02]  /*1340*/  @!P4 HADD2.F32 R21, -RZ, R20.H0_H0 ;  /* 0x20000014ff15c230 */ /* 0x020fe40000004100 */
[----:B---3--:R-:W-:Y:S02]  /*1350*/  @!P1 HADD2.F32 R18, -RZ, R18.H0_H0 ;  /* 0x20000012ff129230 */ /* 0x008fe40000004100 */
[----:B--2---:R-:W-:Y:S02]  /*1360*/  HADD2.F32 R23, -RZ, R13.H0_H0 ;  /* 0x2000000dff177230 */ /* 0x004fe40000004100 */
[----:B------:R-:W-:-:S03]  /*1370*/  HADD2.F32 R13, -RZ, R12.H0_H0 ;  /* 0x2000000cff0d7230 */ /* 0x000fc60000004100 */
[C---:B------:R-:W-:Y:S01]  /*1380*/  @!P1 FFMA R39, R23.reuse, R18, R39 ;  /* 0x0000001217279223 */ /* 0x040fe20000000027 */
[C---:B------:R-:W-:Y:S01]  /*1390*/  @!P3 FFMA R38, R23.reuse, R19, R38 ;  /* 0x000000131726b223 */ /* 0x040fe20000000026 */
[C---:B------:R-:W-:Y:S01]  /*13a0*/  FFMA R40, R23.reuse, R13, R40 ;  /* 0x0000000d17287223 */ /* 0x040fe20000000028 */
[----:B------:R-:W-:-:S07]  /*13b0*/  @!P4 FFMA R6, R23, R21, R6 ;  /* 0x000000151706c223 */ /* 0x000fce0000000006 */
.L_x_4:
[----:B------:R-:W-:Y:S05]  /*13c0*/  BSYNC.RECONVERGENT B0 ;  /* 0x0000000000007941 */ /* 0x000fea0003800200 */
.L_x_3:
[----:B------:R-:W0:Y:S01]  /*13d0*/  LDCU UR13, c[0x0][0x3b4] ;  /* 0x00007680ff0d77ac */ /* 0x000e220008000800 */
[----:B------:R-:W-:Y:S01]  /*13e0*/  BSSY.RECONVERGENT B0, `(.L_x_8) ;  /* 0x00000c6000007945 */ /* 0x000fe20003800200 */
[----:B0-----:R-:W-:-:S04]  /*13f0*/  ISETP.GE.AND P0, PT, R5, UR13, PT ;  /* 0x0000000d05007c0c */ /* 0x001fc8000bf06270 */
[----:B------:R-:W-:-:S04]  /*1400*/  ISETP.GT.AND P0, PT, R5, -0x1, !P0 ;  /* 0xffffffff0500780c */ /* 0x000fc80004704270 */
[----:B------:R-:W-:-:S13]  /*1410*/  PLOP3.LUT P1, PT, P0, P2, PT, 0x80, 0x8 ;  /* 0x000000000008781c */ /* 0x000fda0000725070 */
[----:B------:R-:W-:Y:S05]  /*1420*/  @!P1 BRA `(.L_x_9) ;  /* 0x0000000c00049947 */ /* 0x000fea0003800000 */
[----:B------:R-:W0:Y:S01]  /*1430*/  LDCU UR5, c[0x0][0x3b8] ;  /* 0x00007700ff0577ac */ /* 0x000e220008000800 */
[----:B------:R-:W-:Y:S01]  /*1440*/  IMAD R13, R11, UR13, R5 ;  /* 0x0000000d0b0d7c24 */ /* 0x000fe2000f8e0205 */
[----:B------:R-:W-:Y:S02]  /*1450*/  UISETP.GE.U32.AND UP1, UPT, UR11, 0x3, UPT ;  /* 0x000000030b00788c */ /* 0x000fe4000bf26070 */
[----:B------:R-:W-:Y:S01]  /*1460*/  UISETP.NE.AND UP0, UPT, UR10, URZ, UPT ;  /* 0x000000ff0a00728c */ /* 0x000fe2000bf05270 */
[----:B------:R-:W-:Y:S01]  /*1470*/  UMOV UR4, URZ ;  /* 0x000000ff00047c82 */ /* 0x000fe20008000000 */
[----:B0-----:R-:W-:-:S05]  /*1480*/  IMAD R13, R13, UR5, RZ ;  /* 0x000000050d0d7c24 */ /* 0x001fca000f8e02ff */
[----:B------:R-:W-:Y:S05]  /*1490*/  BRA.U !UP1, `(.L_x_10) ;  /* 0x0000000509847547 */ /* 0x000fea000b800000 */
[----:B------:R-:W-:Y:S01]  /*14a0*/  ULOP3.LUT UR4, UR5, 0x7ffffffc, URZ, 0xc0, !UPT ;  /* 0x7ffffffc05047892 */ /* 0x000fe2000f8ec0ff */
[C-C-:B------:R-:W-:Y:S01]  /*14b0*/  IMAD R12, R3.reuse, 0x7, R2.reuse ;  /* 0x00000007030c7824 */ /* 0x140fe200078e0202 */
[C---:B------:R-:W-:Y:S01]  /*14c0*/  LEA R14, R3.reuse, R2, 0x4 ;  /* 0x00000002030e7211 */ /* 0x040fe200078e20ff */
[C-C-:B------:R-:W-:Y:S01]  /*14d0*/  IMAD R36, R3.reuse, 0x22, R2.reuse ;  /* 0x0000002203247824 */ /* 0x140fe200078e0202 */
[----:B------:R-:W-:Y:S01]  /*14e0*/  MOV R15, R13 ;  /* 0x0000000d000f7202 */ /* 0x000fe20000000f00 */
[----:B------:R-:W-:Y:S01]  /*14f0*/  IMAD R35, R3, 0x19, R2 ;  /* 0x0000001903237824 */ /* 0x000fe200078e0202 */
[----:B------:R-:W0:Y:S01]  /*1500*/  LDCU UR6, c[0x0][0x3ac] ;  /* 0x00007580ff0677ac */ /* 0x000e220008000800 */
[----:B------:R-:W-:-:S12]  /*1510*/  UIADD3 UR5, UPT, UPT, -UR4, URZ, URZ ;  /* 0x000000ff04057290 */ /* 0x000fd8000fffe1ff */
.L_x_11:
[----:B------:R-:W1:Y:S08]  /*1520*/  LDC.64 R16, c[0x0][0x388] ;  /* 0x0000e200ff107b82 */ /* 0x000e700000000a00 */
[----:B------:R-:W2:Y:S08]  /*1530*/  LDC.64 R44, c[0x0][0x380] ;  /* 0x0000e000ff2c7b82 */ /* 0x000eb00000000a00 */
[----:B------:R-:W3:Y:S01]  /*1540*/  LDC.64 R42, c[0x0][0x390] ;  /* 0x0000e400ff2a7b82 */ /* 0x000ee20000000a00 */
[----:B-1----:R-:W-:-:S05]  /*1550*/  IMAD.WIDE R16, R15, 0x2, R16 ;  /* 0x000000020f107825 */ /* 0x002fca00078e0210 */
[----:B------:R-:W4:Y:S04]  /*1560*/  LDG.E.U16.CONSTANT R3, desc[UR8][R16.64] ;  /* 0x0000000810037981 */ /* 0x000f28000c1e9500 */
[----:B------:R-:W5:Y:S04]  /*1570*/  LDG.E.U16.CONSTANT R18, desc[UR8][R16.64+0x2] ;  /* 0x0000020810127981 */ /* 0x000f68000c1e9500 */
[----:B------:R-:W5:Y:S04]  /*1580*/  LDG.E.U16.CONSTANT R19, desc[UR8][R16.64+0x4] ;  /* 0x0000040810137981 */ /* 0x000f68000c1e9500 */
[----:B------:R1:W5:Y:S01]  /*1590*/  LDG.E.U16.CONSTANT R26, desc[UR8][R16.64+0x6] ;  /* 0x00000608101a7981 */ /* 0x000362000c1e9500 */
[----:B--2---:R-:W-:-:S04]  /*15a0*/  IMAD.WIDE R44, R15, 0x2, R44 ;  /* 0x000000020f2c7825 */ /* 0x004fc800078e022c */
[----:B---3--:R-:W-:Y:S01]  /*15b0*/  IMAD.WIDE R22, R12, 0x2, R42 ;  /* 0x000000020c167825 */ /* 0x008fe200078e022a */
[----:B-1----:R-:W-:-:S03]  /*15c0*/  PRMT R16, RZ, 0x7610, R16 ;  /* 0x00007610ff107816 */ /* 0x002fc60000000010 */
[----:B------:R-:W-:Y:S01]  /*15d0*/  IMAD.WIDE R28, R14, 0x2, R42 ;  /* 0x000000020e1c7825 */ /* 0x000fe200078e022a */
[----:B------:R-:W2:Y:S01]  /*15e0*/  LDG.E.U16.CONSTANT R17, desc[UR8][R22.64] ;  /* 0x0000000816117981 */ /* 0x000ea2000c1e9500 */
[----:B------:R-:W-:Y:S02]  /*15f0*/  PRMT R24, RZ, 0x7610, R24 ;  /* 0x00007610ff187816 */ /* 0x000fe40000000018 */
[----:B------:R-:W-:Y:S01]  /*1600*/  IMAD.WIDE R32, R35, 0x2, R42 ;  /* 0x0000000223207825 */ /* 0x000fe200078e022a */
[----:B------:R-:W-:-:S03]  /*1610*/  PRMT R30, RZ, 0x7610, R30 ;  /* 0x00007610ff1e7816 */ /* 0x000fc6000000001e */
[----:B------:R-:W-:Y:S01]  /*1620*/  IMAD.WIDE R42, R36, 0x2, R42 ;  /* 0x00000002242a7825 */ /* 0x000fe200078e022a */
[----:B------:R-:W3:Y:S01]  /*1630*/  LDG.E.U16.CONSTANT R27, desc[UR8][R32.64] ;  /* 0x00000008201b7981 */ /* 0x000ee2000c1e9500 */
[----:B----4-:R-:W-:Y:S02]  /*1640*/  HSETP2.GT.AND P6, PT, R3.H0_H0, RZ.H0_H0, PT ;  /* 0x200000ff03007234 */ /* 0x010fe40003fc4800 */
[----:B0-----:R-:W-:Y:S02]  /*1650*/  MOV R3, UR6 ;  /* 0x0000000600037c02 */ /* 0x001fe40008000f00 */
[----:B-----5:R-:W-:Y:S02]  /*1660*/  HSETP2.GT.AND P5, PT, R18.H0_H0, RZ.H0_H0, PT ;  /* 0x200000ff12007234 */ /* 0x020fe40003fa4800 */
[-C--:B------:R-:W-:Y:S02]  /*1670*/  ISETP.GE.AND P1, PT, R7, R3.reuse, PT ;  /* 0x000000030700720c */ /* 0x080fe40003f26270 */
[----:B------:R-:W-:-:S02]  /*1680*/  ISETP.GE.AND P3, PT, R8, R3, PT ;  /* 0x000000030800720c */ /* 0x000fc40003f66270 */
[----:B------:R-:W-:Y:S02]  /*1690*/  ISETP.GE.AND P4, PT, R9, R3, PT ;  /* 0x000000030900720c */ /* 0x000fe40003f86270 */
[----:B------:R-:W-:Y:S01]  /*16a0*/  PRMT R18, RZ, 0x7610, R18 ;  /* 0x00007610ff127816 */ /* 0x000fe20000000012 */
[----:B------:R-:W4:Y:S01]  /*16b0*/  @P6 LDG.E.U16.CONSTANT R16, desc[UR8][R44.64] ;  /* 0x000000082c106981 */ /* 0x000f22000c1e9500 */
[----:B------:R-:W-:-:S04]  /*16c0*/  HSETP2.GT.AND P6, PT, R19.H0_H0, RZ.H0_H0, PT ;  /* 0x200000ff13007234 */ /* 0x000fc80003fc4800 */
[----:B------:R-:W5:Y:S01]  /*16d0*/  @P5 LDG.E.U16.CONSTANT R18, desc[UR8][R44.64+0x2] ;  /* 0x000002082c125981 */ /* 0x000f62000c1e9500 */
[----:B------:R-:W-:-:S03]  /*16e0*/  HSETP2.GT.AND P5, PT, R26.H0_H0, RZ.H0_H0, PT ;  /* 0x200000ff1a007234 */ /* 0x000fc60003fa4800 */
[----:B------:R-:W5:Y:S04]  /*16f0*/  @!P1 LDG.E.U16.CONSTANT R19, desc[UR8][R22.64+0x2] ;  /* 0x0000020816139981 */ /* 0x000f68000c1e9500 */
        /* <DEDUP_REMOVED lines=15> */
[----:B--2---:R-:W-:Y:S01]  /*17f0*/  HADD2.F32 R17, -RZ, R17.H0_H0 ;  /* 0x20000011ff117230 */ /* 0x004fe20000004100 */
[----:B------:R-:W-:Y:S01]  /*1800*/  UIADD3 UR5, UPT, UPT, UR5, 0x4, URZ ;  /* 0x0000000405057890 */ /* 0x000fe2000fffe0ff */
[----:B---3--:R-:W-:-:S03]  /*1810*/  HADD2.F32 R27, -RZ, R27.H0_H0 ;  /* 0x2000001bff1b7230 */ /* 0x008fc60000004100 */
[----:B------:R-:W-:Y:S01]  /*1820*/  UISETP.NE.AND UP1, UPT, UR5, URZ, UPT ;  /* 0x000000ff0500728c */ /* 0x000fe2000bf25270 */
[----:B------:R-:W-:Y:S01]  /*1830*/  IADD3 R15, PT, PT, R15, 0x4, RZ ;  /* 0x000000040f0f7810 */ /* 0x000fe20007ffe0ff */
[C---:B------:R-:W-:Y:S02]  /*1840*/  IMAD R36, R3.reuse, 0x24, R36 ;  /* 0x0000002403247824 */ /* 0x040fe400078e0224 */
[C---:B------:R-:W-:Y:S02]  /*1850*/  IMAD R35, R3.reuse, 0x24, R35 ;  /* 0x0000002403237824 */ /* 0x040fe400078e0223 */
[C---:B------:R-:W-:Y:S02]  /*1860*/  IMAD R14, R3.reuse, 0x24, R14 ;  /* 0x00000024030e7824 */ /* 0x040fe400078e020e */
[----:B------:R-:W-:Y:S02]  /*1870*/  IMAD R12, R3, 0x24, R12 ;  /* 0x00000024030c7824 */ /* 0x000fe400078e020c */
[----:B----4-:R-:W-:-:S02]  /*1880*/  HADD2.F32 R16, -RZ, R16.H0_H0 ;  /* 0x20000010ff107230 */ /* 0x010fc40000004100 */
[----:B-----5:R-:W-:Y:S02]  /*1890*/  HADD2.F32 R18, -RZ, R18.H0_H0 ;  /* 0x20000012ff127230 */ /* 0x020fe40000004100 */
[----:B------:R-:W-:Y:S02]  /*18a0*/  @!P1 HADD2.F32 R19, -RZ, R19.H0_H0 ;  /* 0x20000013ff139230 */ /* 0x000fe40000004100 */
[C---:B------:R-:W-:Y:S01]  /*18b0*/  FFMA R17, R16.reuse, R17, R40 ;  /* 0x0000001110117223 */ /* 0x040fe20000000028 */
[----:B------:R-:W-:Y:S02]  /*18c0*/  @!P3 HADD2.F32 R20, -RZ, R20.H0_H0 ;  /* 0x20000014ff14b230 */ /* 0x000fe40000004100 */
[C---:B------:R-:W-:Y:S01]  /*18d0*/  @!P1 FFMA R39, R16.reuse, R19, R39 ;  /* 0x0000001310279223 */ /* 0x040fe20000000027 */
[----:B------:R-:W-:Y:S02]  /*18e0*/  @!P4 HADD2.F32 R21, -RZ, R21.H0_H0 ;  /* 0x20000015ff15c230 */ /* 0x000fe40000004100 */
[----:B------:R-:W-:Y:S01]  /*18f0*/  @!P3 FFMA R38, R16, R20, R38 ;  /* 0x000000141026b223 */ /* 0x000fe20000000026 */
[----:B------:R-:W-:-:S02]  /*1900*/  @!P3 HADD2.F32 R25, -RZ, R25.H0_H0 ;  /* 0x20000019ff19b230 */ /* 0x000fc40000004100 */
        /* <DEDUP_REMOVED lines=26> */
.L_x_10:
        /* <DEDUP_REMOVED lines=59> */
.L_x_12:
        /* <DEDUP_REMOVED lines=20> */
[----:B------:R-:W3:Y:S01]  /*1fa0*/  @P1 LDG.E.U16.CONSTANT R12, desc[UR8][R16.64] ;  /* 0x00000008100c1981 */ /* 0x000ee2000c1e9500 */
[----:B--2---:R-:W-:-:S02]  /*1fb0*/  HADD2.F32 R13, -RZ, R13.H0_H0 ;  /* 0x2000000dff0d7230 */ /* 0x004fc40000004100 */
[----:B----4-:R-:W-:Y:S02]  /*1fc0*/  @!P4 HADD2.F32 R19, -RZ, R19.H0_H0 ;  /* 0x20000013ff13c230 */ /* 0x010fe40000004100 */
[----:B-----5:R-:W-:Y:S02]  /*1fd0*/  @!P5 HADD2.F32 R21, -RZ, R20.H0_H0 ;  /* 0x20000014ff15d230 */ /* 0x020fe40000004100 */
[----:B---3--:R-:W-:Y:S02]  /*1fe0*/  @!P3 HADD2.F32 R18, -RZ, R18.H0_H0 ;  /* 0x20000012ff12b230 */ /* 0x008fe40000004100 */
[----:B------:R-:W-:-:S05]  /*1ff0*/  HADD2.F32 R23, -RZ, R12.H0_H0 ;  /* 0x2000000cff177230 */ /* 0x000fca0000004100 */
[C---:B------:R-:W-:Y:S01]  /*2000*/  FFMA R40, R23.reuse, R13, R40 ;  /* 0x0000000d17287223 */ /* 0x040fe20000000028 */
[C---:B------:R-:W-:Y:S01]  /*2010*/  @!P3 FFMA R39, R23.reuse, R18, R39 ;  /* 0x000000121727b223 */ /* 0x040fe20000000027 */
[C---:B------:R-:W-:Y:S01]  /*2020*/  @!P4 FFMA R38, R23.reuse, R19, R38 ;  /* 0x000000131726c223 */ /* 0x040fe20000000026 */
[----:B------:R-:W-:-:S07]  /*2030*/  @!P5 FFMA R6, R23, R21, R6 ;  /* 0x000000151706d223 */ /* 0x000fce0000000006 */
.L_x_9:
[----:B------:R-:W-:Y:S05]  /*2040*/  BSYNC.RECONVERGENT B0 ;  /* 0x0000000000007941 */ /* 0x000fea0003800200 */
.L_x_8:
[----:B------:R-:W0:Y:S01]  /*2050*/  LDCU UR13, c[0x0][0x3b4] ;  /* 0x00007680ff0d77ac */ /* 0x000e220008000800 */
[----:B------:R-:W-:Y:S01]  /*2060*/  BSSY.RECONVERGENT B0, `(.L_x_13) ;  /* 0x00000c7000007945 */ /* 0x000fe20003800200 */
[----:B0-----:R-:W-:-:S04]  /*2070*/  ISETP.GT.AND P1, PT, R5, UR13, PT ;  /* 0x0000000d05007c0c */ /* 0x001fc8000bf24270 */
[----:B------:R-:W-:-:S04]  /*2080*/  ISETP.GT.AND P1, PT, R5, RZ, !P1 ;  /* 0x000000ff0500720c */ /* 0x000fc80004f24270 */
[----:B------:R-:W-:-:S13]  /*2090*/  PLOP3.LUT P2, PT, P1, P2, PT, 0x80, 0x8 ;  /* 0x000000000008781c */ /* 0x000fda0000f45070 */
[----:B------:R-:W-:Y:S05]  /*20a0*/  @!P2 BRA `(.L_x_14) ;  /* 0x0000000c0008a947 */ /* 0x000fea0003800000 */
[----:B------:R-:W0:Y:S01]  /*20b0*/  LDCU UR5, c[0x0][0x3b8] ;  /* 0x00007700ff0577ac */ /* 0x000e220008000800 */
[----:B------:R-:W-:Y:S01]  /*20c0*/  IMAD R13, R11, UR13, R5 ;  /* 0x0000000d0b0d7c24 */ /* 0x000fe2000f8e0205 */
[----:B------:R-:W-:-:S04]  /*20d0*/  UISETP.GE.U32.AND UP1, UPT, UR11, 0x3, UPT ;  /* 0x000000030b00788c */ /* 0x000fc8000bf26070 */
[----:B------:R-:W-:Y:S01]  /*20e0*/  IADD3 R13, PT, PT, R13, -0x1, RZ ;  /* 0xffffffff0d0d7810 */ /* 0x000fe20007ffe0ff */
[----:B------:R-:W-:Y:S01]  /*20f0*/  UISETP.NE.AND UP0, UPT, UR10, URZ, UPT ;  /* 0x000000ff0a00728c */ /* 0x000fe2000bf05270 */
[----:B------:R-:W-:-:S03]  /*2100*/  UMOV UR4, URZ ;  /* 0x000000ff00047c82 */ /* 0x000fc60008000000 */
[----:B0-----:R-:W-:Y:S01]  /*2110*/  IMAD R13, R13, UR5, RZ ;  /* 0x000000050d0d7c24 */ /* 0x001fe2000f8e02ff */
[----:B------:R-:W-:Y:S06]  /*2120*/  BRA.U !UP1, `(.L_x_15) ;  /* 0x0000000509847547 */ /* 0x000fec000b800000 */
[----:B------:R-:W-:Y:S01]  /*2130*/  ULOP3.LUT UR4, UR5, 0x7ffffffc, URZ, 0xc0, !UPT ;  /* 0x7ffffffc05047892 */ /* 0x000fe2000f8ec0ff */
[C-C-:B------:R-:W-:Y:S01]  /*2140*/  IMAD R12, R3.reuse, 0x6, R2.reuse ;  /* 0x00000006030c7824 */ /* 0x140fe200078e0202 */
[----:B------:R-:W-:Y:S01]  /*2150*/  MOV R15, R13 ;  /* 0x0000000d000f7202 */ /* 0x000fe20000000f00 */
[C-C-:B------:R-:W-:Y:S01]  /*2160*/  IMAD R36, R3.reuse, 0x21, R2.reuse ;  /* 0x0000002103247824 */ /* 0x140fe200078e0202 */
[----:B------:R-:W0:Y:S01]  /*2170*/  LDCU UR6, c[0x0][0x3ac] ;  /* 0x00007580ff0677ac */ /* 0x000e220008000800 */
[C-C-:B------:R-:W-:Y:S02]  /*2180*/  IMAD R35, R3.reuse, 0x18, R2.reuse ;  /* 0x0000001803237824 */ /* 0x140fe400078e0202 */
[----:B------:R-:W-:Y:S01]  /*2190*/  IMAD R14, R3, 0xf, R2 ;  /* 0x0000000f030e7824 */ /* 0x000fe200078e0202 */
[----:B------:R-:W-:-:S12]  /*21a0*/  UIADD3 UR5, UPT, UPT, -UR4, URZ, URZ ;  /* 0x000000ff04057290 */ /* 0x000fd8000fffe1ff */
.L_x_16:
        /* <DEDUP_REMOVED lines=89> */
.L_x_15:
        /* <DEDUP_REMOVED lines=59> */
.L_x_17:
        /* <DEDUP_REMOVED lines=30> */
.L_x_14:
[----:B------:R-:W-:Y:S05]  /*2cd0*/  BSYNC.RECONVERGENT B0 ;  /* 0x0000000000007941 */ /* 0x000fea0003800200 */
.L_x_13:
[----:B------:R-:W0:Y:S01]  /*2ce0*/  LDCU.64 UR14, c[0x0][0x3b0] ;  /* 0x00007600ff0e77ac */ /* 0x000e220008000a00 */
[----:B------:R-:W-:Y:S01]  /*2cf0*/  BSSY.RECONVERGENT B0, `(.L_x_18) ;  /* 0x00000c8000007945 */ /* 0x000fe20003800200 */
[----:B0-----:R-:W-:Y:S01]  /*2d00*/  ISETP.GE.AND P2, PT, R4, UR14, PT ;  /* 0x0000000e04007c0c */ /* 0x001fe2000bf46270 */
[----:B------:R-:W-:-:S03]  /*2d10*/  IMAD R12, R0, UR14, R4 ;  /* 0x0000000e000c7c24 */ /* 0x000fc6000f8e0204 */
[----:B------:R-:W-:-:S04]  /*2d20*/  ISETP.GT.AND P2, PT, R4, -0x1, !P2 ;  /* 0xffffffff0400780c */ /* 0x000fc80005744270 */
[----:B------:R-:W-:-:S04]  /*2d30*/  ISETP.GT.AND P3, PT, R5, -0x2, P2 ;  /* 0xfffffffe0500780c */ /* 0x000fc80001764270 */
[----:B------:R-:W-:-:S13]  /*2d40*/  ISETP.LT.AND P3, PT, R10, UR15, P3 ;  /* 0x0000000f0a007c0c */ /* 0x000fda0009f61270 */
        /* <DEDUP_REMOVED lines=16> */
.L_x_21:
        /* <DEDUP_REMOVED lines=8> */
[----:B--2---:R-:W-:Y:S01]  /*2ed0*/  IMAD.WIDE R44, R15, 0x2, R44 ;  /* 0x000000020f2c7825 */ /* 0x004fe200078e022c */
[----:B-1----:R-:W-:-:S02]  /*2ee0*/  PRMT R17, RZ, 0x7610, R17 ;  /* 0x00007610ff117816 */ /* 0x002fc40000000011 */
[----:B------:R-:W-:Y:S01]  /*2ef0*/  PRMT R16, RZ, 0x7610, R16 ;  /* 0x00007610ff107816 */ /* 0x000fe20000000010 */
[----:B---3--:R-:W-:Y:S01]  /*2f00*/  IMAD.WIDE R30, R13, 0x2, R42 ;  /* 0x000000020d1e7825 */ /* 0x008fe200078e022a */
[----:B------:R-:W-:-:S03]  /*2f10*/  PRMT R23, RZ, 0x7610, R23 ;  /* 0x00007610ff177816 */ /* 0x000fc60000000017 */
[----:B------:R-:W-:-:S04]  /*2f20*/  IMAD.WIDE R28, R35, 0x2, R42 ;  /* 0x00000002231c7825 */ /* 0x000fc800078e022a */
[--C-:B------:R-:W-:Y:S01]  /*2f30*/  IMAD.WIDE R32, R36, 0x2, R42.reuse ;  /* 0x0000000224207825 */ /* 0x100fe200078e022a */
[----:B------:R-:W2:Y:S03]  /*2f40*/  LDG.E.U16.CONSTANT R22, desc[UR8][R28.64] ;  /* 0x000000081c167981 */ /* 0x000ea6000c1e9500 */
[----:B------:R-:W-:Y:S01]  /*2f50*/  IMAD.WIDE R42, R37, 0x2, R42 ;  /* 0x00000002252a7825 */ /* 0x000fe200078e022a */
[----:B------:R-:W3:Y:S01]  /*2f60*/  LDG.E.U16.CONSTANT R27, desc[UR8][R32.64] ;  /* 0x00000008201b7981 */ /* 0x000ee2000c1e9500 */
[----:B----4-:R-:W-:Y:S02]  /*2f70*/  HSETP2.GT.AND P3, PT, R3.H0_H0, RZ.H0_H0, PT ;  /* 0x200000ff03007234 */ /* 0x010fe40003f64800 */
[----:B-----5:R-:W-:Y:S02]  /*2f80*/  HSETP2.GT.AND P6, PT, R18.H0_H0, RZ.H0_H0, PT ;  /* 0x200000ff12007234 */ /* 0x020fe40003fc4800 */
[----:B0-----:R-:W-:Y:S01]  /*2f90*/  MOV R3, UR6 ;  /* 0x0000000600037c02 */ /* 0x001fe20008000f00 */
[----:B------:R-:W4:Y:S03]  /*2fa0*/  LDG.E.U16.CONSTANT R18, desc[UR8][R30.64] ;  /* 0x000000081e127981 */ /* 0x000f26000c1e9500 */
[----:B------:R-:W-:-:S05]  /*2fb0*/  ISETP.GE.AND P4, PT, R7, R3, PT ;  /* 0x000000030700720c */ /* 0x000fca0003f86270 */
[----:B------:R-:W5:Y:S01]  /*2fc0*/  @P3 LDG.E.U16.CONSTANT R17, desc[UR8][R44.64+0x2] ;  /* 0x000002082c113981 */ /* 0x000f62000c1e9500 */
[----:B------:R-:W-:Y:S02]  /*2fd0*/  HSETP2.GT.AND P3, PT, R19.H0_H0, RZ.H0_H0, PT ;  /* 0x200000ff13007234 */ /* 0x000fe40003f64800 */
[-C--:B------:R-:W-:Y:S01]  /*2fe0*/  ISETP.GE.AND P5, PT, R8, R3.reuse, PT ;  /* 0x000000030800720c */ /* 0x080fe20003fa6270 */
[----:B------:R-:W5:Y:S01]  /*2ff0*/  @P6 LDG.E.U16.CONSTANT R16, desc[UR8][R44.64] ;  /* 0x000000082c106981 */ /* 0x000f62000c1e9500 */
[----:B------:R-:W-:-:S03]  /*3000*/  ISETP.GE.AND P6, PT, R9, R3, PT ;  /* 0x000000030900720c */ /* 0x000fc60003fc6270 */
[----:B------:R-:W5:Y:S06]  /*3010*/  @!P4 LDG.E.U16.CONSTANT R19, desc[UR8][R30.64+0x2] ;  /* 0x000002081e13c981 */ /* 0x000f6c000c1e9500 */
[----:B------:R-:W5:Y:S01]  /*3020*/  @P3 LDG.E.U16.CONSTANT R23, desc[UR8][R44.64+0x4] ;  /* 0x000004082c173981 */ /* 0x000f62000c1e9500 */
[----:B------:R-:W-:-:S03]  /*3030*/  HSETP2.GT.AND P3, PT, R26.H0_H0, RZ.H0_H0, PT ;  /* 0x200000ff1a007234 */ /* 0x000fc60003f64800 */
[----:B------:R-:W5:Y:S04]  /*3040*/  @!P5 LDG.E.U16.CONSTANT R20, desc[UR8][R30.64+0x4] ;  /* 0x000004081e14d981 */ /* 0x000f68000c1e9500 */
[----:B------:R0:W5:Y:S04]  /*3050*/  @!P6 LDG.E.U16.CONSTANT R21, desc[UR8][R30.64+0x6] ;  /* 0x000006081e15e981 */ /* 0x000168000c1e9500 */
[----:B------:R-:W5:Y:S04]  /*3060*/  @!P4 LDG.E.U16.CONSTANT R24, desc[UR8][R28.64+0x2] ;  /* 0x000002081c18c981 */ /* 0x000f68000c1e9500 */
[----:B------:R-:W5:Y:S01]  /*3070*/  @!P5 LDG.E.U16.CONSTANT R25, desc[UR8][R28.64+0x4] ;  /* 0x000004081c19d981 */ /* 0x000f62000c1e9500 */
[----:B0-----:R-:W-:-:S03]  /*3080*/  PRMT R30, RZ, 0x7610, R30 ;  /* 0x00007610ff1e7816 */ /* 0x001fc6000000001e */
[----:B------:R-:W5:Y:S04]  /*3090*/  @!P6 LDG.E.U16.CONSTANT R26, desc[UR8][R28.64+0x6] ;  /* 0x000006081c1ae981 */ /* 0x000f68000c1e9500 */
        /* <DEDUP_REMOVED lines=11> */
[----:B---3--:R-:W-:Y:S01]  /*3150*/  HADD2.F32 R27, -RZ, R27.H0_H0 ;  /* 0x2000001bff1b7230 */ /* 0x008fe20000004100 */
[----:B------:R-:W-:Y:S01]  /*3160*/  IADD3 R15, PT, PT, R15, 0x4, RZ ;  /* 0x000000040f0f7810 */ /* 0x000fe20007ffe0ff */
[C---:B------:R-:W-:Y:S02]  /*3170*/  IMAD R37, R3.reuse, 0x24, R37 ;  /* 0x0000002403257824 */ /* 0x040fe400078e0225 */
[C---:B------:R-:W-:Y:S02]  /*3180*/  IMAD R36, R3.reuse, 0x24, R36 ;  /* 0x0000002403247824 */ /* 0x040fe400078e0224 */
[C---:B------:R-:W-:Y:S02]  /*3190*/  IMAD R35, R3.reuse, 0x24, R35 ;  /* 0x0000002403237824 */ /* 0x040fe400078e0223 */
[----:B------:R-:W-:Y:S02]  /*31a0*/  IMAD R13, R3, 0x24, R13 ;  /* 0x00000024030d7824 */ /* 0x000fe400078e020d */
[----:B----4-:R-:W-:-:S02]  /*31b0*/  HADD2.F32 R18, -RZ, R18.H0_H0 ;  /* 0x20000012ff127230 */ /* 0x010fc40000004100 */
[----:B-----5:R-:W-:Y:S02]  /*31c0*/  HADD2.F32 R16, -RZ, R16.H0_H0 ;  /* 0x20000010ff107230 */ /* 0x020fe40000004100 */
[----:B------:R-:W-:-:S03]  /*31d0*/  @!P4 HADD2.F32 R19, -RZ, R19.H0_H0 ;  /* 0x20000013ff13c230 */ /* 0x000fc60000004100 */
        /* <DEDUP_REMOVED lines=9> */
[----:B------:R-:W-:Y:S02]  /*3270*/  @!P6 HADD2.F32 R19, -RZ, R26.H0_H0 ;  /* 0x2000001aff13e230 */ /* 0x000fe40000004100 */
[C---:B------:R-:W-:Y:S01]  /*3280*/  FFMA R18, R17.reuse, R22, R18 ;  /* 0x0000001611127223 */ /* 0x040fe20000000012 */
[----:B------:R-:W-:Y:S02]  /*3290*/  HADD2.F32 R23, -RZ, R23.H0_H0 ;  /* 0x20000017ff177230 */ /* 0x000fe40000004100 */
[----:B------:R-:W-:Y:S01]  /*32a0*/  @!P4 FFMA R39, R17, R24, R39 ;  /* 0x000000181127c223 */ /* 0x000fe20000000027 */
[----:B------:R-:W-:-:S02]  /*32b0*/  @!P6 HADD2.F32 R31, -RZ, R31.H0_H0 ;  /* 0x2000001fff1fe230 */ /* 0x000fc40000004100 */
[C---:B------:R-:W-:Y:S01]  /*32c0*/  @!P5 FFMA R38, R17.reuse, R25, R38 ;  /* 0x000000191126d223 */ /* 0x040fe20000000026 */
[----:B------:R-:W-:Y:S01]  /*32d0*/  @!P6 FFMA R6, R17, R19, R6 ;  /* 0x000000131106e223 */ /* 0x000fe20000000006 */
[----:B------:R-:W-:Y:S01]  /*32e0*/  FFMA R27, R23, R27, R18 ;  /* 0x0000001b171b7223 */ /* 0x000fe20000000012 */
[----:B------:R-:W-:Y:S02]  /*32f0*/  @!P5 HADD2.F32 R17, -RZ, R34.H0_H0 ;  /* 0x20000022ff11d230 */ /* 0x000fe40000004100 */
[----:B------:R-:W-:Y:S02]  /*3300*/  @!P4 HADD2.F32 R28, -RZ, R28.H0_H0 ;  /* 0x2000001cff1cc230 */ /* 0x000fe40000004100 */
[----:B------:R-:W-:-:S03]  /*3310*/  @!P5 HADD2.F32 R29, -RZ, R29.H0_H0 ;  /* 0x2000001dff1dd230 */ /* 0x000fc60000004100 */
[C---:B------:R-:W-:Y:S01]  /*3320*/  @!P4 FFMA R39, R23.reuse, R28, R39 ;  /* 0x0000001c1727c223 */ /* 0x040fe20000000027 */
[C---:B------:R-:W-:Y:S01]  /*3330*/  @!P6 FFMA R6, R23.reuse, R31, R6 ;  /* 0x0000001f1706e223 */ /* 0x040fe20000000006 */
[----:B------:R-:W-:Y:S02]  /*3340*/  HADD2.F32 R30, -RZ, R30.H0_H0 ;  /* 0x2000001eff1e7230 */ /* 0x000fe40000004100 */
[----:B------:R-:W-:Y:S01]  /*3350*/  @!P5 FFMA R38, R23, R29, R38 ;  /* 0x0000001d1726d223 */ /* 0x000fe20000000026 */
        /* <DEDUP_REMOVED lines=8> */
.L_x_20:
        /* <DEDUP_REMOVED lines=9> */
[----:B------:R-:W1:Y:S01]  /*3470*/  LDC.64 R20, c[0x0][0x380] ;  /* 0x0000e000ff147b82 */ /* 0x000e620000000a00 */
[----:B0-----:R-:W-:-:S07]  /*3480*/  IMAD.WIDE R18, R15, 0x2, R16 ;  /* 0x000000020f127825 */ /* 0x001fce00078e0210 */
[----:B------:R-:W0:Y:S01]  /*3490*/  LDC.64 R16, c[0x0][0x390] ;  /* 0x0000e400ff107b82 */ /* 0x000e220000000a00 */
[----:B------:R-:W2:Y:S04]  /*34a0*/  LDG.E.U16.CONSTANT R23, desc[UR8][R18.64] ;  /* 0x0000000812177981 */ /* 0x000ea8000c1e9500 */
[----:B------:R3:W4:Y:S01]  /*34b0*/  LDG.E.U16.CONSTANT R22, desc[UR8][R18.64+0x2] ;  /* 0x0000020812167981 */ /* 0x000722000c1e9500 */
[----:B------:R-:W-:Y:S01]  /*34c0*/  UMOV UR5, 0x9 ;  /* 0x0000000900057882 */ /* 0x000fe20000000000 */
[----:B-1----:R-:W-:Y:S01]  /*34d0*/  IMAD.WIDE R20, R15, 0x2, R20 ;  /* 0x000000020f147825 */ /* 0x002fe200078e0214 */
[----:B------:R-:W-:Y:S01]  /*34e0*/  UIMAD UR5, UR4, UR5, 0x5 ;  /* 0x00000005040574a4 */ /* 0x000fe2000f8e0205 */
[-C--:B------:R-:W-:Y:S01]  /*34f0*/  ISETP.GE.AND P4, PT, R7, R3.reuse, PT ;  /* 0x000000030700720c */ /* 0x080fe20003f86270 */
[----:B------:R-:W-:Y:S01]  /*3500*/  UMOV UR6, 0x9 ;  /* 0x0000000900067882 */ /* 0x000fe20000000000 */
[----:B------:R-:W-:-:S03]  /*3510*/  ISETP.GE.AND P3, PT, R8, R3, PT ;  /* 0x000000030800720c */ /* 0x000fc60003f66270 */
[----:B---3--:R-:W-:Y:S01]  /*3520*/  IMAD R19, R3, UR5, R2 ;  /* 0x0000000503137c24 */ /* 0x008fe2000f8e0202 */
[----:B------:R-:W-:Y:S01]  /*3530*/  UIMAD UR5, UR4, UR6, 0xe ;  /* 0x0000000e040574a4 */ /* 0x000fe2000f8e0206 */
[----:B------:R-:W-:Y:S02]  /*3540*/  PRMT R15, RZ, 0x7610, R15 ;  /* 0x00007610ff0f7816 */ /* 0x000fe4000000000f */
[----:B0-----:R-:W-:-:S04]  /*3550*/  IMAD.WIDE R18, R19, 0x2, R16 ;  /* 0x0000000213127825 */ /* 0x001fc800078e0210 */
[----:B------:R-:W-:Y:S01]  /*3560*/  IMAD R25, R3, UR5, R2 ;  /* 0x0000000503197c24 */ /* 0x000fe2000f8e0202 */
[----:B------:R-:W3:Y:S03]  /*3570*/  LDG.E.U16.CONSTANT R26, desc[UR8][R18.64] ;  /* 0x00000008121a7981 */ /* 0x000ee6000c1e9500 */
[----:B------:R-:W-:Y:S01]  /*3580*/  IMAD.WIDE R16, R25, 0x2, R16 ;  /* 0x0000000219107825 */ /* 0x000fe200078e0210 */
[----:B------:R-:W5:Y:S04]  /*3590*/  @!P4 LDG.E.U16.CONSTANT R24, desc[UR8][R18.64+0x2] ;  /* 0x000002081218c981 */ /* 0x000f68000c1e9500 */
[----:B------:R-:W3:Y:S04]  /*35a0*/  LDG.E.U16.CONSTANT R29, desc[UR8][R16.64] ;  /* 0x00000008101d7981 */ /* 0x000ee8000c1e9500 */
[----:B------:R-:W3:Y:S04]  /*35b0*/  @!P4 LDG.E.U16.CONSTANT R30, desc[UR8][R16.64+0x2] ;  /* 0x00000208101ec981 */ /* 0x000ee8000c1e9500 */
[----:B------:R-:W3:Y:S01]  /*35c0*/  @!P3 LDG.E.U16.CONSTANT R25, desc[UR8][R16.64+0x4] ;  /* 0x000004081019b981 */ /* 0x000ee2000c1e9500 */
[----:B--2---:R-:W-:-:S02]  /*35d0*/  HSETP2.GT.AND P6, PT, R23.H0_H0, RZ.H0_H0, PT ;  /* 0x200000ff17007234 */ /* 0x004fc40003fc4800 */
[----:B------:R-:W-:Y:S02]  /*35e0*/  PRMT R23, RZ, 0x7610, R23 ;  /* 0x00007610ff177816 */ /* 0x000fe40000000017 */
[----:B----4-:R-:W-:Y:S02]  /*35f0*/  HSETP2.GT.AND P5, PT, R22.H0_H0, RZ.H0_H0, PT ;  /* 0x200000ff16007234 */ /* 0x010fe40003fa4800 */
[----:B------:R-:W2:Y:S07]  /*3600*/  @!P3 LDG.E.U16.CONSTANT R22, desc[UR8][R18.64+0x4] ;  /* 0x000004081216b981 */ /* 0x000eae000c1e9500 */
[----:B------:R-:W4:Y:S01]  /*3610*/  @P6 LDG.E.U16.CONSTANT R23, desc[UR8][R20.64] ;  /* 0x0000000814176981 */ /* 0x000f22000c1e9500 */
[----:B------:R-:W-:-:S03]  /*3620*/  ISETP.GE.AND P6, PT, R9, R3, PT ;  /* 0x000000030900720c */ /* 0x000fc60003fc6270 */
[----:B------:R-:W4:Y:S10]  /*3630*/  @P5 LDG.E.U16.CONSTANT R15, desc[UR8][R20.64+0x2] ;  /* 0x00000208140f5981 */ /* 0x000f34000c1e9500 */
[----:B------:R0:W4:Y:S04]  /*3640*/  @!P6 LDG.E.U16.CONSTANT R28, desc[UR8][R18.64+0x6] ;  /* 0x00000608121ce981 */ /* 0x000128000c1e9500 */
[----:B------:R-:W4:Y:S01]  /*3650*/  @!P6 LDG.E.U16.CONSTANT R31, desc[UR8][R16.64+0x6] ;  /* 0x00000608101fe981 */ /* 0x000f22000c1e9500 */
[----:B-----5:R-:W-:-:S02]  /*3660*/  @!P4 HADD2.F32 R24, -RZ, R24.H0_H0 ;  /* 0x20000018ff18c230 */ /* 0x020fc40000004100 */
[----:B---3--:R-:W-:Y:S02]  /*3670*/  HADD2.F32 R29, -RZ, R29.H0_H0 ;  /* 0x2000001dff1d7230 */ /* 0x008fe40000004100 */
[----:B------:R-:W-:Y:S02]  /*3680*/  @!P4 HADD2.F32 R30, -RZ, R30.H0_H0 ;  /* 0x2000001eff1ec230 */ /* 0x000fe40000004100 */
[----:B------:R-:W-:Y:S01]  /*3690*/  @!P3 HADD2.F32 R25, -RZ, R25.H0_H0 ;  /* 0x20000019ff19b230 */ /* 0x000fe20000004100 */
[----:B------:R-:W-:Y:S01]  /*36a0*/  UIADD3 UR4, UPT, UPT, UR4, 0x2, URZ ;  /* 0x0000000204047890 */ /* 0x000fe2000fffe0ff */
[----:B--2---:R-:W-:Y:S02]  /*36b0*/  @!P3 HADD2.F32 R27, -RZ, R22.H0_H0 ;  /* 0x20000016ff1bb230 */ /* 0x004fe40000004100 */
[----:B----4-:R-:W-:Y:S02]  /*36c0*/  HADD2.F32 R33, -RZ, R23.H0_H0 ;  /* 0x20000017ff217230 */ /* 0x010fe40000004100 */
[----:B------:R-:W-:-:S02]  /*36d0*/  HADD2.F32 R23, -RZ, R26.H0_H0 ;  /* 0x2000001aff177230 */ /* 0x000fc40000004100 */
[----:B0-----:R-:W-:Y:S02]  /*36e0*/  HADD2.F32 R19, -RZ, R15.H0_H0 ;  /* 0x2000000fff137230 */ /* 0x001fe40000004100 */
[C---:B------:R-:W-:Y:S01]  /*36f0*/  @!P4 FFMA R39, R33.reuse, R24, R39 ;  /* 0x000000182127c223 */ /* 0x040fe20000000027 */
[C---:B------:R-:W-:Y:S01]  /*3700*/  @!P3 FFMA R38, R33.reuse, R27, R38 ;  /* 0x0000001b2126b223 */ /* 0x040fe20000000026 */
[----:B------:R-:W-:Y:S01]  /*3710*/  FFMA R40, R33, R23, R40 ;  /* 0x0000001721287223 */ /* 0x000fe20000000028 */
[----:B------:R-:W-:Y:S02]  /*3720*/  @!P6 HADD2.F32 R15, -RZ, R28.H0_H0 ;  /* 0x2000001cff0fe230 */ /* 0x000fe40000004100 */
[----:B------:R-:W-:-:S03]  /*3730*/  @!P6 HADD2.F32 R31, -RZ, R31.H0_H0 ;  /* 0x2000001fff1fe230 */ /* 0x000fc60000004100 */
[----:B------:R-:W-:Y:S01]  /*3740*/  @!P6 FFMA R6, R33, R15, R6 ;  /* 0x0000000f2106e223 */ /* 0x000fe20000000006 */
[C---:B------:R-:W-:Y:S01]  /*3750*/  FFMA R40, R19.reuse, R29, R40 ;  /* 0x0000001d13287223 */ /* 0x040fe20000000028 */
[C---:B------:R-:W-:Y:S01]  /*3760*/  @!P4 FFMA R39, R19.reuse, R30, R39 ;  /* 0x0000001e1327c223 */ /* 0x040fe20000000027 */
[C---:B------:R-:W-:Y:S01]  /*3770*/  @!P3 FFMA R38, R19.reuse, R25, R38 ;  /* 0x000000191326b223 */ /* 0x040fe20000000026 */
[----:B------:R-:W-:-:S07]  /*3780*/  @!P6 FFMA R6, R19, R31, R6 ;  /* 0x0000001f1306e223 */ /* 0x000fce0000000006 */
.L_x_22:
[----:B------:R-:W-:Y:S05]  /*3790*/  BRA.U UP1, `(.L_x_19) ;  /* 0x0000000101747547 */ /* 0x000fea000b800000 */
[----:B------:R-:W0:Y:S01]  /*37a0*/  LDC.64 R16, c[0x0][0x388] ;  /* 0x0000e200ff107b82 */ /* 0x000e220000000a00 */
[----:B------:R-:W-:-:S07]  /*37b0*/  IADD3 R21, PT, PT, R14, UR4, RZ ;  /* 0x000000040e157c10 */ /* 0x000fce000fffe0ff */
[----:B------:R-:W1:Y:S01]  /*37c0*/  LDC.64 R14, c[0x0][0x390] ;  /* 0x0000e400ff0e7b82 */ /* 0x000e620000000a00 */
[----:B0-----:R-:W-:-:S07]  /*37d0*/  IMAD.WIDE R18, R21, 0x2, R16 ;  /* 0x0000000215127825 */ /* 0x001fce00078e0210 */
[----:B------:R-:W0:Y:S01]  /*37e0*/  LDC.64 R16, c[0x0][0x380] ;  /* 0x0000e000ff107b82 */ /* 0x000e220000000a00 */
[----:B------:R-:W2:Y:S01]  /*37f0*/  LDG.E.U16.CONSTANT R18, desc[UR8][R18.64] ;  /* 0x0000000812127981 */ /* 0x000ea2000c1e9500 */
[----:B------:R-:W-:Y:S01]  /*3800*/  UMOV UR5, 0x9 ;  /* 0x0000000900057882 */ /* 0x000fe20000000000 */
[-C--:B------:R-:W-:Y:S01]  /*3810*/  ISETP.GE.AND P4, PT, R7, R3.reuse, PT ;  /* 0x000000030700720c */ /* 0x080fe20003f86270 */
[----:B------:R-:W-:Y:S01]  /*3820*/  UIMAD UR4, UR4, UR5, 0x5 ;  /* 0x00000005040474a4 */ /* 0x000fe2000f8e0205 */
[-C--:B------:R-:W-:Y:S02]  /*3830*/  ISETP.GE.AND P5, PT, R8, R3.reuse, PT ;  /* 0x000000030800720c */ /* 0x080fe40003fa6270 */
[----:B------:R-:W-:-:S03]  /*3840*/  ISETP.GE.AND P6, PT, R9, R3, PT ;  /* 0x000000030900720c */ /* 0x000fc60003fc6270 */
[----:B------:R-:W-:-:S04]  /*3850*/  IMAD R23, R3, UR4, R2 ;  /* 0x0000000403177c24 */ /* 0x000fc8000f8e0202 */
[----:B-1----:R-:W-:-:S05]  /*3860*/  IMAD.WIDE R14, R23, 0x2, R14 ;  /* 0x00000002170e7825 */ /* 0x002fca00078e020e */
[----:B------:R-:W3:Y:S01]  /*3870*/  @!P4 LDG.E.U16.CONSTANT R19, desc[UR8][R14.64+0x2] ;  /* 0x000002080e13c981 */ /* 0x000ee2000c1e9500 */
[----:B0-----:R-:W-:-:S03]  /*3880*/  IMAD.WIDE R16, R21, 0x2, R16 ;  /* 0x0000000215107825 */ /* 0x001fc600078e0210 */
[----:B------:R-:W4:Y:S04]  /*3890*/  @!P5 LDG.E.U16.CONSTANT R20, desc[UR8][R14.64+0x4] ;  /* 0x000004080e14d981 */ /* 0x000f28000c1e9500 */
[----:B------:R-:W5:Y:S01]  /*38a0*/  @!P6 LDG.E.U16.CONSTANT R21, desc[UR8][R14.64+0x6] ;  /* 0x000006080e15e981 */ /* 0x000f62000c1e9500 */
[----:B--2---:R-:W-:-:S03]  /*38b0*/  HSETP2.GT.AND P3, PT, R18.H0_H0, RZ.H0_H0, PT ;  /* 0x200000ff12007234 */ /* 0x004fc60003f64800 */
[----:B------:R-:W2:Y:S10]  /*38c0*/  LDG.E.U16.CONSTANT R18, desc[UR8][R14.64] ;  /* 0x000000080e127981 */ /* 0x000eb4000c1e9500 */
[----:B------:R-:W3:Y:S01]  /*38d0*/  @P3 LDG.E.U16.CONSTANT R13, desc[UR8][R16.64] ;  /* 0x00000008100d3981 */ /* 0x000ee2000c1e9500 */
[----:B-----5:R-:W-:-:S02]  /*38e0*/  @!P6 HADD2.F32 R21, -RZ, R21.H0_H0 ;  /* 0x20000015ff15e230 */ /* 0x020fc40000004100 */
[----:B---3--:R-:W-:Y:S02]  /*38f0*/  HADD2.F32 R23, -RZ, R13.H0_H0 ;  /* 0x2000000dff177230 */ /* 0x008fe40000004100 */
[----:B--2---:R-:W-:Y:S02]  /*3900*/  HADD2.F32 R13, -RZ, R18.H0_H0 ;  /* 0x20000012ff0d7230 */ /* 0x004fe40000004100 */
[----:B------:R-:W-:Y:S02]  /*3910*/  @!P4 HADD2.F32 R18, -RZ, R19.H0_H0 ;  /* 0x20000013ff12c230 */ /* 0x000fe40000004100 */
[----:B----4-:R-:W-:Y:S02]  /*3920*/  @!P5 HADD2.F32 R19, -RZ, R20.H0_H0 ;  /* 0x20000014ff13d230 */ /* 0x010fe40000004100 */
[C---:B------:R-:W-:Y:S01]  /*3930*/  FFMA R40, R23.reuse, R13, R40 ;  /* 0x0000000d17287223 */ /* 0x040fe20000000028 */
[C---:B------:R-:W-:Y:S01]  /*3940*/  @!P6 FFMA R6, R23.reuse, R21, R6 ;  /* 0x000000151706e223 */ /* 0x040fe20000000006 */
[C---:B------:R-:W-:Y:S01]  /*3950*/  @!P4 FFMA R39, R23.reuse, R18, R39 ;  /* 0x000000121727c223 */ /* 0x040fe20000000027 */
[----:B------:R-:W-:-:S07]  /*3960*/  @!P5 FFMA R38, R23, R19, R38 ;  /* 0x000000131726d223 */ /* 0x000fce0000000026 */
.L_x_19:
[----:B------:R-:W-:Y:S05]  /*3970*/  BSYNC.RECONVERGENT B0 ;  /* 0x0000000000007941 */ /* 0x000fea0003800200 */
.L_x_18:
[----:B------:R-:W-:Y:S01]  /*3980*/  PLOP3.LUT P3, PT, P0, P2, PT, 0x80, 0x8 ;  /* 0x000000000008781c */ /* 0x000fe20000765070 */
[----:B------:R-:W-:-:S12]  /*3990*/  BSSY.RECONVERGENT B0, `(.L_x_23) ;  /* 0x00000c4000007945 */ /* 0x000fd80003800200 */
[----:B------:R-:W-:Y:S05]  /*39a0*/  @!P3 BRA `(.L_x_24) ;  /* 0x0000000c0008b947 */ /* 0x000fea0003800000 */
[----:B------:R-:W0:Y:S01]  /*39b0*/  LDCU UR4, c[0x0][0x3b4] ;  /* 0x00007680ff0477ac */ /* 0x000e220008000800 */
[----:B------:R-:W1:Y:S01]  /*39c0*/  LDCU UR5, c[0x0][0x3b8] ;  /* 0x00007700ff0577ac */ /* 0x000e620008000800 */
[----:B------:R-:W-:Y:S02]  /*39d0*/  UISETP.GE.U32.AND UP1, UPT, UR11, 0x3, UPT ;  /* 0x000000030b00788c */ /* 0x000fe4000bf26070 */
[----:B------:R-:W-:Y:S01]  /*39e0*/  UISETP.NE.AND UP0, UPT, UR10, URZ, UPT ;  /* 0x000000ff0a00728c */ /* 0x000fe2000bf05270 */
[----:B0-----:R-:W-:Y:S01]  /*39f0*/  IMAD R13, R12, UR4, R5 ;  /* 0x000000040c0d7c24 */ /* 0x001fe2000f8e0205 */
[----:B------:R-:W-:-:S03]  /*3a00*/  UMOV UR4, URZ ;  /* 0x000000ff00047c82 */ /* 0x000fc60008000000 */
[----:B-1----:R-:W-:Y:S02]  /*3a10*/  IMAD R13, R13, UR5, RZ ;  /* 0x000000050d0d7c24 */ /* 0x002fe4000f8e02ff */
[----:B------:R-:W-:Y:S05]  /*3a20*/  BRA.U !UP1, `(.L_x_25) ;  /* 0x0000000509847547 */ /* 0x000fea000b800000 */
[----:B------:R-:W-:Y:S01]  /*3a30*/  ULOP3.LUT UR4, UR5, 0x7ffffffc, URZ, 0xc0, !UPT ;  /* 0x7ffffffc05047892 */ /* 0x000fe2000f8ec0ff */
[C---:B------:R-:W-:Y:S01]  /*3a40*/  LEA R14, R3.reuse, R2, 0x2 ;  /* 0x00000002030e7211 */ /* 0x040fe200078e10ff */
[C-C-:B------:R-:W-:Y:S01]  /*3a50*/  IMAD R15, R3.reuse, 0x1f, R2.reuse ;  /* 0x0000001f030f7824 */ /* 0x140fe200078e0202 */
[----:B------:R-:W-:Y:S01]  /*3a60*/  MOV R18, R13 ;  /* 0x0000000d00127202 */ /* 0x000fe20000000f00 */
[C-C-:B------:R-:W-:Y:S01]  /*3a70*/  IMAD R16, R3.reuse, 0x16, R2.reuse ;  /* 0x0000001603107824 */ /* 0x140fe200078e0202 */
[----:B------:R-:W0:Y:S01]  /*3a80*/  LDCU UR6, c[0x0][0x3ac] ;  /* 0x00007580ff0677ac */ /* 0x000e220008000800 */
[----:B------:R-:W-:Y:S01]  /*3a90*/  IMAD R17, R3, 0xd, R2 ;  /* 0x0000000d03117824 */ /* 0x000fe200078e0202 */
[----:B------:R-:W-:-:S12]  /*3aa0*/  UIADD3 UR5, UPT, UPT, -UR4, URZ, URZ ;  /* 0x000000ff04057290 */ /* 0x000fd8000fffe1ff */
.L_x_26:
        /* <DEDUP_REMOVED lines=9> */
[----:B------:R-:W-:-:S03]  /*3b40*/  PRMT R26, RZ, 0x7610, R26 ;  /* 0x00007610ff1a7816 */ /* 0x000fc6000000001a */
[----:B---3--:R-:W-:Y:S01]  /*3b50*/  IMAD.WIDE R32, R14, 0x2, R42 ;  /* 0x000000020e207825 */ /* 0x008fe200078e022a */
[----:B-1----:R-:W-:-:S03]  /*3b60*/  PRMT R20, RZ, 0x7610, R20 ;  /* 0x00007610ff147816 */ /* 0x002fc60000000014 */
[--C-:B------:R-:W-:Y:S01]  /*3b70*/  IMAD.WIDE R30, R17, 0x2, R42.reuse ;  /* 0x00000002111e7825 */ /* 0x100fe200078e022a */
[----:B------:R-:W2:Y:S03]  /*3b80*/  LDG.E.U16.CONSTANT R21, desc[UR8][R32.64] ;  /* 0x0000000820157981 */ /* 0x000ea6000c1e9500 */
[--C-:B------:R-:W-:Y:S01]  /*3b90*/  IMAD.WIDE R34, R16, 0x2, R42.reuse ;  /* 0x0000000210227825 */ /* 0x100fe200078e022a */
[----:B------:R-:W3:Y:S03]  /*3ba0*/  LDG.E.U16.CONSTANT R25, desc[UR8][R30.64] ;  /* 0x000000081e197981 */ /* 0x000ee6000c1e9500 */
[----:B------:R-:W-:Y:S01]  /*3bb0*/  IMAD.WIDE R42, R15, 0x2, R42 ;  /* 0x000000020f2a7825 */ /* 0x000fe200078e022a */
[----:B----4-:R-:W-:Y:S02]  /*3bc0*/  HSETP2.GT.AND P6, PT, R19.H0_H0, RZ.H0_H0, PT ;  /* 0x200000ff13007234 */ /* 0x010fe40003fc4800 */
[----:B------:R-:W-:-:S02]  /*3bd0*/  PRMT R19, RZ, 0x7610, R19 ;  /* 0x00007610ff137816 */ /* 0x000fc40000000013 */
[----:B-----5:R-:W-:Y:S02]  /*3be0*/  HSETP2.GT.AND P3, PT, R3.H0_H0, RZ.H0_H0, PT ;  /* 0x200000ff03007234 */ /* 0x020fe40003f64800 */
[----:B0-----:R-:W-:-:S04]  /*3bf0*/  MOV R3, UR6 ;  /* 0x0000000600037c02 */ /* 0x001fc80008000f00 */
[-C--:B------:R-:W-:Y:S02]  /*3c00*/  ISETP.GE.AND P4, PT, R7, R3.reuse, PT ;  /* 0x000000030700720c */ /* 0x080fe40003f86270 */
[-C--:B------:R-:W-:Y:S01]  /*3c10*/  ISETP.GE.AND P5, PT, R8, R3.reuse, PT ;  /* 0x000000030800720c */ /* 0x080fe20003fa6270 */
[----:B------:R-:W4:Y:S01]  /*3c20*/  @P6 LDG.E.U16.CONSTANT R19, desc[UR8][R36.64] ;  /* 0x0000000824136981 */ /* 0x000f22000c1e9500 */
[----:B------:R-:W-:-:S03]  /*3c30*/  ISETP.GE.AND P6, PT, R9, R3, PT ;  /* 0x000000030900720c */ /* 0x000fc60003fc6270 */
[----:B------:R-:W5:Y:S01]  /*3c40*/  @P3 LDG.E.U16.CONSTANT R20, desc[UR8][R36.64+0x2] ;  /* 0x0000020824143981 */ /* 0x000f62000c1e9500 */
[----:B------:R-:W-:-:S05]  /*3c50*/  HSETP2.GT.AND P3, PT, R22.H0_H0, RZ.H0_H0, PT ;  /* 0x200000ff16007234 */ /* 0x000fca0003f64800 */
[----:B------:R-:W5:Y:S04]  /*3c60*/  @!P4 LDG.E.U16.CONSTANT R22, desc[UR8][R32.64+0x2] ;  /* 0x000002082016c981 */ /* 0x000f68000c1e9500 */
[----:B------:R-:W5:Y:S04]  /*3c70*/  @!P5 LDG.E.U16.CONSTANT R23, desc[UR8][R32.64+0x4] ;  /* 0x000004082017d981 */ /* 0x000f68000c1e9500 */
[----:B------:R0:W5:Y:S04]  /*3c80*/  @!P6 LDG.E.U16.CONSTANT R24, desc[UR8][R32.64+0x6] ;  /* 0x000006082018e981 */ /* 0x000168000c1e9500 */
[----:B------:R-:W5:Y:S01]  /*3c90*/  @P3 LDG.E.U16.CONSTANT R26, desc[UR8][R36.64+0x4] ;  /* 0x00000408241a3981 */ /* 0x000f62000c1e9500 */
[----:B------:R-:W-:-:S03]  /*3ca0*/  HSETP2.GT.AND P3, PT, R29.H0_H0, RZ.H0_H0, PT ;  /* 0x200000ff1d007234 */ /* 0x000fc60003f64800 */
[----:B------:R-:W5:Y:S04]  /*3cb0*/  @!P5 LDG.E.U16.CONSTANT R28, desc[UR8][R30.64+0x4] ;  /* 0x000004081e1cd981 */ /* 0x000f68000c1e9500 */
[----:B------:R-:W5:Y:S01]  /*3cc0*/  @!P4 LDG.E.U16.CONSTANT R27, desc[UR8][R30.64+0x2] ;  /* 0x000002081e1bc981 */ /* 0x000f62000c1e9500 */
[----:B0-----:R-:W-:-:S03]  /*3cd0*/  PRMT R33, RZ, 0x7610, R33 ;  /* 0x00007610ff217816 */ /* 0x001fc60000000021 */
[----:B------:R-:W5:Y:S04]  /*3ce0*/  @!P6 LDG.E.U16.CONSTANT R29, desc[UR8][R30.64+0x6] ;  /* 0x000006081e1de981 */ /* 0x000f68000c1e9500 */
[----:B------:R-:W5:Y:S04]  /*3cf0*/  @!P5 LDG.E.U16.CONSTANT R32, desc[UR8][R34.64+0x4] ;  /* 0x000004082220d981 */ /* 0x000f68000c1e9500 */
[----:B------:R-:W5:Y:S04]  /*3d00*/  @P3 LDG.E.U16.CONSTANT R33, desc[UR8][R36.64+0x6] ;  /* 0x0000060824213981 */ /* 0x000f68000c1e9500 */
[----:B------:R-:W5:Y:S04]  /*3d10*/  LDG.E.U16.CONSTANT R30, desc[UR8][R34.64] ;  /* 0x00000008221e7981 */ /* 0x000f68000c1e9500 */
[----:B------:R-:W5:Y:S04]  /*3d20*/  @!P4 LDG.E.U16.CONSTANT R31, desc[UR8][R34.64+0x2] ;  /* 0x00000208221fc981 */ /* 0x000f68000c1e9500 */
[----:B------:R-:W5:Y:S04]  /*3d30*/  @!P4 LDG.E.U16.CONSTANT R36, desc[UR8][R42.64+0x2] ;  /* 0x000002082a24c981 */ /* 0x000f68000c1e9500 */
[----:B------:R-:W5:Y:S04]  /*3d40*/  @!P5 LDG.E.U16.CONSTANT R37, desc[UR8][R42.64+0x4] ;  /* 0x000004082a25d981 */ /* 0x000f68000c1e9500 */
[----:B------:R-:W5:Y:S04]  /*3d50*/  @!P6 LDG.E.U16.CONSTANT R34, desc[UR8][R34.64+0x6] ;  /* 0x000006082222e981 */ /* 0x000f68000c1e9500 */
[----:B------:R-:W5:Y:S04]  /*3d60*/  LDG.E.U16.CONSTANT R35, desc[UR8][R42.64] ;  /* 0x000000082a237981 */ /* 0x000f68000c1e9500 */
[----:B------:R-:W5:Y:S01]  /*3d70*/  @!P6 LDG.E.U16.CONSTANT R42, desc[UR8][R42.64+0x6] ;  /* 0x000006082a2ae981 */ /* 0x000f62000c1e9500 */
[----:B--2---:R-:W-:-:S02]  /*3d80*/  HADD2.F32 R21, -RZ, R21.H0_H0 ;  /* 0x20000015ff157230 */ /* 0x004fc40000004100 */
[----:B---3--:R-:W-:Y:S01]  /*3d90*/  HADD2.F32 R25, -RZ, R25.H0_H0 ;  /* 0x20000019ff197230 */ /* 0x008fe20000004100 */
[----:B------:R-:W-:-:S04]  /*3da0*/  UIADD3 UR5, UPT, UPT, UR5, 0x4, URZ ;  /* 0x0000000405057890 */ /* 0x000fc8000fffe0ff */
[----:B------:R-:W-:Y:S01]  /*3db0*/  UISETP.NE.AND UP1, UPT, UR5, URZ, UPT ;  /* 0x000000ff0500728c */ /* 0x000fe2000bf25270 */
[----:B------:R-:W-:Y:S01]  /*3dc0*/  IADD3 R18, PT, PT, R18, 0x4, RZ ;  /* 0x0000000412127810 */ /* 0x000fe20007ffe0ff */
[C---:B------:R-:W-:Y:S02]  /*3dd0*/  IMAD R15, R3.reuse, 0x24, R15 ;  /* 0x00000024030f7824 */ /* 0x040fe400078e020f */
[C---:B------:R-:W-:Y:S02]  /*3de0*/  IMAD R16, R3.reuse, 0x24, R16 ;  /* 0x0000002403107824 */ /* 0x040fe400078e0210 */
[C---:B------:R-:W-:Y:S02]  /*3df0*/  IMAD R17, R3.reuse, 0x24, R17 ;  /* 0x0000002403117824 */ /* 0x040fe400078e0211 */
[----:B------:R-:W-:Y:S02]  /*3e00*/  IMAD R14, R3, 0x24, R14 ;  /* 0x00000024030e7824 */ /* 0x000fe400078e020e */
[----:B----4-:R-:W-:-:S02]  /*3e10*/  HADD2.F32 R19, -RZ, R19.H0_H0 ;  /* 0x20000013ff137230 */ /* 0x010fc40000004100 */
[----:B-----5:R-:W-:-:S03]  /*3e20*/  HADD2.F32 R20, -RZ, R20.H0_H0 ;  /* 0x20000014ff147230 */ /* 0x020fc60000004100 */
[C---:B------:R-:W-:Y:S01]  /*3e30*/  FFMA R21, R19.reuse, R21, R40 ;  /* 0x0000001513157223 */ /* 0x040fe20000000028 */
[----:B------:R-:W-:Y:S02]  /*3e40*/  @!P4 HADD2.F32 R22, -RZ, R22.H0_H0 ;  /* 0x20000016ff16c230 */ /* 0x000fe40000004100 */
[----:B------:R-:W-:Y:S02]  /*3e50*/  @!P5 HADD2.F32 R23, -RZ, R23.H0_H0 ;  /* 0x20000017ff17d230 */ /* 0x000fe40000004100 */
[----:B------:R-:W-:Y:S02]  /*3e60*/  @!P6 HADD2.F32 R24, -RZ, R24.H0_H0 ;  /* 0x20000018ff18e230 */ /* 0x000fe40000004100 */
[C---:B------:R-:W-:Y:S01]  /*3e70*/  @!P4 FFMA R39, R19.reuse, R22, R39 ;  /* 0x000000161327c223 */ /* 0x040fe20000000027 */
[C---:B------:R-:W-:Y:S02]  /*3e80*/  @!P5 FFMA R38, R19.reuse, R23, R38 ;  /* 0x000000171326d223 */ /* 0x040fe40000000026 */
[----:B------:R-:W-:Y:S01]  /*3e90*/  @!P6 FFMA R6, R19, R24, R6 ;  /* 0x000000181306e223 */ /* 0x000fe20000000006 */
[----:B------:R-:W-:-:S02]  /*3ea0*/  HADD2.F32 R26, -RZ, R26.H0_H0 ;  /* 0x2000001aff1a7230 */ /* 0x000fc40000004100 */
[----:B------:R-:W-:Y:S02]  /*3eb0*/  @!P5 HADD2.F32 R19, -RZ, R28.H0_H0 ;  /* 0x2000001cff13d230 */ /* 0x000fe40000004100 */
[C---:B------:R-:W-:Y:S01]  /*3ec0*/  FFMA R21, R20.reuse, R25, R21 ;  /* 0x0000001914157223 */ /* 0x040fe20000000015 */
[----:B------:R-:W-:Y:S02]  /*3ed0*/  @!P4 HADD2.F32 R27, -RZ, R27.H0_H0 ;  /* 0x2000001bff1bc230 */ /* 0x000fe40000004100 */
[C---:B------:R-:W-:Y:S01]  /*3ee0*/  @!P5 FFMA R38, R20.reuse, R19, R38 ;  /* 0x000000131426d223 */ /* 0x040fe20000000026 */
[----:B------:R-:W-:Y:S02]  /*3ef0*/  @!P6 HADD2.F32 R29, -RZ, R29.H0_H0 ;  /* 0x2000001dff1de230 */ /* 0x000fe40000004100 */
[C---:B------:R-:W-:Y:S01]  /*3f00*/  @!P4 FFMA R39, R20.reuse, R27, R39 ;  /* 0x0000001b1427c223 */ /* 0x040fe20000000027 */
[----:B------:R-:W-:Y:S02]  /*3f10*/  @!P5 HADD2.F32 R19, -RZ, R32.H0_H0 ;  /* 0x20000020ff13d230 */ /* 0x000fe40000004100 */
[----:B------:R-:W-:Y:S01]  /*3f20*/  @!P6 FFMA R6, R20, R29, R6 ;  /* 0x0000001d1406e223 */ /* 0x000fe20000000006 */
[----:B------:R-:W-:-:S02]  /*3f30*/  HADD2.F32 R30, -RZ, R30.H0_H0 ;  /* 0x2000001eff1e7230 */ /* 0x000fc40000004100 */
[C---:B------:R-:W-:Y:S01]  /*3f40*/  @!P5 FFMA R38, R26.reuse, R19, R38 ;  /* 0x000000131a26d223 */ /* 0x040fe20000000026 */
[----:B------:R-:W-:Y:S02]  /*3f50*/  @!P4 HADD2.F32 R22, -RZ, R31.H0_H0 ;  /* 0x2000001fff16c230 */ /* 0x000fe40000004100 */
[C---:B------:R-:W-:Y:S01]  /*3f60*/  FFMA R30, R26.reuse, R30, R21 ;  /* 0x0000001e1a1e7223 */ /* 0x040fe20000000015 */
[----:B------:R-:W-:Y:S02]  /*3f70*/  HADD2.F32 R33, -RZ, R33.H0_H0 ;  /* 0x20000021ff217230 */ /* 0x000fe40000004100 */
[----:B------:R-:W-:Y:S02]  /*3f80*/  @!P4 HADD2.F32 R36, -RZ, R36.H0_H0 ;  /* 0x20000024ff24c230 */ /* 0x000fe40000004100 */
[----:B------:R-:W-:Y:S01]  /*3f90*/  @!P4 FFMA R39, R26, R22, R39 ;  /* 0x000000161a27c223 */ /* 0x000fe20000000027 */
[----:B------:R-:W-:Y:S02]  /*3fa0*/  @!P5 HADD2.F32 R37, -RZ, R37.H0_H0 ;  /* 0x20000025ff25d230 */ /* 0x000fe40000004100 */
[----:B------:R-:W-:-:S02]  /*3fb0*/  @!P6 HADD2.F32 R21, -RZ, R34.H0_H0 ;  /* 0x20000022ff15e230 */ /* 0x000fc40000004100 */
[----:B------:R-:W-:-:S03]  /*3fc0*/  @!P4 FFMA R39, R33, R36, R39 ;  /* 0x000000242127c223 */ /* 0x000fc60000000027 */
[----:B------:R-:W-:Y:S01]  /*3fd0*/  @!P6 FFMA R6, R26, R21, R6 ;  /* 0x000000151a06e223 */ /* 0x000fe20000000006 */
[----:B------:R-:W-:Y:S02]  /*3fe0*/  HADD2.F32 R35, -RZ, R35.H0_H0 ;  /* 0x20000023ff237230 */ /* 0x000fe40000004100 */
[----:B------:R-:W-:-:S03]  /*3ff0*/  @!P5 FFMA R38, R33, R37, R38 ;  /* 0x000000252126d223 */ /* 0x000fc60000000026 */
[----:B------:R-:W-:Y:S01]  /*4000*/  FFMA R40, R33, R35, R30 ;  /* 0x0000002321287223 */ /* 0x000fe2000000001e */
[----:B------:R-:W-:-:S05]  /*4010*/  @!P6 HADD2.F32 R19, -RZ, R42.H0_H0 ;  /* 0x2000002aff13e230 */ /* 0x000fca0000004100 */
[----:B------:R-:W-:Y:S01]  /*4020*/  @!P6 FFMA R6, R33, R19, R6 ;  /* 0x000000132106e223 */ /* 0x000fe20000000006 */
[----:B------:R-:W-:Y:S06]  /*4030*/  BRA.U UP1, `(.L_x_26) ;  /* 0xfffffff9019c7547 */ /* 0x000fec000b83ffff */
.L_x_25:
        /* <DEDUP_REMOVED lines=38> */
[----:B------:R-:W4:Y:S04]  /*42a0*/  @!P6 LDG.E.U16.CONSTANT R28, desc[UR8][R16.64+0x6] ;  /* 0x00000608101ce981 */ /* 0x000f28000c1e9500 */
        /* <DEDUP_REMOVED lines=9> */
[----:B------:R-:W-:Y:S02]  /*4340*/  HADD2.F32 R21, -RZ, R21.H0_H0 ;  /* 0x20000015ff157230 */ /* 0x000fe40000004100 */
        /* <DEDUP_REMOVED lines=10> */
.L_x_27:
        /* <DEDUP_REMOVED lines=10> */
[-C--:B------:R-:W-:Y:S01]  /*4490*/  ISETP.GE.AND P5, PT, R8, R3.reuse, PT ;  /* 0x000000030800720c */ /* 0x080fe20003fa6270 */
[----:B-1----:R-:W-:Y:S01]  /*44a0*/  IMAD.WIDE R16, R13, 0x2, R16 ;  /* 0x000000020d107825 */ /* 0x002fe200078e0210 */
[----:B------:R-:W-:-:S03]  /*44b0*/  ISETP.GE.AND P6, PT, R9, R3, PT ;  /* 0x000000030900720c */ /* 0x000fc60003fc6270 */
[----:B------:R-:W-:-:S04]  /*44c0*/  IMAD R21, R3, UR4, R2 ;  /* 0x0000000403157c24 */ /* 0x000fc8000f8e0202 */
[----:B0-----:R-:W-:-:S05]  /*44d0*/  IMAD.WIDE R14, R21, 0x2, R14 ;  /* 0x00000002150e7825 */ /* 0x001fca00078e020e */
[----:B------:R-:W3:Y:S04]  /*44e0*/  LDG.E.U16.CONSTANT R13, desc[UR8][R14.64] ;  /* 0x000000080e0d7981 */ /* 0x000ee8000c1e9500 */
[----:B------:R-:W4:Y:S04]  /*44f0*/  @!P5 LDG.E.U16.CONSTANT R19, desc[UR8][R14.64+0x4] ;  /* 0x000004080e13d981 */ /* 0x000f28000c1e9500 */
[----:B------:R-:W5:Y:S01]  /*4500*/  @!P6 LDG.E.U16.CONSTANT R21, desc[UR8][R14.64+0x6] ;  /* 0x000006080e15e981 */ /* 0x000f62000c1e9500 */
[----:B--2---:R-:W-:-:S03]  /*4510*/  HSETP2.GT.AND P3, PT, R18.H0_H0, RZ.H0_H0, PT ;  /* 0x200000ff12007234 */ /* 0x004fc60003f64800 */
[----:B------:R-:W2:Y:S10]  /*4520*/  @!P4 LDG.E.U16.CONSTANT R18, desc[UR8][R14.64+0x2] ;  /* 0x000002080e12c981 */ /* 0x000eb4000c1e9500 */
[----:B------:R-:W2:Y:S01]  /*4530*/  @P3 LDG.E.U16.CONSTANT R20, desc[UR8][R16.64] ;  /* 0x0000000810143981 */ /* 0x000ea2000c1e9500 */
[----:B---3--:R-:W-:-:S02]  /*4540*/  HADD2.F32 R13, -RZ, R13.H0_H0 ;  /* 0x2000000dff0d7230 */ /* 0x008fc40000004100 */
[----:B----4-:R-:W-:Y:S02]  /*4550*/  @!P5 HADD2.F32 R19, -RZ, R19.H0_H0 ;  /* 0x20000013ff13d230 */ /* 0x010fe40000004100 */
[----:B-----5:R-:W-:Y:S02]  /*4560*/  @!P6 HADD2.F32 R21, -RZ, R21.H0_H0 ;  /* 0x20000015ff15e230 */ /* 0x020fe40000004100 */
[----:B--2---:R-:W-:Y:S02]  /*4570*/  @!P4 HADD2.F32 R18, -RZ, R18.H0_H0 ;  /* 0x20000012ff12c230 */ /* 0x004fe40000004100 */
[----:B------:R-:W-:-:S05]  /*4580*/  HADD2.F32 R23, -RZ, R20.H0_H0 ;  /* 0x20000014ff177230 */ /* 0x000fca0000004100 */
[C---:B------:R-:W-:Y:S01]  /*4590*/  FFMA R40, R23.reuse, R13, R40 ;  /* 0x0000000d17287223 */ /* 0x040fe20000000028 */
[C---:B------:R-:W-:Y:S01]  /*45a0*/  @!P4 FFMA R39, R23.reuse, R18, R39 ;  /* 0x000000121727c223 */ /* 0x040fe20000000027 */
[C---:B------:R-:W-:Y:S01]  /*45b0*/  @!P5 FFMA R38, R23.reuse, R19, R38 ;  /* 0x000000131726d223 */ /* 0x040fe20000000026 */
[----:B------:R-:W-:-:S07]  /*45c0*/  @!P6 FFMA R6, R23, R21, R6 ;  /* 0x000000151706e223 */ /* 0x000fce0000000006 */
.L_x_24:
[----:B------:R-:W-:Y:S05]  /*45d0*/  BSYNC.RECONVERGENT B0 ;  /* 0x0000000000007941 */ /* 0x000fea0003800200 */
.L_x_23:
        /* <DEDUP_REMOVED lines=8> */
[----:B------:R-:W-:-:S04]  /*4660*/  UMOV UR4, URZ ;  /* 0x000000ff00047c82 */ /* 0x000fc80008000000 */
[----:B------:R-:W-:-:S05]  /*4670*/  IADD3 R13, PT, PT, R13, -0x1, RZ ;  /* 0xffffffff0d0d7810 */ /* 0x000fca0007ffe0ff */
[----:B-1----:R-:W-:Y:S01]  /*4680*/  IMAD R13, R13, UR5, RZ ;  /* 0x000000050d0d7c24 */ /* 0x002fe2000f8e02ff */
        /* <DEDUP_REMOVED lines=9> */
.L_x_31:
        /* <DEDUP_REMOVED lines=89> */
.L_x_30:
        /* <DEDUP_REMOVED lines=59> */
.L_x_32:
        /* <DEDUP_REMOVED lines=30> */
.L_x_29:
[----:B------:R-:W-:Y:S05]  /*5240*/  BSYNC.RECONVERGENT B0 ;  /* 0x0000000000007941 */ /* 0x000fea0003800200 */
.L_x_28:
[----:B------:R-:W0:Y:S01]  /*5250*/  LDCU.64 UR14, c[0x0][0x3b0] ;  /* 0x00007600ff0e77ac */ /* 0x000e220008000a00 */
[----:B------:R-:W-:Y:S01]  /*5260*/  BSSY.RECONVERGENT B0, `(.L_x_33) ;  /* 0x00000c8000007945 */ /* 0x000fe20003800200 */
[----:B------:R-:W-:Y:S02]  /*5270*/  IADD3 R11, PT, PT, R11, -0x2, RZ ;  /* 0xfffffffe0b0b7810 */ /* 0x000fe40007ffe0ff */
[----:B0-----:R-:W-:-:S04]  /*5280*/  ISETP.GT.AND P2, PT, R4, UR14, PT ;  /* 0x0000000e04007c0c */ /* 0x001fc8000bf44270 */
[----:B------:R-:W-:-:S04]  /*5290*/  ISETP.GT.AND P2, PT, R4, RZ, !P2 ;  /* 0x000000ff0400720c */ /* 0x000fc80005744270 */
[----:B------:R-:W-:-:S04]  /*52a0*/  ISETP.LT.OR P3, PT, R5, -0x1, !P2 ;  /* 0xffffffff0500780c */ /* 0x000fc80005761670 */
[----:B------:R-:W-:-:S13]  /*52b0*/  ISETP.GE.OR P3, PT, R10, UR15, P3 ;  /* 0x0000000f0a007c0c */ /* 0x000fda0009f66670 */
[----:B------:R-:W-:Y:S05]  /*52c0*/  @P3 BRA `(.L_x_34) ;  /* 0x0000000c00043947 */ /* 0x000fea0003800000 */
        /* <DEDUP_REMOVED lines=15> */
.L_x_36:
        /* <DEDUP_REMOVED lines=89> */
.L_x_35:
        /* <DEDUP_REMOVED lines=14> */
[----:B-1----:R-:W-:Y:S01]  /*5a30*/  IMAD.WIDE R14, R13, 0x2, R14 ;  /* 0x000000020d0e7825 */ /* 0x002fe200078e020e */
[----:B------:R-:W-:Y:S01]  /*5a40*/  UMOV UR6, 0x2 ;  /* 0x0000000200067882 */ /* 0x000fe20000000000 */
[-C--:B------:R-:W-:Y:S01]  /*5a50*/  ISETP.GE.AND P4, PT, R7, R3.reuse, PT ;  /* 0x000000030700720c */ /* 0x080fe20003f86270 */
[----:B------:R-:W-:Y:S01]  /*5a60*/  UIMAD UR6, UR4, 0x9, UR6 ;  /* 0x00000009040678a4 */ /* 0x000fe2000f8e0206 */
[----:B------:R-:W-:Y:S01]  /*5a70*/  ISETP.GE.AND P3, PT, R8, R3, PT ;  /* 0x000000030800720c */ /* 0x000fe20003f66270 */
[----:B------:R-:W-:-:S02]  /*5a80*/  UMOV UR5, 0x9 ;  /* 0x0000000900057882 */ /* 0x000fc40000000000 */
[----:B------:R-:W-:Y:S02]  /*5a90*/  UIMAD UR5, UR4, UR5, 0xb ;  /* 0x0000000b040574a4 */ /* 0x000fe4000f8e0205 */
[----:B0-----:R-:W-:Y:S01]  /*5aa0*/  IMAD R17, R3, UR6, R2 ;  /* 0x0000000603117c24 */ /* 0x001fe2000f8e0202 */
[----:B------:R-:W-:-:S03]  /*5ab0*/  PRMT R13, RZ, 0x7610, R13 ;  /* 0x00007610ff0d7816 */ /* 0x000fc6000000000d */
[----:B--2---:R-:W-:-:S04]  /*5ac0*/  IMAD.WIDE R16, R17, 0x2, R18 ;  /* 0x0000000211107825 */ /* 0x004fc800078e0212 */
[----:B------:R-:W-:Y:S01]  /*5ad0*/  IMAD R25, R3, UR5, R2 ;  /* 0x0000000503197c24 */ /* 0x000fe2000f8e0202 */
[----:B------:R-:W2:Y:S03]  /*5ae0*/  @!P4 LDG.E.U16.CONSTANT R22, desc[UR8][R16.64+0x2] ;  /* 0x000002081016c981 */ /* 0x000ea6000c1e9500 */
[----:B------:R-:W-:Y:S01]  /*5af0*/  IMAD.WIDE R18, R25, 0x2, R18 ;  /* 0x0000000219127825 */ /* 0x000fe200078e0212 */
[----:B------:R-:W5:Y:S04]  /*5b00*/  @!P3 LDG.E.U16.CONSTANT R23, desc[UR8][R16.64+0x4] ;  /* 0x000004081017b981 */ /* 0x000f68000c1e9500 */
[----:B------:R-:W5:Y:S04]  /*5b10*/  LDG.E.U16.CONSTANT R25, desc[UR8][R18.64] ;  /* 0x0000000812197981 */ /* 0x000f68000c1e9500 */
[----:B------:R-:W5:Y:S04]  /*5b20*/  @!P4 LDG.E.U16.CONSTANT R26, desc[UR8][R18.64+0x2] ;  /* 0x00000208121ac981 */ /* 0x000f68000c1e9500 */
[----:B------:R-:W5:Y:S01]  /*5b30*/  @!P3 LDG.E.U16.CONSTANT R27, desc[UR8][R18.64+0x4] ;  /* 0x00000408121bb981 */ /* 0x000f62000c1e9500 */
[----:B---3--:R-:W-:-:S02]  /*5b40*/  HSETP2.GT.AND P6, PT, R20.H0_H0, RZ.H0_H0, PT ;  /* 0x200000ff14007234 */ /* 0x008fc40003fc4800 */
[----:B------:R-:W-:Y:S02]  /*5b50*/  PRMT R20, RZ, 0x7610, R20 ;  /* 0x00007610ff147816 */ /* 0x000fe40000000014 */
[----:B----4-:R-:W-:Y:S02]  /*5b60*/  HSETP2.GT.AND P5, PT, R21.H0_H0, RZ.H0_H0, PT ;  /* 0x200000ff15007234 */ /* 0x010fe40003fa4800 */
[----:B------:R-:W3:Y:S07]  /*5b70*/  LDG.E.U16.CONSTANT R21, desc[UR8][R16.64] ;  /* 0x0000000810157981 */ /* 0x000eee000c1e9500 */
[----:B------:R-:W4:Y:S01]  /*5b80*/  @P6 LDG.E.U16.CONSTANT R20, desc[UR8][R14.64] ;  /* 0x000000080e146981 */ /* 0x000f22000c1e9500 */
[----:B------:R-:W-:-:S03]  /*5b90*/  ISETP.GE.AND P6, PT, R9, R3, PT ;  /* 0x000000030900720c */ /* 0x000fc60003fc6270 */
[----:B------:R-:W4:Y:S10]  /*5ba0*/  @P5 LDG.E.U16.CONSTANT R13, desc[UR8][R14.64+0x2] ;  /* 0x000002080e0d5981 */ /* 0x000f34000c1e9500 */
[----:B------:R0:W4:Y:S04]  /*5bb0*/  @!P6 LDG.E.U16.CONSTANT R24, desc[UR8][R16.64+0x6] ;  /* 0x000006081018e981 */ /* 0x000128000c1e9500 */
[----:B------:R-:W4:Y:S01]  /*5bc0*/  @!P6 LDG.E.U16.CONSTANT R28, desc[UR8][R18.64+0x6] ;  /* 0x00000608121ce981 */ /* 0x000f22000c1e9500 */
[----:B--2---:R-:W-:-:S02]  /*5bd0*/  @!P4 HADD2.F32 R22, -RZ, R22.H0_H0 ;  /* 0x20000016ff16c230 */ /* 0x004fc40000004100 */
[----:B-----5:R-:W-:Y:S02]  /*5be0*/  @!P3 HADD2.F32 R23, -RZ, R23.H0_H0 ;  /* 0x20000017ff17b230 */ /* 0x020fe40000004100 */
[----:B------:R-:W-:Y:S02]  /*5bf0*/  HADD2.F32 R25, -RZ, R25.H0_H0 ;  /* 0x20000019ff197230 */ /* 0x000fe40000004100 */
[----:B------:R-:W-:Y:S02]  /*5c00*/  @!P4 HADD2.F32 R26, -RZ, R26.H0_H0 ;  /* 0x2000001aff1ac230 */ /* 0x000fe40000004100 */
[----:B------:R-:W-:Y:S01]  /*5c10*/  @!P3 HADD2.F32 R27, -RZ, R27.H0_H0 ;  /* 0x2000001bff1bb230 */ /* 0x000fe20000004100 */
[----:B------:R-:W-:Y:S01]  /*5c20*/  UIMAD UR4, UR4, -0x8, UR6 ;  /* 0xfffffff8040478a4 */ /* 0x000fe2000f8e0206 */
[----:B---3--:R-:W-:Y:S02]  /*5c30*/  HADD2.F32 R21, -RZ, R21.H0_H0 ;  /* 0x20000015ff157230 */ /* 0x008fe40000004100 */
[----:B----4-:R-:W-:-:S02]  /*5c40*/  HADD2.F32 R29, -RZ, R20.H0_H0 ;  /* 0x20000014ff1d7230 */ /* 0x010fc40000004100 */
[----:B0-----:R-:W-:-:S03]  /*5c50*/  HADD2.F32 R17, -RZ, R13.H0_H0 ;  /* 0x2000000dff117230 */ /* 0x001fc60000004100 */
[C---:B------:R-:W-:Y:S01]  /*5c60*/  FFMA R40, R29.reuse, R21, R40 ;  /* 0x000000151d287223 */ /* 0x040fe20000000028 */
[C---:B------:R-:W-:Y:S01]  /*5c70*/  @!P4 FFMA R39, R29.reuse, R22, R39 ;  /* 0x000000161d27c223 */ /* 0x040fe20000000027 */
[----:B------:R-:W-:Y:S01]  /*5c80*/  @!P3 FFMA R38, R29, R23, R38 ;  /* 0x000000171d26b223 */ /* 0x000fe20000000026 */
[----:B------:R-:W-:Y:S02]  /*5c90*/  @!P6 HADD2.F32 R13, -RZ, R24.H0_H0 ;  /* 0x20000018ff0de230 */ /* 0x000fe40000004100 */
[----:B------:R-:W-:-:S03]  /*5ca0*/  @!P6 HADD2.F32 R15, -RZ, R28.H0_H0 ;  /* 0x2000001cff0fe230 */ /* 0x000fc60000004100 */
[----:B------:R-:W-:Y:S01]  /*5cb0*/  @!P6 FFMA R6, R29, R13, R6 ;  /* 0x0000000d1d06e223 */ /* 0x000fe20000000006 */
[C---:B------:R-:W-:Y:S01]  /*5cc0*/  FFMA R40, R17.reuse, R25, R40 ;  /* 0x0000001911287223 */ /* 0x040fe20000000028 */
[C---:B------:R-:W-:Y:S01]  /*5cd0*/  @!P4 FFMA R39, R17.reuse, R26, R39 ;  /* 0x0000001a1127c223 */ /* 0x040fe20000000027 */
[C---:B------:R-:W-:Y:S01]  /*5ce0*/  @!P3 FFMA R38, R17.reuse, R27, R38 ;  /* 0x0000001b1126b223 */ /* 0x040fe20000000026 */
[----:B------:R-:W-:-:S07]  /*5cf0*/  @!P6 FFMA R6, R17, R15, R6 ;  /* 0x0000000f1106e223 */ /* 0x000fce0000000006 */
.L_x_37:
        /* <DEDUP_REMOVED lines=15> */
[----:B------:R-:W2:Y:S04]  /*5df0*/  @!P4 LDG.E.U16.CONSTANT R18, desc[UR8][R12.64+0x2] ;  /* 0x000002080c12c981 */ /* 0x000ea8000c1e9500 */
[----:B------:R-:W4:Y:S04]  /*5e00*/  @!P5 LDG.E.U16.CONSTANT R19, desc[UR8][R12.64+0x4] ;  /* 0x000004080c13d981 */ /* 0x000f28000c1e9500 */
[----:B------:R-:W5:Y:S01]  /*5e10*/  @!P6 LDG.E.U16.CONSTANT R20, desc[UR8][R12.64+0x6] ;  /* 0x000006080c14e981 */ /* 0x000f62000c1e9500 */
[----:B---3--:R-:W-:-:S03]  /*5e20*/  HSETP2.GT.AND P3, PT, R16.H0_H0, RZ.H0_H0, PT ;  /* 0x200000ff10007234 */ /* 0x008fc60003f64800 */
[----:B------:R-:W3:Y:S10]  /*5e30*/  LDG.E.U16.CONSTANT R16, desc[UR8][R12.64] ;  /* 0x000000080c107981 */ /* 0x000ef4000c1e9500 */
[----:B------:R-:W3:Y:S01]  /*5e40*/  @P3 LDG.E.U16.CONSTANT R10, desc[UR8][R14.64] ;  /* 0x000000080e0a3981 */ /* 0x000ee2000c1e9500 */
[----:B--2---:R-:W-:-:S02]  /*5e50*/  @!P4 HADD2.F32 R18, -RZ, R18.H0_H0 ;  /* 0x20000012ff12c230 */ /* 0x004fc40000004100 */
[----:B----4-:R-:W-:Y:S02]  /*5e60*/  @!P5 HADD2.F32 R19, -RZ, R19.H0_H0 ;  /* 0x20000013ff13d230 */ /* 0x010fe40000004100 */
[----:B-----5:R-:W-:Y:S02]  /*5e70*/  @!P6 HADD2.F32 R21, -RZ, R20.H0_H0 ;  /* 0x20000014ff15e230 */ /* 0x020fe40000004100 */
[----:B---3--:R-:W-:Y:S02]  /*5e80*/  HADD2.F32 R17, -RZ, R16.H0_H0 ;  /* 0x20000010ff117230 */ /* 0x008fe40000004100 */
[----:B------:R-:W-:-:S05]  /*5e90*/  HADD2.F32 R23, -RZ, R10.H0_H0 ;  /* 0x2000000aff177230 */ /* 0x000fca0000004100 */
[C---:B------:R-:W-:Y:S01]  /*5ea0*/  FFMA R40, R23.reuse, R17, R40 ;  /* 0x0000001117287223 */ /* 0x040fe20000000028 */
[C---:B------:R-:W-:Y:S01]  /*5eb0*/  @!P4 FFMA R39, R23.reuse, R18, R39 ;  /* 0x000000121727c223 */ /* 0x040fe20000000027 */
[C---:B------:R-:W-:Y:S01]  /*5ec0*/  @!P5 FFMA R38, R23.reuse, R19, R38 ;  /* 0x000000131726d223 */ /* 0x040fe20000000026 */
[----:B------:R-:W-:-:S07]  /*5ed0*/  @!P6 FFMA R6, R23, R21, R6 ;  /* 0x000000151706e223 */ /* 0x000fce0000000006 */
.L_x_34:
[----:B------:R-:W-:Y:S05]  /*5ee0*/  BSYNC.RECONVERGENT B0 ;  /* 0x0000000000007941 */ /* 0x000fea0003800200 */
.L_x_33:
        /* <DEDUP_REMOVED lines=12> */
[----:B------:R-:W-:Y:S01]  /*5fb0*/  IADD3 R10, PT, PT, R2, R3, RZ ;  /* 0x00000003020a7210 */ /* 0x000fe20007ffe0ff */
[C-C-:B------:R-:W-:Y:S01]  /*5fc0*/  IMAD R35, R3.reuse, 0x1c, R2.reuse ;  /* 0x0000001c03237824 */ /* 0x140fe200078e0202 */
[----:B------:R-:W-:Y:S01]  /*5fd0*/  MOV R15, R12 ;  /* 0x0000000c000f7202 */ /* 0x000fe20000000f00 */
[C-C-:B------:R-:W-:Y:S01]  /*5fe0*/  IMAD R13, R3.reuse, 0x13, R2.reuse ;  /* 0x00000013030d7824 */ /* 0x140fe200078e0202 */
[----:B------:R-:W0:Y:S01]  /*5ff0*/  LDCU UR6, c[0x0][0x3ac] ;  /* 0x00007580ff0677ac */ /* 0x000e220008000800 */
[----:B------:R-:W-:Y:S01]  /*6000*/  IMAD R14, R3, 0xa, R2 ;  /* 0x0000000a030e7824 */ /* 0x000fe200078e0202 */
[----:B------:R-:W-:-:S12]  /*6010*/  UIADD3 UR5, UPT, UPT, -UR4, URZ, URZ ;  /* 0x000000ff04057290 */ /* 0x000fd8000fffe1ff */
.L_x_41:
        /* <DEDUP_REMOVED lines=89> */
.L_x_40:
        /* <DEDUP_REMOVED lines=14> */
[----:B------:R-:W-:Y:S01]  /*6690*/  UIMAD UR5, UR4, 0x9, URZ ;  /* 0x00000009040578a4 */ /* 0x000fe2000f8e02ff */
[-C--:B------:R-:W-:Y:S02]  /*66a0*/  ISETP.GE.AND P4, PT, R7, R3.reuse, PT ;  /* 0x000000030700720c */ /* 0x080fe40003f86270 */
[----:B------:R-:W-:-:S03]  /*66b0*/  ISETP.GE.AND P5, PT, R8, R3, PT ;  /* 0x000000030800720c */ /* 0x000fc60003fa6270 */
[----:B------:R-:W-:Y:S01]  /*66c0*/  IMAD R21, R3, UR5, R3 ;  /* 0x0000000503157c24 */ /* 0x000fe2000f8e0203 */
[----:B------:R-:W-:Y:S01]  /*66d0*/  ISETP.GE.AND P6, PT, R9, R3, PT ;  /* 0x000000030900720c */ /* 0x000fe20003fc6270 */
[----:B------:R-:W-:Y:S01]  /*66e0*/  UIADD3 UR6, UPT, UPT, UR5, 0xa, URZ ;  /* 0x0000000a05067890 */ /* 0x000fe2000fffe0ff */
[----:B-1----:R-:W-:Y:S02]  /*66f0*/  IMAD.WIDE R14, R13, 0x2, R14 ;  /* 0x000000020d0e7825 */ /* 0x002fe400078e020e */
[----:B------:R-:W-:Y:S02]  /*6700*/  IADD3 R21, PT, PT, R2, R21, RZ ;  /* 0x0000001502157210 */ /* 0x000fe40007ffe0ff */
[----:B------:R-:W-:Y:S01]  /*6710*/  PRMT R13, RZ, 0x7610, R13 ;  /* 0x00007610ff0d7816 */ /* 0x000fe2000000000d */
[----:B------:R-:W-:Y:S02]  /*6720*/  IMAD R25, R3, UR6, R2 ;  /* 0x0000000603197c24 */ /* 0x000fe4000f8e0202 */
[----:B--2---:R-:W-:-:S04]  /*6730*/  IMAD.WIDE R16, R21, 0x2, R18 ;  /* 0x0000000215107825 */ /* 0x004fc800078e0212 */
[----:B------:R-:W-:Y:S01]  /*6740*/  IMAD.WIDE R18, R25, 0x2, R18 ;  /* 0x0000000219127825 */ /* 0x000fe200078e0212 */
[----:B------:R-:W2:Y:S04]  /*6750*/  LDG.E.U16.CONSTANT R21, desc[UR8][R16.64] ;  /* 0x0000000810157981 */ /* 0x000ea8000c1e9500 */
[----:B------:R-:W5:Y:S04]  /*6760*/  @!P5 LDG.E.U16.CONSTANT R23, desc[UR8][R16.64+0x4] ;  /* 0x000004081017d981 */ /* 0x000f68000c1e9500 */
[----:B------:R-:W5:Y:S04]  /*6770*/  @!P6 LDG.E.U16.CONSTANT R24, desc[UR8][R16.64+0x6] ;  /* 0x000006081018e981 */ /* 0x000f68000c1e9500 */
[----:B------:R-:W5:Y:S04]  /*6780*/  LDG.E.U16.CONSTANT R25, desc[UR8][R18.64] ;  /* 0x0000000812197981 */ /* 0x000f68000c1e9500 */
[----:B------:R-:W5:Y:S04]  /*6790*/  @!P4 LDG.E.U16.CONSTANT R26, desc[UR8][R18.64+0x2] ;  /* 0x00000208121ac981 */ /* 0x000f68000c1e9500 */
[----:B------:R-:W5:Y:S04]  /*67a0*/  @!P5 LDG.E.U16.CONSTANT R27, desc[UR8][R18.64+0x4] ;  /* 0x00000408121bd981 */ /* 0x000f68000c1e9500 */
[----:B------:R-:W5:Y:S01]  /*67b0*/  @!P6 LDG.E.U16.CONSTANT R28, desc[UR8][R18.64+0x6] ;  /* 0x00000608121ce981 */ /* 0x000f62000c1e9500 */
[----:B---3--:R-:W-:-:S03]  /*67c0*/  HSETP2.GT.AND P3, PT, R22.H0_H0, RZ.H0_H0, PT ;  /* 0x200000ff16007234 */ /* 0x008fc60003f64800 */
[----:B------:R-:W3:Y:S01]  /*67d0*/  @!P4 LDG.E.U16.CONSTANT R22, desc[UR8][R16.64+0x2] ;  /* 0x000002081016c981 */ /* 0x000ee2000c1e9500 */
[----:B----4-:R-:W-:Y:S02]  /*67e0*/  HSETP2.GT.AND P0, PT, R20.H0_H0, RZ.H0_H0, PT ;  /* 0x200000ff14007234 */ /* 0x010fe40003f04800 */
[----:B------:R-:W-:-:S07]  /*67f0*/  PRMT R20, RZ, 0x7610, R20 ;  /* 0x00007610ff147816 */ /* 0x000fce0000000014 */
[----:B------:R-:W4:Y:S04]  /*6800*/  @P3 LDG.E.U16.CONSTANT R13, desc[UR8][R14.64+0x2] ;  /* 0x000002080e0d3981 */ /* 0x000f28000c1e9500 */
[----:B------:R0:W4:Y:S01]  /*6810*/  @P0 LDG.E.U16.CONSTANT R20, desc[UR8][R14.64] ;  /* 0x000000080e140981 */ /* 0x000122000c1e9500 */
[----:B------:R-:W-:Y:S01]  /*6820*/  UIADD3 UR5, UPT, UPT, UR5, 0x1, URZ ;  /* 0x0000000105057890 */ /* 0x000fe2000fffe0ff */
[----:B--2---:R-:W-:Y:S02]  /*6830*/  HADD2.F32 R21, -RZ, R21.H0_H0 ;  /* 0x20000015ff157230 */ /* 0x004fe40000004100 */
[----:B-----5:R-:W-:Y:S01]  /*6840*/  @!P5 HADD2.F32 R23, -RZ, R23.H0_H0 ;  /* 0x20000017ff17d230 */ /* 0x020fe20000004100 */
[----:B------:R-:W-:Y:S01]  /*6850*/  UIMAD UR4, UR4, -0x8, UR5 ;  /* 0xfffffff8040478a4 */ /* 0x000fe2000f8e0205 */
[----:B------:R-:W-:-:S02]  /*6860*/  HADD2.F32 R25, -RZ, R25.H0_H0 ;  /* 0x20000019ff197230 */ /* 0x000fc40000004100 */
[----:B------:R-:W-:Y:S02]  /*6870*/  @!P4 HADD2.F32 R26, -RZ, R26.H0_H0 ;  /* 0x2000001aff1ac230 */ /* 0x000fe40000004100 */
[----:B------:R-:W-:Y:S02]  /*6880*/  @!P5 HADD2.F32 R27, -RZ, R27.H0_H0 ;  /* 0x2000001bff1bd230 */ /* 0x000fe40000004100 */
[----:B0-----:R-:W-:Y:S01]  /*6890*/  @!P6 HADD2.F32 R15, -RZ, R28.H0_H0 ;  /* 0x2000001cff0fe230 */ /* 0x001fe20000004100 */
[----:B------:R-:W-:Y:S01]  /*68a0*/  UIADD3 UR4, UPT, UPT, UR4, 0x1, URZ ;  /* 0x0000000104047890 */ /* 0x000fe2000fffe0ff */
[----:B---3--:R-:W-:Y:S02]  /*68b0*/  @!P4 HADD2.F32 R22, -RZ, R22.H0_H0 ;  /* 0x20000016ff16c230 */ /* 0x008fe40000004100 */
[----:B----4-:R-:W-:Y:S02]  /*68c0*/  HADD2.F32 R17, -RZ, R13.H0_H0 ;  /* 0x2000000dff117230 */ /* 0x010fe40000004100 */
[----:B------:R-:W-:-:S02]  /*68d0*/  @!P6 HADD2.F32 R13, -RZ, R24.H0_H0 ;  /* 0x20000018ff0de230 */ /* 0x000fc40000004100 */
[----:B------:R-:W-:-:S05]  /*68e0*/  HADD2.F32 R29, -RZ, R20.H0_H0 ;  /* 0x20000014ff1d7230 */ /* 0x000fca0000004100 */
        /* <DEDUP_REMOVED lines=8> */
.L_x_42:
[----:B------:R-:W-:Y:S05]  /*6970*/  BRA.U UP1, `(.L_x_39) ;  /* 0x0000000101747547 */ /* 0x000fea000b800000 */
[----:B------:R-:W0:Y:S01]  /*6980*/  LDC.64 R16, c[0x0][0x388] ;  /* 0x0000e200ff107b82 */ /* 0x000e220000000a00 */
[----:B------:R-:W-:-:S07]  /*6990*/  IADD3 R19, PT, PT, R12, UR4, RZ ;  /* 0x000000040c137c10 */ /* 0x000fce000fffe0ff */
[----:B------:R-:W1:Y:S08]  /*69a0*/  LDC.64 R14, c[0x0][0x380] ;  /* 0x0000e000ff0e7b82 */ /* 0x000e700000000a00 */
[----:B------:R-:W2:Y:S01]  /*69b0*/  LDC.64 R12, c[0x0][0x390] ;  /* 0x0000e400ff0c7b82 */ /* 0x000ea20000000a00 */
[----:B0-----:R-:W-:-:S06]  /*69c0*/  IMAD.WIDE R16, R19, 0x2, R16 ;  /* 0x0000000213107825 */ /* 0x001fcc00078e0210 */
[----:B------:R-:W3:Y:S01]  /*69d0*/  LDG.E.U16.CONSTANT R16, desc[UR8][R16.64] ;  /* 0x0000000810107981 */ /* 0x000ee2000c1e9500 */
[----:B------:R-:W-:Y:S01]  /*69e0*/  IMAD R18, R3, UR4, RZ ;  /* 0x0000000403127c24 */ /* 0x000fe2000f8e02ff */
[-C--:B------:R-:W-:Y:S01]  /*69f0*/  ISETP.GE.AND P3, PT, R7, R3.reuse, PT ;  /* 0x000000030700720c */ /* 0x080fe20003f66270 */
[----:B-1----:R-:W-:Y:S01]  /*6a00*/  IMAD.WIDE R14, R19, 0x2, R14 ;  /* 0x00000002130e7825 */ /* 0x002fe200078e020e */
[-C--:B------:R-:W-:Y:S02]  /*6a10*/  ISETP.GE.AND P4, PT, R8, R3.reuse, PT ;  /* 0x000000030800720c */ /* 0x080fe40003f86270 */
[----:B------:R-:W-:Y:S01]  /*6a20*/  ISETP.GE.AND P5, PT, R9, R3, PT ;  /* 0x000000030900720c */ /* 0x000fe20003fa6270 */
[----:B------:R-:W-:-:S05]  /*6a30*/  IMAD R21, R18, 0x9, R3 ;  /* 0x0000000912157824 */ /* 0x000fca00078e0203 */
[----:B------:R-:W-:-:S05]  /*6a40*/  IADD3 R21, PT, PT, R2, R21, RZ ;  /* 0x0000001502157210 */ /* 0x000fca0007ffe0ff */
        /* <DEDUP_REMOVED lines=16> */
.L_x_39:
[----:B------:R-:W-:Y:S05]  /*6b50*/  BSYNC.RECONVERGENT B0 ;  /* 0x0000000000007941 */ /* 0x000fea0003800200 */
.L_x_38:
        /* <DEDUP_REMOVED lines=13> */
[----:B------:R-:W-:Y:S01]  /*6c30*/  LEA R12, R3, R3, 0x3 ;  /* 0x00000003030c7211 */ /* 0x000fe200078e18ff */
[----:B------:R-:W0:Y:S01]  /*6c40*/  LDCU UR6, c[0x0][0x3ac] ;  /* 0x00007580ff0677ac */ /* 0x000e220008000800 */
[----:B------:R-:W-:Y:S02]  /*6c50*/  MOV R18, R11 ;  /* 0x0000000b00127202 */ /* 0x000fe40000000f00 */
[----:B------:R-:W-:Y:S01]  /*6c60*/  MOV R13, R2 ;  /* 0x00000002000d7202 */ /* 0x000fe20000000f00 */
[----:B------:R-:W-:-:S12]  /*6c70*/  UIADD3 UR5, UPT, UPT, -UR4, URZ, URZ ;  /* 0x000000ff04057290 */ /* 0x000fd8000fffe1ff */
.L_x_45:
        /* <DEDUP_REMOVED lines=8> */
[----:B0-----:R-:W-:Y:S01]  /*6d00*/  MOV R3, UR6 ;  /* 0x0000000600037c02 */ /* 0x001fe20008000f00 */
[----:B--2---:R-:W-:-:S03]  /*6d10*/  IMAD.WIDE R14, R18, 0x2, R14 ;  /* 0x00000002120e7825 */ /* 0x004fc600078e020e */
[-C--:B------:R-:W-:Y:S01]  /*6d20*/  ISETP.GE.AND P4, PT, R9, R3.reuse, PT ;  /* 0x000000030900720c */ /* 0x080fe20003f86270 */
[----:B---3--:R-:W-:Y:S01]  /*6d30*/  IMAD.WIDE R16, R13, 0x2, R16 ;  /* 0x000000020d107825 */ /* 0x008fe200078e0210 */
[-C--:B------:R-:W-:Y:S02]  /*6d40*/  ISETP.GE.AND P2, PT, R7, R3.reuse, PT ;  /* 0x000000030700720c */ /* 0x080fe40003f46270 */
[----:B------:R-:W-:Y:S02]  /*6d50*/  ISETP.GE.AND P3, PT, R8, R3, PT ;  /* 0x000000030800720c */ /* 0x000fe40003f66270 */
[----:B------:R-:W-:Y:S01]  /*6d60*/  PRMT R23, RZ, 0x7610, R23 ;  /* 0x00007610ff177816 */ /* 0x000fe20000000017 */
[----:B------:R-:W-:Y:S01]  /*6d70*/  IMAD.WIDE R28, R12, 0x2, R16 ;  /* 0x000000020c1c7825 */ /* 0x000fe200078e0210 */
[----:B------:R-:W2:Y:S04]  /*6d80*/  LDG.E.U16.CONSTANT R21, desc[UR8][R16.64] ;  /* 0x0000000810157981 */ /* 0x000ea8000c1e9500 */
[----:B------:R-:W3:Y:S04]  /*6d90*/  LDG.E.U16.CONSTANT R24, desc[UR8][R28.64] ;  /* 0x000000081c187981 */ /* 0x000ee8000c1e9500 */
[----:B------:R-:W3:Y:S04]  /*6da0*/  @!P4 LDG.E.U16.CONSTANT R27, desc[UR8][R16.64+0x6] ;  /* 0x00000608101bc981 */ /* 0x000ee8000c1e9500 */
[----:B------:R-:W3:Y:S04]  /*6db0*/  @!P2 LDG.E.U16.CONSTANT R20, desc[UR8][R16.64+0x2] ;  /* 0x000002081014a981 */ /* 0x000ee8000c1e9500 */
[----:B------:R-:W3:Y:S04]  /*6dc0*/  @!P2 LDG.E.U16.CONSTANT R26, desc[UR8][R28.64+0x2] ;  /* 0x000002081c1aa981 */ /* 0x000ee8000c1e9500 */
[----:B------:R-:W3:Y:S01]  /*6dd0*/  @!P3 LDG.E.U16.CONSTANT R25, desc[UR8][R28.64+0x4] ;  /* 0x000004081c19b981 */ /* 0x000ee2000c1e9500 */
[----:B------:R-:W-:-:S02]  /*6de0*/  PRMT R33, RZ, 0x7610, R33 ;  /* 0x00007610ff217816 */ /* 0x000fc40000000021 */
[----:B----4-:R-:W-:Y:S02]  /*6df0*/  HSETP2.GT.AND P0, PT, R22.H0_H0, RZ.H0_H0, PT ;  /* 0x200000ff16007234 */ /* 0x010fe40003f04800 */
[----:B------:R-:W-:Y:S02]  /*6e00*/  PRMT R22, RZ, 0x7610, R22 ;  /* 0x00007610ff167816 */ /* 0x000fe40000000016 */
[----:B-----5:R-:W-:-:S09]  /*6e10*/  HSETP2.GT.AND P1, PT, R10.H0_H0, RZ.H0_H0, PT ;  /* 0x200000ff0a007234 */ /* 0x020fd20003f24800 */
[----:B------:R-:W4:Y:S01]  /*6e20*/  @P0 LDG.E.U16.CONSTANT R22, desc[UR8][R14.64] ;  /* 0x000000080e160981 */ /* 0x000f22000c1e9500 */
[----:B------:R-:W-:-:S03]  /*6e30*/  HSETP2.GT.AND P0, PT, R19.H0_H0, RZ.H0_H0, PT ;  /* 0x200000ff13007234 */ /* 0x000fc60003f04800 */
[----:B------:R-:W5:Y:S01]  /*6e40*/  @P1 LDG.E.U16.CONSTANT R23, desc[UR8][R14.64+0x2] ;  /* 0x000002080e171981 */ /* 0x000f62000c1e9500 */
[----:B------:R-:W-:Y:S02]  /*6e50*/  HSETP2.GT.AND P1, PT, R30.H0_H0, RZ.H0_H0, PT ;  /* 0x200000ff1e007234 */ /* 0x000fe40003f24800 */
[----:B------:R-:W-:Y:S01]  /*6e60*/  PRMT R10, RZ, 0x7610, R10 ;  /* 0x00007610ff0a7816 */ /* 0x000fe2000000000a */
[----:B------:R0:W5:Y:S06]  /*6e70*/  @!P3 LDG.E.U16.CONSTANT R19, desc[UR8][R16.64+0x4] ;  /* 0x000004081013b981 */ /* 0x00016c000c1e9500 */
[----:B------:R-:W5:Y:S01]  /*6e80*/  @P0 LDG.E.U16.CONSTANT R10, desc[UR8][R14.64+0x4] ;  /* 0x000004080e0a0981 */ /* 0x000f62000c1e9500 */
[----:B0-----:R-:W-:-:S03]  /*6e90*/  IMAD.WIDE R16, R12, 0x2, R28 ;  /* 0x000000020c107825 */ /* 0x001fc600078e021c */
[----:B------:R-:W5:Y:S04]  /*6ea0*/  @P1 LDG.E.U16.CONSTANT R33, desc[UR8][R14.64+0x6] ;  /* 0x000006080e211981 */ /* 0x000f68000c1e9500 */
[----:B------:R-:W5:Y:S04]  /*6eb0*/  @!P4 LDG.E.U16.CONSTANT R28, desc[UR8][R28.64+0x6] ;  /* 0x000006081c1cc981 */ /* 0x000f68000c1e9500 */
[----:B------:R-:W5:Y:S04]  /*6ec0*/  @!P2 LDG.E.U16.CONSTANT R30, desc[UR8][R16.64+0x2] ;  /* 0x00000208101ea981 */ /* 0x000f68000c1e9500 */
[----:B------:R-:W5:Y:S04]  /*6ed0*/  @!P3 LDG.E.U16.CONSTANT R31, desc[UR8][R16.64+0x4] ;  /* 0x00000408101fb981 */ /* 0x000f68000c1e9500 */
[----:B------:R-:W5:Y:S04]  /*6ee0*/  LDG.E.U16.CONSTANT R29, desc[UR8][R16.64] ;  /* 0x00000008101d7981 */ /* 0x000f68000c1e9500 */
[----:B------:R0:W5:Y:S02]  /*6ef0*/  @!P4 LDG.E.U16.CONSTANT R32, desc[UR8][R16.64+0x6] ;  /* 0x000006081020c981 */ /* 0x000164000c1e9500 */
[----:B0-----:R-:W-:-:S05]  /*6f00*/  IMAD.WIDE R16, R12, 0x2, R16 ;  /* 0x000000020c107825 */ /* 0x001fca00078e0210 */
[----:B------:R-:W5:Y:S04]  /*6f10*/  LDG.E.U16.CONSTANT R35, desc[UR8][R16.64] ;  /* 0x0000000810237981 */ /* 0x000f68000c1e9500 */
[----:B------:R-:W5:Y:S04]  /*6f20*/  @!P2 LDG.E.U16.CONSTANT R36, desc[UR8][R16.64+0x2] ;  /* 0x000002081024a981 */ /* 0x000f68000c1e9500 */
[----:B------:R-:W5:Y:S04]  /*6f30*/  @!P3 LDG.E.U16.CONSTANT R34, desc[UR8][R16.64+0x4] ;  /* 0x000004081022b981 */ /* 0x000f68000c1e9500 */
[----:B------:R0:W5:Y:S01]  /*6f40*/  @!P4 LDG.E.U16.CONSTANT R37, desc[UR8][R16.64+0x6] ;  /* 0x000006081025c981 */ /* 0x000162000c1e9500 */
[----:B--2---:R-:W-:-:S02]  /*6f50*/  HADD2.F32 R41, -RZ, R21.H0_H0 ;  /* 0x20000015ff297230 */ /* 0x004fc40000004100 */
[----:B---3--:R-:W-:Y:S02]  /*6f60*/  @!P4 HADD2.F32 R27, -RZ, R27.H0_H0 ;  /* 0x2000001bff1bc230 */ /* 0x008fe40000004100 */
[----:B------:R-:W-:Y:S01]  /*6f70*/  @!P2 HADD2.F32 R20, -RZ, R20.H0_H0 ;  /* 0x20000014ff14a230 */ /* 0x000fe20000004100 */
[----:B------:R-:W-:Y:S01]  /*6f80*/  UIADD3 UR5, UPT, UPT, UR5, 0x4, URZ ;  /* 0x0000000405057890 */ /* 0x000fe2000fffe0ff */
[----:B------:R-:W-:Y:S02]  /*6f90*/  HADD2.F32 R24, -RZ, R24.H0_H0 ;  /* 0x20000018ff187230 */ /* 0x000fe40000004100 */
[----:B------:R-:W-:Y:S02]  /*6fa0*/  @!P2 HADD2.F32 R26, -RZ, R26.H0_H0 ;  /* 0x2000001aff1aa230 */ /* 0x000fe40000004100 */
[----:B------:R-:W-:Y:S01]  /*6fb0*/  @!P3 HADD2.F32 R25, -RZ, R25.H0_H0 ;  /* 0x20000019ff19b230 */ /* 0x000fe20000004100 */
[----:B------:R-:W-:Y:S01]  /*6fc0*/  UISETP.NE.AND UP1, UPT, UR5, URZ, UPT ;  /* 0x000000ff0500728c */ /* 0x000fe2000bf25270 */
[----:B------:R-:W-:Y:S01]  /*6fd0*/  IADD3 R18, PT, PT, R18, 0x4, RZ ;  /* 0x0000000412127810 */ /* 0x000fe20007ffe0ff */
[----:B------:R-:W-:-:S02]  /*6fe0*/  IMAD R13, R3, 0x24, R13 ;  /* 0x00000024030d7824 */ /* 0x000fc400078e020d */
[----:B----4-:R-:W-:Y:S02]  /*6ff0*/  HADD2.F32 R21, -RZ, R22.H0_H0 ;  /* 0x20000016ff157230 */ /* 0x010fe40000004100 */
[----:B-----5:R-:W-:-:S03]  /*7000*/  HADD2.F32 R23, -RZ, R23.H0_H0 ;  /* 0x20000017ff177230 */ /* 0x020fc60000004100 */
[C---:B------:R-:W-:Y:S01]  /*7010*/  @!P4 FFMA R6, R21.reuse, R27, R6 ;  /* 0x0000001b1506c223 */ /* 0x040fe20000000006 */
[----:B------:R-:W-:Y:S02]  /*7020*/  @!P3 HADD2.F32 R19, -RZ, R19.H0_H0 ;  /* 0x20000013ff13b230 */ /* 0x000fe40000004100 */
[C---:B------:R-:W-:Y:S01]  /*7030*/  FFMA R41, R21.reuse, R41, R40 ;  /* 0x0000002915297223 */ /* 0x040fe20000000028 */
[C---:B------:R-:W-:Y:S02]  /*7040*/  @!P2 FFMA R39, R21.reuse, R20, R39 ;  /* 0x000000141527a223 */ /* 0x040fe40000000027 */
[----:B------:R-:W-:Y:S01]  /*7050*/  @!P3 FFMA R38, R21, R19, R38 ;  /* 0x000000131526b223 */ /* 0x000fe20000000026 */
[----:B0-----:R-:W-:Y:S02]  /*7060*/  HADD2.F32 R17, -RZ, R10.H0_H0 ;  /* 0x2000000aff117230 */ /* 0x001fe40000004100 */
[C---:B------:R-:W-:Y:S01]  /*7070*/  FFMA R24, R23.reuse, R24, R41 ;  /* 0x0000001817187223 */ /* 0x040fe20000000029 */
[----:B------:R-:W-:Y:S01]  /*7080*/  @!P2 FFMA R39, R23, R26, R39 ;  /* 0x0000001a1727a223 */ /* 0x000fe20000000027 */
[----:B------:R-:W-:-:S02]  /*7090*/  @!P4 HADD2.F32 R28, -RZ, R28.H0_H0 ;  /* 0x2000001cff1cc230 */ /* 0x000fc40000004100 */
        /* <DEDUP_REMOVED lines=11> */
[----:B------:R-:W-:Y:S02]  /*7150*/  HADD2.F32 R35, -RZ, R35.H0_H0 ;  /* 0x20000023ff237230 */ /* 0x000fe40000004100 */
[----:B------:R-:W-:Y:S02]  /*7160*/  @!P2 HADD2.F32 R36, -RZ, R36.H0_H0 ;  /* 0x20000024ff24a230 */ /* 0x000fe40000004100 */
[----:B------:R-:W-:-:S02]  /*7170*/  @!P3 HADD2.F32 R15, -RZ, R34.H0_H0 ;  /* 0x20000022ff0fb230 */ /* 0x000fc40000004100 */
[----:B------:R-:W-:Y:S02]  /*7180*/  @!P4 HADD2.F32 R37, -RZ, R37.H0_H0 ;  /* 0x20000025ff25c230 */ /* 0x000fe40000004100 */
[C---:B------:R-:W-:Y:S01]  /*7190*/  FFMA R40, R33.reuse, R35, R24 ;  /* 0x0000002321287223 */ /* 0x040fe20000000018 */
[C---:B------:R-:W-:Y:S01]  /*71a0*/  @!P2 FFMA R39, R33.reuse, R36, R39 ;  /* 0x000000242127a223 */ /* 0x040fe20000000027 */
[C---:B------:R-:W-:Y:S01]  /*71b0*/  @!P3 FFMA R38, R33.reuse, R15, R38 ;  /* 0x0000000f2126b223 */ /* 0x040fe20000000026 */
[----:B------:R-:W-:Y:S01]  /*71c0*/  @!P4 FFMA R6, R33, R37, R6 ;  /* 0x000000252106c223 */ /* 0x000fe20000000006 */
[----:B------:R-:W-:Y:S06]  /*71d0*/  BRA.U UP1, `(.L_x_45) ;  /* 0xfffffff901a87547 */ /* 0x000fec000b83ffff */
.L_x_44:
        /* <DEDUP_REMOVED lines=15> */
[-C--:B------:R-:W-:Y:S01]  /*72d0*/  ISETP.GE.AND P2, PT, R7, R3.reuse, PT ;  /* 0x000000030700720c */ /* 0x080fe20003f46270 */
[----:B-1----:R-:W-:Y:S01]  /*72e0*/  IMAD.WIDE R14, R13, 0x2, R14 ;  /* 0x000000020d0e7825 */ /* 0x002fe200078e020e */
[-C--:B------:R-:W-:Y:S02]  /*72f0*/  ISETP.GE.AND P3, PT, R8, R3.reuse, PT ;  /* 0x000000030800720c */ /* 0x080fe40003f66270 */
[----:B------:R-:W-:Y:S01]  /*7300*/  ISETP.GE.AND P4, PT, R9, R3, PT ;  /* 0x000000030900720c */ /* 0x000fe20003f86270 */
[----:B------:R-:W-:Y:S01]  /*7310*/  IMAD R21, R3, UR5, R2 ;  /* 0x0000000503157c24 */ /* 0x000fe2000f8e0202 */
[----:B------:R-:W-:Y:S01]  /*7320*/  UIADD3 UR5, UPT, UPT, UR5, 0x9, URZ ;  /* 0x0000000905057890 */ /* 0x000fe2000fffe0ff */
[----:B0-----:R-:W-:-:S02]  /*7330*/  PRMT R19, RZ, 0x7610, R19 ;  /* 0x00007610ff137816 */ /* 0x001fc40000000013 */
[----:B------:R-:W-:Y:S02]  /*7340*/  PRMT R18, RZ, 0x7610, R18 ;  /* 0x00007610ff127816 */ /* 0x000fe40000000012 */
[----:B---3--:R-:W-:Y:S01]  /*7350*/  HSETP2.GT.AND P0, PT, R12.H0_H0, RZ.H0_H0, PT ;  /* 0x200000ff0c007234 */ /* 0x008fe20003f04800 */
[----:B--2---:R-:W-:Y:S01]  /*7360*/  IMAD.WIDE R12, R21, 0x2, R16 ;  /* 0x00000002150c7825 */ /* 0x004fe200078e0210 */
[----:B----4-:R-:W-:-:S03]  /*7370*/  HSETP2.GT.AND P1, PT, R20.H0_H0, RZ.H0_H0, PT ;  /* 0x200000ff14007234 */ /* 0x010fc60003f24800 */
[----:B------:R-:W-:Y:S01]  /*7380*/  IMAD R21, R3, UR5, R2 ;  /* 0x0000000503157c24 */ /* 0x000fe2000f8e0202 */
[----:B------:R-:W2:Y:S03]  /*7390*/  LDG.E.U16.CONSTANT R20, desc[UR8][R12.64] ;  /* 0x000000080c147981 */ /* 0x000ea6000c1e9500 */
[----:B------:R-:W-:Y:S01]  /*73a0*/  IMAD.WIDE R16, R21, 0x2, R16 ;  /* 0x0000000215107825 */ /* 0x000fe200078e0210 */
[----:B------:R-:W3:Y:S04]  /*73b0*/  @!P2 LDG.E.U16.CONSTANT R22, desc[UR8][R12.64+0x2] ;  /* 0x000002080c16a981 */ /* 0x000ee8000c1e9500 */
[----:B------:R-:W4:Y:S04]  /*73c0*/  @P0 LDG.E.U16.CONSTANT R19, desc[UR8][R14.64] ;  /* 0x000000080e130981 */ /* 0x000f28000c1e9500 */
[----:B------:R-:W5:Y:S04]  /*73d0*/  @!P3 LDG.E.U16.CONSTANT R23, desc[UR8][R12.64+0x4] ;  /* 0x000004080c17b981 */ /* 0x000f68000c1e9500 */
[----:B------:R-:W5:Y:S04]  /*73e0*/  @!P4 LDG.E.U16.CONSTANT R24, desc[UR8][R12.64+0x6] ;  /* 0x000006080c18c981 */ /* 0x000f68000c1e9500 */
[----:B------:R-:W5:Y:S04]  /*73f0*/  @P1 LDG.E.U16.CONSTANT R18, desc[UR8][R14.64+0x2] ;  /* 0x000002080e121981 */ /* 0x000f68000c1e9500 */
[----:B------:R-:W5:Y:S04]  /*7400*/  LDG.E.U16.CONSTANT R25, desc[UR8][R16.64] ;  /* 0x0000000810197981 */ /* 0x000f68000c1e9500 */
[----:B------:R-:W5:Y:S04]  /*7410*/  @!P2 LDG.E.U16.CONSTANT R26, desc[UR8][R16.64+0x2] ;  /* 0x00000208101aa981 */ /* 0x000f68000c1e9500 */
[----:B------:R-:W5:Y:S04]  /*7420*/  @!P3 LDG.E.U16.CONSTANT R27, desc[UR8][R16.64+0x4] ;  /* 0x00000408101bb981 */ /* 0x000f68000c1e9500 */
[----:B------:R-:W5:Y:S01]  /*7430*/  @!P4 LDG.E.U16.CONSTANT R28, desc[UR8][R16.64+0x6] ;  /* 0x00000608101cc981 */ /* 0x000f62000c1e9500 */
[----:B------:R-:W-:Y:S01]  /*7440*/  UIADD3 UR4, UPT, UPT, UR4, 0x2, URZ ;  /* 0x0000000204047890 */ /* 0x000fe2000fffe0ff */
[----:B--2---:R-:W-:-:S02]  /*7450*/  HADD2.F32 R21, -RZ, R20.H0_H0 ;  /* 0x20000014ff157230 */ /* 0x004fc40000004100 */
[----:B---3--:R-:W-:Y:S02]  /*7460*/  @!P2 HADD2.F32 R22, -RZ, R22.H0_H0 ;  /* 0x20000016ff16a230 */ /* 0x008fe40000004100 */
[----:B----4-:R-:W-:Y:S02]  /*7470*/  HADD2.F32 R19, -RZ, R19.H0_H0 ;  /* 0x20000013ff137230 */ /* 0x010fe40000004100 */
[----:B-----5:R-:W-:-:S03]  /*7480*/  @!P3 HADD2.F32 R23, -RZ, R23.H0_H0 ;  /* 0x20000017ff17b230 */ /* 0x020fc60000004100 */
[C---:B------:R-:W-:Y:S01]  /*7490*/  FFMA R40, R19.reuse, R21, R40 ;  /* 0x0000001513287223 */ /* 0x040fe20000000028 */
[----:B------:R-:W-:Y:S02]  /*74a0*/  @!P4 HADD2.F32 R13, -RZ, R24.H0_H0 ;  /* 0x20000018ff0dc230 */ /* 0x000fe40000004100 */
[C---:B------:R-:W-:Y:S01]  /*74b0*/  @!P2 FFMA R39, R19.reuse, R22, R39 ;  /* 0x000000161327a223 */ /* 0x040fe20000000027 */
[C---:B------:R-:W-:Y:S01]  /*74c0*/  @!P3 FFMA R38, R19.reuse, R23, R38 ;  /* 0x000000171326b223 */ /* 0x040fe20000000026 */
[----:B------:R-:W-:Y:S02]  /*74d0*/  HADD2.F32 R21, -RZ, R18.H0_H0 ;  /* 0x20000012ff157230 */ /* 0x000fe40000004100 */
[----:B------:R-:W-:Y:S01]  /*74e0*/  @!P4 FFMA R6, R19, R13, R6 ;  /* 0x0000000d1306c223 */ /* 0x000fe20000000006 */
[----:B------:R-:W-:Y:S02]  /*74f0*/  HADD2.F32 R25, -RZ, R25.H0_H0 ;  /* 0x20000019ff197230 */ /* 0x000fe40000004100 */
[----:B------:R-:W-:-:S02]  /*7500*/  @!P2 HADD2.F32 R26, -RZ, R26.H0_H0 ;  /* 0x2000001aff1aa230 */ /* 0x000fc40000004100 */
[----:B------:R-:W-:Y:S02]  /*7510*/  @!P3 HADD2.F32 R27, -RZ, R27.H0_H0 ;  /* 0x2000001bff1bb230 */ /* 0x000fe40000004100 */
[----:B------:R-:W-:Y:S02]  /*7520*/  @!P4 HADD2.F32 R15, -RZ, R28.H0_H0 ;  /* 0x2000001cff0fc230 */ /* 0x000fe40000004100 */
[C---:B------:R-:W-:Y:S01]  /*7530*/  FFMA R40, R21.reuse, R25, R40 ;  /* 0x0000001915287223 */ /* 0x040fe20000000028 */
[C---:B------:R-:W-:Y:S01]  /*7540*/  @!P2 FFMA R39, R21.reuse, R26, R39 ;  /* 0x0000001a1527a223 */ /* 0x040fe20000000027 */
[C---:B------:R-:W-:Y:S01]  /*7550*/  @!P3 FFMA R38, R21.reuse, R27, R38 ;  /* 0x0000001b1526b223 */ /* 0x040fe20000000026 */
[----:B------:R-:W-:-:S07]  /*7560*/  @!P4 FFMA R6, R21, R15, R6 ;  /* 0x0000000f1506c223 */ /* 0x000fce0000000006 */
.L_x_46:
        /* <DEDUP_REMOVED lines=8> */
[-C--:B------:R-:W-:Y:S02]  /*75f0*/  ISETP.GE.AND P1, PT, R7, R3.reuse, PT ;  /* 0x000000030700720c */ /* 0x080fe40003f26270 */
[-C--:B------:R-:W-:Y:S01]  /*7600*/  ISETP.GE.AND P2, PT, R8, R3.reuse, PT ;  /* 0x000000030800720c */ /* 0x080fe20003f46270 */
[----:B------:R-:W-:Y:S01]  /*7610*/  IMAD R19, R19, 0x9, R2 ;  /* 0x0000000913137824 */ /* 0x000fe200078e0202 */
[----:B------:R-:W-:-:S03]  /*7620*/  ISETP.GE.AND P3, PT, R9, R3, PT ;  /* 0x000000030900720c */ /* 0x000fc60003f66270 */
[----:B-1----:R-:W-:-:S04]  /*7630*/  IMAD.WIDE R14, R19, 0x2, R14 ;  /* 0x00000002130e7825 */ /* 0x002fc800078e020e */
[----:B--2---:R-:W-:Y:S02]  /*7640*/  IMAD.WIDE R12, R11, 0x2, R12 ;  /* 0x000000020b0c7825 */ /* 0x004fe400078e020c */
        /* <DEDUP_REMOVED lines=15> */
.L_x_43:
[----:B------:R-:W-:Y:S05]  /*7740*/  BSYNC.RECONVERGENT B0 ;  /* 0x0000000000007941 */ /* 0x000fea0003800200 */
.L_x_2:
[----:B------:R-:W0:Y:S01]  /*7750*/  LDCU UR4, c[0x0][0x3a4] ;  /* 0x00007480ff0477ac */ /* 0x000e220008000800 */
[----:B------:R-:W1:Y:S01]  /*7760*/  LDC.64 R10, c[0x0][0x398] ;  /* 0x0000e600ff0a7b82 */ /* 0x000e620000000a00 */
[-C--:B------:R-:W-:Y:S01]  /*7770*/  ISETP.GE.AND P0, PT, R7, R3.reuse, PT ;  /* 0x000000030700720c */ /* 0x080fe20003f06270 */
[----:B------:R-:W2:Y:S01]  /*7780*/  LDCU UR5, c[0x0][0x3a8] ;  /* 0x00007500ff0577ac */ /* 0x000ea20008000800 */
[-C--:B------:R-:W-:Y:S02]  /*7790*/  ISETP.GE.AND P1, PT, R8, R3.reuse, PT ;  /* 0x000000030800720c */ /* 0x080fe40003f26270 */
[----:B------:R-:W-:Y:S02]  /*77a0*/  ISETP.GE.AND P2, PT, R9, R3, PT ;  /* 0x000000030900720c */ /* 0x000fe40003f46270 */
[----:B------:R-:W-:-:S07]  /*77b0*/  F2FP.F16.F32.PACK_AB R40, RZ, R40 ;  /* 0x00000028ff28723e */ /* 0x000fce00000000ff */
[----:B------:R-:W-:Y:S01]  /*77c0*/  @!P0 F2FP.F16.F32.PACK_AB R39, RZ, R39 ;  /* 0x00000027ff27823e */ /* 0x000fe200000000ff */
[----:B0-----:R-:W-:Y:S01]  /*77d0*/  IMAD R0, R0, UR4, R4 ;  /* 0x0000000400007c24 */ /* 0x001fe2000f8e0204 */
[----:B------:R-:W-:-:S03]  /*77e0*/  @!P1 F2FP.F16.F32.PACK_AB R38, RZ, R38 ;  /* 0x00000026ff26923e */ /* 0x000fc600000000ff */
[----:B--2---:R-:W-:-:S04]  /*77f0*/  IMAD R0, R0, UR5, R5 ;  /* 0x0000000500007c24 */ /* 0x004fc8000f8e0205 */
[----:B------:R-:W-:-:S04]  /*7800*/  IMAD R5, R0, R3, R2 ;  /* 0x0000000300057224 */ /* 0x000fc800078e0202 */
[----:B-1----:R-:W-:-:S05]  /*7810*/  IMAD.WIDE R10, R5, 0x2, R10 ;  /* 0x00000002050a7825 */ /* 0x002fca00078e020a */
[----:B------:R0:W-:Y:S04]  /*7820*/  STG.E.U16 desc[UR8][R10.64], R40 ;  /* 0x000000280a007986 */ /* 0x0001e8000c101508 */
[----:B------:R0:W-:Y:S04]  /*7830*/  @!P0 STG.E.U16 desc[UR8][R10.64+0x2], R39 ;  /* 0x000002270a008986 */ /* 0x0001e8000c101508 */
[----:B------:R0:W-:Y:S01]  /*7840*/  @!P1 STG.E.U16 desc[UR8][R10.64+0x4], R38 ;  /* 0x000004260a009986 */ /* 0x0001e2000c101508 */
[----:B------:R-:W-:Y:S05]  /*7850*/  @P2 EXIT ;  /* 0x000000000000294d */ /* 0x000fea0003800000 */
[----:B------:R-:W-:-:S05]  /*7860*/  F2FP.F16.F32.PACK_AB R6, RZ, R6 ;  /* 0x00000006ff06723e */ /* 0x000fca00000000ff */
[----:B------:R-:W-:Y:S01]  /*7870*/  STG.E.U16 desc[UR8][R10.64+0x6], R6 ;  /* 0x000006060a007986 */ /* 0x000fe2000c101508 */
[----:B------:R-:W-:Y:S05]  /*7880*/  EXIT ;  /* 0x000000000000794d */ /* 0x000fea0003800000 */
.L_x_47:
        /* <DEDUP_REMOVED lines=15> */
.L_x_178:


//--------------------- .text._Z28fused_relu_precompute_kernelPK6__halfS1_PS_i --------------------------
	.section	.text._Z28fused_relu_precompute_kernelPK6__halfS1_PS_i,"ax",@progbits
	.align	128
        .global         _Z28fused_relu_precompute_kernelPK6__halfS1_PS_i
        .type           _Z28fused_relu_precompute_kernelPK6__halfS1_PS_i,@function
        .size           _Z28fused_relu_precompute_kernelPK6__halfS1_PS_i,(.L_x_179 - _Z28fused_relu_precompute_kernelPK6__halfS1_PS_i)
        .other          _Z28fused_relu_precompute_kernelPK6__halfS1_PS_i,@"STO_CUDA_ENTRY STV_DEFAULT"
_Z28fused_relu_precompute_kernelPK6__halfS1_PS_i:
.text._Z28fused_relu_precompute_kernelPK6__halfS1_PS_i:
[----:B------:R-:W-:Y:S01]  /*0000*/  LDC R1, c[0x0][0x37c] ;  /* 0x0000df00ff017b82 */ /* 0x000fe20000000800 */
[----:B------:R-:W0:Y:S07]  /*0010*/  S2R R3, SR_TID.X ;  /* 0x0000000000037919 */ /* 0x000e2e0000002100 */
[----:B------:R-:W0:Y:S01]  /*0020*/  S2UR UR4, SR_CTAID.X ;  /* 0x00000000000479c3 */ /* 0x000e220000002500 */
[----:B------:R-:W1:Y:S07]  /*0030*/  LDCU UR6, c[0x0][0x398] ;  /* 0x00007300ff0677ac */ /* 0x000e6e0008000800 */
[----:B------:R-:W0:Y:S02]  /*0040*/  LDC R0, c[0x0][0x360] ;  /* 0x0000d800ff007b82 */ /* 0x000e240000000800 */
[----:B0-----:R-:W-:Y:S01]  /*0050*/  IMAD R0, R0, UR4, R3 ;  /* 0x0000000400007c24 */ /* 0x001fe2000f8e0203 */
[----:B------:R-:W0:Y:S03]  /*0060*/  LDCU.64 UR4, c[0x0][0x358] ;  /* 0x00006b00ff0477ac */ /* 0x000e260008000a00 */
[----:B------:R-:W-:-:S04]  /*0070*/  IMAD.SHL.U32 R9, R0, 0x2, RZ ;  /* 0x0000000200097824 */ /* 0x000fc800078e00ff */
[----:B------:R-:W-:-:S05]  /*0080*/  VIADD R0, R9, 0x1 ;  /* 0x0000000109007836 */ /* 0x000fca0000000000 */
[----:B-1----:R-:W-:-:S13]  /*0090*/  ISETP.GE.AND P0, PT, R0, UR6, PT ;  /* 0x0000000600007c0c */ /* 0x002fda000bf06270 */
[----:B0-----:R-:W-:Y:S05]  /*00a0*/  @P0 BRA `(.L_x_48) ;  /* 0x00000000003c0947 */ /* 0x001fea0003800000 */
[----:B------:R-:W0:Y:S08]  /*00b0*/  LDC.64 R4, c[0x0][0x388] ;  /* 0x0000e200ff047b82 */ /* 0x000e300000000a00 */
[----:B------:R-:W1:Y:S08]  /*00c0*/  LDC.64 R2, c[0x0][0x380] ;  /* 0x0000e000ff027b82 */ /* 0x000e700000000a00 */
[----:B------:R-:W2:Y:S01]  /*00d0*/  LDC.64 R6, c[0x0][0x390] ;  /* 0x0000e400ff067b82 */ /* 0x000ea20000000a00 */
[----:B0-----:R-:W-:-:S06]  /*00e0*/  IMAD.WIDE R4, R9, 0x2, R4 ;  /* 0x0000000209047825 */ /* 0x001fcc00078e0204 */
[----:B------:R-:W3:Y:S01]  /*00f0*/  LDG.E.CONSTANT R4, desc[UR4][R4.64] ;  /* 0x0000000404047981 */ /* 0x000ee2000c1e9900 */
[----:B-1----:R-:W-:-:S06]  /*0100*/  IMAD.WIDE R2, R9, 0x2, R2 ;  /* 0x0000000209027825 */ /* 0x002fcc00078e0202 */
[----:B------:R-:W4:Y:S01]  /*0110*/  LDG.E.CONSTANT R2, desc[UR4][R2.64] ;  /* 0x0000000402027981 */ /* 0x000f22000c1e9900 */
[----:B--2---:R-:W-:Y:S01]  /*0120*/  IMAD.WIDE R6, R9, 0x2, R6 ;  /* 0x0000000209067825 */ /* 0x004fe200078e0206 */
[----:B---3--:R-:W-:Y:S02]  /*0130*/  HSETP2.GT.AND P0, P1, R4, RZ.H0_H0, PT ;  /* 0x200000ff04007234 */ /* 0x008fe40003904000 */
[----:B----4-:R-:W-:-:S03]  /*0140*/  PRMT R8, R2, 0x7632, R8 ;  /* 0x0000763202087816 */ /* 0x010fc60000000008 */
[----:B------:R-:W-:Y:S02]  /*0150*/  SEL R0, R2, RZ, P0 ;  /* 0x000000ff02007207 */ /* 0x000fe40000000000 */
[----:B------:R-:W-:-:S04]  /*0160*/  SEL R11, R8, RZ, P1 ;  /* 0x000000ff080b7207 */ /* 0x000fc80000800000 */
[----:B------:R-:W-:-:S05]  /*0170*/  PRMT R11, R0, 0x5410, R11 ;  /* 0x00005410000b7816 */ /* 0x000fca000000000b */
[----:B------:R-:W-:Y:S01]  /*0180*/  STG.E desc[UR4][R6.64], R11 ;  /* 0x0000000b06007986 */ /* 0x000fe2000c101904 */
[----:B------:R-:W-:Y:S05]  /*0190*/  EXIT ;  /* 0x000000000000794d */ /* 0x000fea0003800000 */
.L_x_48:
[----:B------:R-:W-:-:S13]  /*01a0*/  ISETP.GE.AND P0, PT, R9, UR6, PT ;  /* 0x0000000609007c0c */ /* 0x000fda000bf06270 */
[----:B------:R-:W-:Y:S05]  /*01b0*/  @P0 EXIT ;  /* 0x000000000000094d */ /* 0x000fea0003800000 */
[----:B------:R-:W0:Y:S02]  /*01c0*/  LDC.64 R2, c[0x0][0x388] ;  /* 0x0000e200ff027b82 */ /* 0x000e240000000a00 */
[----:B0-----:R-:W-:-:S06]  /*01d0*/  IMAD.WIDE R4, R9, 0x2, R2 ;  /* 0x0000000209047825 */ /* 0x001fcc00078e0202 */
[----:B------:R-:W0:Y:S01]  /*01e0*/  LDC.64 R2, c[0x0][0x390] ;  /* 0x0000e400ff027b82 */ /* 0x000e220000000a00 */
[----:B------:R-:W2:Y:S01]  /*01f0*/  LDG.E.U16.CONSTANT R4, desc[UR4][R4.64] ;  /* 0x0000000404047981 */ /* 0x000ea2000c1e9500 */
[----:B------:R-:W-:Y:S01]  /*0200*/  BSSY.RECONVERGENT B0, `(.L_x_49) ;  /* 0x0000008000007945 */ /* 0x000fe20003800200 */
[----:B------:R-:W-:Y:S01]  /*0210*/  PRMT R11, RZ, 0x7610, R11 ;  /* 0x00007610ff0b7816 */ /* 0x000fe2000000000b */
[----:B0-----:R-:W-:-:S04]  /*0220*/  IMAD.WIDE R6, R9, 0x2, R2 ;  /* 0x0000000209067825 */ /* 0x001fc800078e0202 */
[----:B------:R-:W0:Y:S01]  /*0230*/  LDC.64 R2, c[0x0][0x380] ;  /* 0x0000e000ff027b82 */ /* 0x000e220000000a00 */
[----:B--2---:R-:W-:-:S13]  /*0240*/  HSETP2.GT.AND P0, PT, R4.H0_H0, RZ.H0_H0, PT ;  /* 0x200000ff04007234 */ /* 0x004fda0003f04800 */
[----:B0-----:R-:W-:Y:S05]  /*0250*/  @!P0 BRA `(.L_x_50) ;  /* 0x0000000000088947 */ /* 0x001fea0003800000 */
[----:B------:R-:W-:-:S05]  /*0260*/  IMAD.WIDE R2, R9, 0x2, R2 ;  /* 0x0000000209027825 */ /* 0x000fca00078e0202 */
[----:B------:R0:W5:Y:S02]  /*0270*/  LDG.E.U16.CONSTANT R11, desc[UR4][R2.64] ;  /* 0x00000004020b7981 */ /* 0x000164000c1e9500 */
.L_x_50:
[----:B------:R-:W-:Y:S05]  /*0280*/  BSYNC.RECONVERGENT B0 ;  /* 0x0000000000007941 */ /* 0x000fea0003800200 */
.L_x_49:
[----:B-----5:R-:W-:Y:S01]  /*0290*/  STG.E.U16 desc[UR4][R6.64], R11 ;  /* 0x0000000b06007986 */ /* 0x020fe2000c101504 */
[----:B------:R-:W-:Y:S05]  /*02a0*/  EXIT ;  /* 0x000000000000794d */ /* 0x000fea0003800000 */
.L_x_51:
        /* <DEDUP_REMOVED lines=13> */
.L_x_179:


//--------------------- .text._Z27conv2d_backward_bias_kernelPK6__halfPfiiii --------------------------
	.section	.text._Z27conv2d_backward_bias_kernelPK6__halfPfiiii,"ax",@progbits
	.align	128
        .global         _Z27conv2d_backward_bias_kernelPK6__halfPfiiii
        .type           _Z27conv2d_backward_bias_kernelPK6__halfPfiiii,@function
        .size           _Z27conv2d_backward_bias_kernelPK6__halfPfiiii,(.L_x_180 - _Z27conv2d_backward_bias_kernelPK6__halfPfiiii)
        .other          _Z27conv2d_backward_bias_kernelPK6__halfPfiiii,@"STO_CUDA_ENTRY STV_DEFAULT"
_Z27conv2d_backward_bias_kernelPK6__halfPfiiii:
.text._Z27conv2d_backward_bias_kernelPK6__halfPfiiii:
[----:B------:R-:W-:Y:S01]  /*0000*/  LDC R1, c[0x0][0x37c] ;  /* 0x0000df00ff017b82 */ /* 0x000fe20000000800 */
[----:B------:R-:W0:Y:S01]  /*0010*/  S2R R0, SR_TID.X ;  /* 0x0000000000007919 */ /* 0x000e220000002100 */
[----:B------:R-:W1:Y:S01]  /*0020*/  LDCU.64 UR4, c[0x0][0x390] ;  /* 0x00007200ff0477ac */ /* 0x000e620008000a00 */
[----:B------:R-:W-:Y:S01]  /*0030*/  BSSY.RECONVERGENT B0, `(.L_x_52) ;  /* 0x000008a000007945 */ /* 0x000fe20003800200 */
[----:B------:R-:W-:Y:S01]  /*0040*/  HFMA2 R7, -RZ, RZ, 0, 0 ;  /* 0x00000000ff077431 */ /* 0x000fe200000001ff */
[----:B------:R-:W2:Y:S01]  /*0050*/  S2R R3, SR_CTAID.X ;  /* 0x0000000000037919 */ /* 0x000ea20000002500 */
[----:B------:R-:W3:Y:S01]  /*0060*/  LDCU UR6, c[0x0][0x398] ;  /* 0x00007300ff0677ac */ /* 0x000ee20008000800 */
[----:B-1----:R-:W-:-:S04]  /*0070*/  UIMAD UR4, UR5, UR4, URZ ;  /* 0x00000004050472a4 */ /* 0x002fc8000f8e02ff */
[----:B---3--:R-:W-:Y:S01]  /*0080*/  UIMAD UR4, UR4, UR6, URZ ;  /* 0x00000006040472a4 */ /* 0x008fe2000f8e02ff */
[----:B------:R-:W1:Y:S05]  /*0090*/  LDCU.64 UR6, c[0x0][0x358] ;  /* 0x00006b00ff0677ac */ /* 0x000e6a0008000a00 */
[----:B0-----:R-:W-:-:S13]  /*00a0*/  ISETP.GE.AND P0, PT, R0, UR4, PT ;  /* 0x0000000400007c0c */ /* 0x001fda000bf06270 */
[----:B-12---:R-:W-:Y:S05]  /*00b0*/  @P0 BRA `(.L_x_53) ;  /* 0x0000000800040947 */ /* 0x006fea0003800000 */
[-C--:B------:R-:W-:Y:S01]  /*00c0*/  LOP3.LUT R4, RZ, R0.reuse, RZ, 0x33, !PT ;  /* 0x00000000ff047212 */ /* 0x080fe200078e33ff */
[----:B------:R-:W-:Y:S01]  /*00d0*/  BSSY.RECONVERGENT B1, `(.L_x_54) ;  /* 0x000004b000017945 */ /* 0x000fe20003800200 */
[----:B------:R-:W-:Y:S02]  /*00e0*/  MOV R7, RZ ;  /* 0x000000ff00077202 */ /* 0x000fe40000000f00 */
[----:B------:R-:W-:Y:S02]  /*00f0*/  IADD3 R4, PT, PT, R4, UR4, RZ ;  /* 0x0000000404047c10 */ /* 0x000fe4000fffe0ff */
[----:B------:R-:W-:Y:S02]  /*0100*/  MOV R24, R0 ;  /* 0x0000000000187202 */ /* 0x000fe40000000f00 */
[C---:B------:R-:W-:Y:S02]  /*0110*/  ISETP.GE.U32.AND P1, PT, R4.reuse, 0x700, PT ;  /* 0x000007000400780c */ /* 0x040fe40003f26070 */
[----:B------:R-:W-:-:S04]  /*0120*/  LEA.HI R5, R4, 0x1, RZ, 0x18 ;  /* 0x0000000104057811 */ /* 0x000fc800078fc0ff */
[----:B------:R-:W-:-:S04]  /*0130*/  LOP3.LUT R6, R5, 0x7, RZ, 0xc0, !PT ;  /* 0x0000000705067812 */ /* 0x000fc800078ec0ff */
[----:B------:R-:W-:-:S03]  /*0140*/  ISETP.NE.AND P0, PT, R6, RZ, PT ;  /* 0x000000ff0600720c */ /* 0x000fc60003f05270 */
[----:B------:R-:W-:Y:S10]  /*0150*/  @!P1 BRA `(.L_x_55) ;  /* 0x0000000400089947 */ /* 0x000ff40003800000 */
[----:B------:R-:W0:Y:S01]  /*0160*/  LDC R9, c[0x0][0x39c] ;  /* 0x0000e700ff097b82 */ /* 0x000e220000000800 */
[----:B------:R-:W1:Y:S01]  /*0170*/  LDCU UR5, c[0x0][0x39c] ;  /* 0x00007380ff0577ac */ /* 0x000e620008000800 */
[C---:B------:R-:W-:Y:S02]  /*0180*/  LOP3.LUT R2, R0.reuse, 0x200, RZ, 0xfc, !PT ;  /* 0x0000020000027812 */ /* 0x040fe400078efcff */
[C---:B------:R-:W-:Y:S02]  /*0190*/  LOP3.LUT R20, R0.reuse, 0x400, RZ, 0xfc, !PT ;  /* 0x0000040000147812 */ /* 0x040fe400078efcff */
[C---:B------:R-:W-:Y:S02]  /*01a0*/  LOP3.LUT R8, R0.reuse, 0x500, RZ, 0xfc, !PT ;  /* 0x0000050000087812 */ /* 0x040fe400078efcff */
[----:B------:R-:W2:Y:S01]  /*01b0*/  LDC.64 R14, c[0x0][0x380] ;  /* 0x0000e000ff0e7b82 */ /* 0x000ea20000000a00 */
[C---:B------:R-:W-:Y:S02]  /*01c0*/  LOP3.LUT R10, R0.reuse, 0x600, RZ, 0xfc, !PT ;  /* 0x00000600000a7812 */ /* 0x040fe400078efcff */
[----:B------:R-:W-:-:S02]  /*01d0*/  LOP3.LUT R12, R0, 0x700, RZ, 0xfc, !PT ;  /* 0x00000700000c7812 */ /* 0x000fc400078efcff */
[C---:B------:R-:W-:Y:S02]  /*01e0*/  LOP3.LUT R16, R0.reuse, 0x300, RZ, 0xfc, !PT ;  /* 0x0000030000107812 */ /* 0x040fe400078efcff */
[----:B------:R-:W-:Y:S02]  /*01f0*/  LOP3.LUT R18, R0, 0x100, RZ, 0xfc, !PT ;  /* 0x0000010000127812 */ /* 0x000fe400078efcff */
[----:B------:R-:W-:Y:S01]  /*0200*/  LOP3.LUT R23, R5, 0x1fffff8, RZ, 0xc0, !PT ;  /* 0x01fffff805177812 */ /* 0x000fe200078ec0ff */
[--C-:B-1----:R-:W-:Y:S01]  /*0210*/  IMAD R21, R2, UR5, R3.reuse ;  /* 0x0000000502157c24 */ /* 0x102fe2000f8e0203 */
[----:B------:R-:W-:Y:S01]  /*0220*/  MOV R7, RZ ;  /* 0x000000ff00077202 */ /* 0x000fe20000000f00 */
[--C-:B------:R-:W-:Y:S01]  /*0230*/  IMAD R20, R20, UR5, R3.reuse ;  /* 0x0000000514147c24 */ /* 0x100fe2000f8e0203 */
[----:B------:R-:W-:Y:S01]  /*0240*/  MOV R24, R0 ;  /* 0x0000000000187202 */ /* 0x000fe20000000f00 */
[--C-:B------:R-:W-:Y:S01]  /*0250*/  IMAD R8, R8, UR5, R3.reuse ;  /* 0x0000000508087c24 */ /* 0x100fe2000f8e0203 */
[----:B------:R-:W-:Y:S01]  /*0260*/  IADD3 R23, PT, PT, -R23, RZ, RZ ;  /* 0x000000ff17177210 */ /* 0x000fe20007ffe1ff */
[----:B------:R-:W-:-:S02]  /*0270*/  IMAD R10, R10, UR5, R3 ;  /* 0x000000050a0a7c24 */ /* 0x000fc4000f8e0203 */
[--C-:B------:R-:W-:Y:S02]  /*0280*/  IMAD R12, R12, UR5, R3.reuse ;  /* 0x000000050c0c7c24 */ /* 0x100fe4000f8e0203 */
[--C-:B------:R-:W-:Y:S02]  /*0290*/  IMAD R13, R16, UR5, R3.reuse ;  /* 0x00000005100d7c24 */ /* 0x100fe4000f8e0203 */
[--C-:B------:R-:W-:Y:S02]  /*02a0*/  IMAD R11, R18, UR5, R3.reuse ;  /* 0x00000005120b7c24 */ /* 0x100fe4000f8e0203 */
[----:B------:R-:W-:-:S07]  /*02b0*/  IMAD R2, R0, UR5, R3 ;  /* 0x0000000500027c24 */ /* 0x000fce000f8e0203 */
.L_x_56:
[----:B--2---:R-:W-:-:S04]  /*02c0*/  IMAD.WIDE R18, R2, 0x2, R14 ;  /* 0x0000000202127825 */ /* 0x004fc800078e020e */
[--C-:B------:R-:W-:Y:S01]  /*02d0*/  IMAD.WIDE R16, R11, 0x2, R14.reuse ;  /* 0x000000020b107825 */ /* 0x100fe200078e020e */
[----:B------:R1:W2:Y:S03]  /*02e0*/  LDG.E.U16.CONSTANT R22, desc[UR6][R18.64] ;  /* 0x0000000612167981 */ /* 0x0002a6000c1e9500 */
[--C-:B------:R-:W-:Y:S01]  /*02f0*/  IMAD.WIDE R26, R21, 0x2, R14.reuse ;  /* 0x00000002151a7825 */ /* 0x100fe200078e020e */
[----:B------:R3:W4:Y:S03]  /*0300*/  LDG.E.U16.CONSTANT R25, desc[UR6][R16.64] ;  /* 0x0000000610197981 */ /* 0x000726000c1e9500 */
[--C-:B------:R-:W-:Y:S02]  /*0310*/  IMAD.WIDE R28, R20, 0x2, R14.reuse ;  /* 0x00000002141c7825 */ /* 0x100fe400078e020e */
[----:B------:R-:W5:Y:S02]  /*0320*/  LDG.E.U16.CONSTANT R26, desc[UR6][R26.64] ;  /* 0x000000061a1a7981 */ /* 0x000f64000c1e9500 */
[----:B-1----:R-:W-:-:S02]  /*0330*/  IMAD.WIDE R18, R8, 0x2, R14 ;  /* 0x0000000208127825 */ /* 0x002fc400078e020e */
[----:B------:R-:W5:Y:S02]  /*0340*/  LDG.E.U16.CONSTANT R28, desc[UR6][R28.64] ;  /* 0x000000061c1c7981 */ /* 0x000f64000c1e9500 */
[----:B---3--:R-:W-:-:S05]  /*0350*/  IMAD.WIDE R16, R13, 0x2, R14 ;  /* 0x000000020d107825 */ /* 0x008fca00078e020e */
[----:B------:R1:W3:Y:S04]  /*0360*/  LDG.E.U16.CONSTANT R27, desc[UR6][R16.64] ;  /* 0x00000006101b7981 */ /* 0x0002e8000c1e9500 */
[----:B------:R0:W3:Y:S01]  /*0370*/  LDG.E.U16.CONSTANT R29, desc[UR6][R18.64] ;  /* 0x00000006121d7981 */ /* 0x0000e2000c1e9500 */
[----:B-1----:R-:W-:-:S04]  /*0380*/  IMAD.WIDE R16, R10, 0x2, R14 ;  /* 0x000000020a107825 */ /* 0x002fc800078e020e */
[----:B0-----:R-:W-:Y:S02]  /*0390*/  IMAD.WIDE R18, R12, 0x2, R14 ;  /* 0x000000020c127825 */ /* 0x001fe400078e020e */
[----:B------:R-:W3:Y:S04]  /*03a0*/  LDG.E.U16.CONSTANT R16, desc[UR6][R16.64] ;  /* 0x0000000610107981 */ /* 0x000ee8000c1e9500 */
[----:B------:R-:W3:Y:S01]  /*03b0*/  LDG.E.U16.CONSTANT R18, desc[UR6][R18.64] ;  /* 0x0000000612127981 */ /* 0x000ee2000c1e9500 */
[----:B------:R-:W-:-:S04]  /*03c0*/  IADD3 R23, PT, PT, R23, 0x8, RZ ;  /* 0x0000000817177810 */ /* 0x000fc80007ffe0ff */
[----:B------:R-:W-:Y:S02]  /*03d0*/  ISETP.NE.AND P1, PT, R23, RZ, PT ;  /* 0x000000ff1700720c */ /* 0x000fe40003f25270 */
[----:B------:R-:W-:Y:S02]  /*03e0*/  IADD3 R24, PT, PT, R24, 0x800, RZ ;  /* 0x0000080018187810 */ /* 0x000fe40007ffe0ff */
[C---:B------:R-:W-:Y:S02]  /*03f0*/  LEA R2, R9.reuse, R2, 0xb ;  /* 0x0000000209027211 */ /* 0x040fe400078e58ff */
[C---:B------:R-:W-:Y:S02]  /*0400*/  LEA R11, R9.reuse, R11, 0xb ;  /* 0x0000000b090b7211 */ /* 0x040fe400078e58ff */
[C---:B------:R-:W-:Y:S02]  /*0410*/  LEA R21, R9.reuse, R21, 0xb ;  /* 0x0000001509157211 */ /* 0x040fe400078e58ff */
[----:B------:R-:W-:-:S02]  /*0420*/  LEA R13, R9, R13, 0xb ;  /* 0x0000000d090d7211 */ /* 0x000fc400078e58ff */
[C---:B------:R-:W-:Y:S02]  /*0430*/  LEA R20, R9.reuse, R20, 0xb ;  /* 0x0000001409147211 */ /* 0x040fe400078e58ff */
[C---:B------:R-:W-:Y:S02]  /*0440*/  LEA R8, R9.reuse, R8, 0xb ;  /* 0x0000000809087211 */ /* 0x040fe400078e58ff */
[C---:B------:R-:W-:Y:S02]  /*0450*/  LEA R10, R9.reuse, R10, 0xb ;  /* 0x0000000a090a7211 */ /* 0x040fe400078e58ff */
[----:B------:R-:W-:Y:S01]  /*0460*/  LEA R12, R9, R12, 0xb ;  /* 0x0000000c090c7211 */ /* 0x000fe200078e58ff */
[----:B--2---:R-:W-:Y:S02]  /*0470*/  HADD2.F32 R22, -RZ, R22.H0_H0 ;  /* 0x20000016ff167230 */ /* 0x004fe40000004100 */
[----:B----4-:R-:W-:-:S03]  /*0480*/  HADD2.F32 R25, -RZ, R25.H0_H0 ;  /* 0x20000019ff197230 */ /* 0x010fc60000004100 */
[----:B------:R-:W-:Y:S01]  /*0490*/  FADD R22, R22, R7 ;  /* 0x0000000716167221 */ /* 0x000fe20000000000 */
[----:B-----5:R-:W-:-:S03]  /*04a0*/  HADD2.F32 R7, -RZ, R26.H0_H0 ;  /* 0x2000001aff077230 */ /* 0x020fc60000004100 */
[----:B------:R-:W-:-:S04]  /*04b0*/  FADD R22, R22, R25 ;  /* 0x0000001916167221 */ /* 0x000fc80000000000 */
[----:B------:R-:W-:Y:S01]  /*04c0*/  FADD R7, R22, R7 ;  /* 0x0000000716077221 */ /* 0x000fe20000000000 */
[----:B------:R-:W-:Y:S02]  /*04d0*/  HADD2.F32 R28, -RZ, R28.H0_H0 ;  /* 0x2000001cff1c7230 */ /* 0x000fe40000004100 */
[----:B---3--:R-:W-:-:S05]  /*04e0*/  HADD2.F32 R26, -RZ, R27.H0_H0 ;  /* 0x2000001bff1a7230 */ /* 0x008fca0000004100 */
[----:B------:R-:W-:Y:S01]  /*04f0*/  FADD R7, R7, R26 ;  /* 0x0000001a07077221 */ /* 0x000fe20000000000 */
[----:B------:R-:W-:-:S03]  /*0500*/  HADD2.F32 R22, -RZ, R29.H0_H0 ;  /* 0x2000001dff167230 */ /* 0x000fc60000004100 */
[----:B------:R-:W-:-:S04]  /*0510*/  FADD R7, R7, R28 ;  /* 0x0000001c07077221 */ /* 0x000fc80000000000 */
[----:B------:R-:W-:Y:S01]  /*0520*/  FADD R7, R7, R22 ;  /* 0x0000001607077221 */ /* 0x000fe20000000000 */
[----:B------:R-:W-:Y:S02]  /*0530*/  HADD2.F32 R16, -RZ, R16.H0_H0 ;  /* 0x20000010ff107230 */ /* 0x000fe40000004100 */
[----:B------:R-:W-:-:S03]  /*0540*/  HADD2.F32 R18, -RZ, R18.H0_H0 ;  /* 0x20000012ff127230 */ /* 0x000fc60000004100 */
[----:B------:R-:W-:-:S04]  /*0550*/  FADD R7, R7, R16 ;  /* 0x0000001007077221 */ /* 0x000fc80000000000 */
[----:B------:R-:W-:Y:S01]  /*0560*/  FADD R7, R7, R18 ;  /* 0x0000001207077221 */ /* 0x000fe20000000000 */
[----:B------:R-:W-:Y:S06]  /*0570*/  @P1 BRA `(.L_x_56) ;  /* 0xfffffffc00501947 */ /* 0x000fec000383ffff */
.L_x_55:
[----:B------:R-:W-:Y:S05]  /*0580*/  BSYNC.RECONVERGENT B1 ;  /* 0x0000000000017941 */ /* 0x000fea0003800200 */
.L_x_54:
[----:B------:R-:W-:Y:S05]  /*0590*/  @!P0 BRA `(.L_x_53) ;  /* 0x0000000000cc8947 */ /* 0x000fea0003800000 */
[----:B------:R-:W-:Y:S01]  /*05a0*/  ISETP.GE.U32.AND P0, PT, R6, 0x4, PT ;  /* 0x000000040600780c */ /* 0x000fe20003f06070 */
[----:B------:R-:W-:Y:S01]  /*05b0*/  BSSY.RECONVERGENT B1, `(.L_x_57) ;  /* 0x000001a000017945 */ /* 0x000fe20003800200 */
[----:B------:R-:W-:-:S11]  /*05c0*/  LOP3.LUT P1, R5, R5, 0x3, RZ, 0xc0, !PT ;  /* 0x0000000305057812 */ /* 0x000fd6000782c0ff */
[----:B------:R-:W-:Y:S05]  /*05d0*/  @!P0 BRA `(.L_x_58) ;  /* 0x00000000005c8947 */ /* 0x000fea0003800000 */
[----:B------:R-:W0:Y:S08]  /*05e0*/  LDC R2, c[0x0][0x39c] ;  /* 0x0000e700ff027b82 */ /* 0x000e300000000800 */
[----:B------:R-:W1:Y:S01]  /*05f0*/  LDC.64 R8, c[0x0][0x380] ;  /* 0x0000e000ff087b82 */ /* 0x000e620000000a00 */
[----:B0-----:R-:W-:-:S05]  /*0600*/  IMAD R13, R24, R2, R3 ;  /* 0x00000002180d7224 */ /* 0x001fca00078e0203 */
[CC--:B------:R-:W-:Y:S02]  /*0610*/  LEA R15, R2.reuse, R13.reuse, 0x8 ;  /* 0x0000000d020f7211 */ /* 0x0c0fe400078e40ff */
[----:B------:R-:W-:Y:S01]  /*0620*/  LEA R17, R2, R13, 0x9 ;  /* 0x0000000d02117211 */ /* 0x000fe200078e48ff */
[----:B-1----:R-:W-:-:S04]  /*0630*/  IMAD.WIDE R10, R13, 0x2, R8 ;  /* 0x000000020d0a7825 */ /* 0x002fc800078e0208 */
[--C-:B------:R-:W-:Y:S01]  /*0640*/  IMAD.WIDE R12, R15, 0x2, R8.reuse ;  /* 0x000000020f0c7825 */ /* 0x100fe200078e0208 */
[----:B------:R-:W-:Y:S01]  /*0650*/  LEA R19, R2, R17, 0x8 ;  /* 0x0000001102137211 */ /* 0x000fe200078e40ff */
[----:B------:R-:W2:Y:S02]  /*0660*/  LDG.E.U16.CONSTANT R10, desc[UR6][R10.64] ;  /* 0x000000060a0a7981 */ /* 0x000ea4000c1e9500 */
[--C-:B------:R-:W-:Y:S02]  /*0670*/  IMAD.WIDE R14, R17, 0x2, R8.reuse ;  /* 0x00000002110e7825 */ /* 0x100fe400078e0208 */
[----:B------:R-:W3:Y:S02]  /*0680*/  LDG.E.U16.CONSTANT R12, desc[UR6][R12.64] ;  /* 0x000000060c0c7981 */ /* 0x000ee4000c1e9500 */
[----:B------:R-:W-:Y:S02]  /*0690*/  IMAD.WIDE R8, R19, 0x2, R8 ;  /* 0x0000000213087825 */ /* 0x000fe400078e0208 */
[----:B------:R-:W4:Y:S04]  /*06a0*/  LDG.E.U16.CONSTANT R14, desc[UR6][R14.64] ;  /* 0x000000060e0e7981 */ /* 0x000f28000c1e9500 */
[----:B------:R-:W5:Y:S01]  /*06b0*/  LDG.E.U16.CONSTANT R8, desc[UR6][R8.64] ;  /* 0x0000000608087981 */ /* 0x000f62000c1e9500 */
[----:B------:R-:W-:Y:S01]  /*06c0*/  IADD3 R24, PT, PT, R24, 0x400, RZ ;  /* 0x0000040018187810 */ /* 0x000fe20007ffe0ff */
[----:B--2---:R-:W-:-:S02]  /*06d0*/  HADD2.F32 R2, -RZ, R10.H0_H0 ;  /* 0x2000000aff027230 */ /* 0x004fc40000004100 */
[----:B---3--:R-:W-:-:S03]  /*06e0*/  HADD2.F32 R17, -RZ, R12.H0_H0 ;  /* 0x2000000cff117230 */ /* 0x008fc60000004100 */
[----:B------:R-:W-:Y:S01]  /*06f0*/  FADD R2, R7, R2 ;  /* 0x0000000207027221 */ /* 0x000fe20000000000 */
[----:B----4-:R-:W-:-:S03]  /*0700*/  HADD2.F32 R7, -RZ, R14.H0_H0 ;  /* 0x2000000eff077230 */ /* 0x010fc60000004100 */
[----:B------:R-:W-:Y:S01]  /*0710*/  FADD R2, R2, R17 ;  /* 0x0000001102027221 */ /* 0x000fe20000000000 */
[----:B-----5:R-:W-:-:S03]  /*0720*/  HADD2.F32 R6, -RZ, R8.H0_H0 ;  /* 0x20000008ff067230 */ /* 0x020fc60000004100 */
[----:B------:R-:W-:-:S04]  /*0730*/  FADD R7, R2, R7 ;  /* 0x0000000702077221 */ /* 0x000fc80000000000 */
[----:B------:R-:W-:-:S07]  /*0740*/  FADD R7, R7, R6 ;  /* 0x0000000607077221 */ /* 0x000fce0000000000 */
.L_x_58:
[----:B------:R-:W-:Y:S05]  /*0750*/  BSYNC.RECONVERGENT B1 ;  /* 0x0000000000017941 */ /* 0x000fea0003800200 */
.L_x_57:
[----:B------:R-:W-:Y:S05]  /*0760*/  @!P1 BRA `(.L_x_53) ;  /* 0x0000000000589947 */ /* 0x000fea0003800000 */
[----:B------:R-:W-:Y:S02]  /*0770*/  ISETP.NE.AND P1, PT, R5, 0x1, PT ;  /* 0x000000010500780c */ /* 0x000fe40003f25270 */
[----:B------:R-:W-:-:S11]  /*0780*/  LOP3.LUT P0, RZ, R4, 0x100, RZ, 0xc0, !PT ;  /* 0x0000010004ff7812 */ /* 0x000fd6000780c0ff */
[----:B------:R-:W0:Y:S08]  /*0790*/  @P1 LDC R2, c[0x0][0x39c] ;  /* 0x0000e700ff021b82 */ /* 0x000e300000000800 */
[----:B------:R-:W1:Y:S08]  /*07a0*/  @P1 LDC.64 R4, c[0x0][0x380] ;  /* 0x0000e000ff041b82 */ /* 0x000e700000000a00 */
[----:B------:R-:W2:Y:S08]  /*07b0*/  @!P0 LDC R6, c[0x0][0x39c] ;  /* 0x0000e700ff068b82 */ /* 0x000eb00000000800 */
[----:B------:R-:W3:Y:S01]  /*07c0*/  @!P0 LDC.64 R12, c[0x0][0x380] ;  /* 0x0000e000ff0c8b82 */ /* 0x000ee20000000a00 */
[C---:B0-----:R-:W-:Y:S01]  /*07d0*/  @P1 IMAD R9, R24.reuse, R2, R3 ;  /* 0x0000000218091224 */ /* 0x041fe200078e0203 */
[----:B------:R-:W-:-:S04]  /*07e0*/  @P1 IADD3 R24, PT, PT, R24, 0x200, RZ ;  /* 0x0000020018181810 */ /* 0x000fc80007ffe0ff */
[----:B------:R-:W-:Y:S01]  /*07f0*/  @P1 LEA R11, R2, R9, 0x8 ;  /* 0x00000009020b1211 */ /* 0x000fe200078e40ff */
[----:B-1----:R-:W-:-:S04]  /*0800*/  @P1 IMAD.WIDE R8, R9, 0x2, R4 ;  /* 0x0000000209081825 */ /* 0x002fc800078e0204 */
[----:B------:R-:W-:Y:S02]  /*0810*/  @P1 IMAD.WIDE R10, R11, 0x2, R4 ;  /* 0x000000020b0a1825 */ /* 0x000fe400078e0204 */
[----:B------:R-:W4:Y:S02]  /*0820*/  @P1 LDG.E.U16.CONSTANT R8, desc[UR6][R8.64] ;  /* 0x0000000608081981 */ /* 0x000f24000c1e9500 */
[----:B--2---:R-:W-:Y:S02]  /*0830*/  @!P0 IMAD R5, R24, R6, R3 ;  /* 0x0000000618058224 */ /* 0x004fe400078e0203 */
[----:B------:R-:W2:Y:S02]  /*0840*/  @P1 LDG.E.U16.CONSTANT R10, desc[UR6][R10.64] ;  /* 0x000000060a0a1981 */ /* 0x000ea4000c1e9500 */
[----:B---3--:R-:W-:-:S06]  /*0850*/  @!P0 IMAD.WIDE R4, R5, 0x2, R12 ;  /* 0x0000000205048825 */ /* 0x008fcc00078e020c */
[----:B------:R-:W3:Y:S01]  /*0860*/  @!P0 LDG.E.U16.CONSTANT R4, desc[UR6][R4.64] ;  /* 0x0000000604048981 */ /* 0x000ee2000c1e9500 */
[----:B----4-:R-:W-:Y:S02]  /*0870*/  @P1 HADD2.F32 R2, -RZ, R8.H0_H0 ;  /* 0x20000008ff021230 */ /* 0x010fe40000004100 */
[----:B--2---:R-:W-:-:S03]  /*0880*/  @P1 HADD2.F32 R13, -RZ, R10.H0_H0 ;  /* 0x2000000aff0d1230 */ /* 0x004fc60000004100 */
[----:B------:R-:W-:-:S04]  /*0890*/  @P1 FADD R6, R7, R2 ;  /* 0x0000000207061221 */ /* 0x000fc80000000000 */
[----:B------:R-:W-:Y:S01]  /*08a0*/  @P1 FADD R7, R6, R13 ;  /* 0x0000000d06071221 */ /* 0x000fe20000000000 */
[----:B---3--:R-:W-:-:S05]  /*08b0*/  @!P0 HADD2.F32 R2, -RZ, R4.H0_H0 ;  /* 0x20000004ff028230 */ /* 0x008fca0000004100 */
[----:B------:R-:W-:-:S07]  /*08c0*/  @!P0 FADD R7, R7, R2 ;  /* 0x0000000207078221 */ /* 0x000fce0000000000 */
.L_x_53:
[----:B------:R-:W-:Y:S05]  /*08d0*/  BSYNC.RECONVERGENT B0 ;  /* 0x0000000000007941 */ /* 0x000fea0003800200 */
.L_x_52:
[----:B------:R-:W0:Y:S01]  /*08e0*/  SHFL.DOWN PT, R2, R7, 0x10, 0x1f ;  /* 0x0a001f0007027f89 */ /* 0x000e2200000e0000 */
[C---:B------:R-:W-:Y:S02]  /*08f0*/  LOP3.LUT P0, RZ, R0.reuse, 0x1f, RZ, 0xc0, !PT ;  /* 0x0000001f00ff7812 */ /* 0x040fe4000780c0ff */
[----:B------:R-:W-:-:S11]  /*0900*/  ISETP.GT.U32.AND P1, PT, R0, 0x7, PT ;  /* 0x000000070000780c */ /* 0x000fd60003f24070 */
[----:B------:R-:W1:Y:S01]  /*0910*/  @!P0 S2R R8, SR_CgaCtaId ;  /* 0x0000000000088919 */ /* 0x000e620000008800 */
[----:B0-----:R-:W-:Y:S01]  /*0920*/  FADD R2, R2, R7 ;  /* 0x0000000702027221 */ /* 0x001fe20000000000 */
[----:B------:R-:W-:-:S04]  /*0930*/  @!P0 MOV R7, 0x400 ;  /* 0x0000040000078802 */ /* 0x000fc80000000f00 */
[----:B------:R-:W0:Y:S01]  /*0940*/  SHFL.DOWN PT, R5, R2, 0x8, 0x1f ;  /* 0x09001f0002057f89 */ /* 0x000e2200000e0000 */
[----:B-1----:R-:W-:-:S04]  /*0950*/  @!P0 LEA R7, R8, R7, 0x18 ;  /* 0x0000000708078211 */ /* 0x002fc800078ec0ff */
[----:B------:R-:W-:Y:S01]  /*0960*/  @!P0 LEA.HI R7, R0, R7, RZ, 0x1d ;  /* 0x0000000700078211 */ /* 0x000fe200078fe8ff */
[----:B0-----:R-:W-:-:S05]  /*0970*/  FADD R5, R2, R5 ;  /* 0x0000000502057221 */ /* 0x001fca0000000000 */
[----:B------:R-:W0:Y:S02]  /*0980*/  SHFL.DOWN PT, R4, R5, 0x4, 0x1f ;  /* 0x08801f0005047f89 */ /* 0x000e2400000e0000 */
[----:B0-----:R-:W-:-:S05]  /*0990*/  FADD R4, R5, R4 ;  /* 0x0000000405047221 */ /* 0x001fca0000000000 */
[----:B------:R-:W0:Y:S02]  /*09a0*/  SHFL.DOWN PT, R9, R4, 0x2, 0x1f ;  /* 0x08401f0004097f89 */ /* 0x000e2400000e0000 */
[----:B0-----:R-:W-:-:S05]  /*09b0*/  FADD R9, R4, R9 ;  /* 0x0000000904097221 */ /* 0x001fca0000000000 */
[----:B------:R-:W0:Y:S02]  /*09c0*/  SHFL.DOWN PT, R6, R9, 0x1, 0x1f ;  /* 0x08201f0009067f89 */ /* 0x000e2400000e0000 */
[----:B0-----:R-:W-:-:S05]  /*09d0*/  FADD R6, R9, R6 ;  /* 0x0000000609067221 */ /* 0x001fca0000000000 */
[----:B------:R0:W-:Y:S01]  /*09e0*/  @!P0 STS [R7], R6 ;  /* 0x0000000607008388 */ /* 0x0001e20000000800 */
[----:B------:R-:W-:Y:S06]  /*09f0*/  BAR.SYNC.DEFER_BLOCKING 0x0 ;  /* 0x0000000000007b1d */ /* 0x000fec0000010000 */
[----:B------:R-:W-:Y:S05]  /*0a00*/  @P1 EXIT ;  /* 0x000000000000194d */ /* 0x000fea0003800000 */
[----:B------:R-:W1:Y:S01]  /*0a10*/  S2UR UR5, SR_CgaCtaId ;  /* 0x00000000000579c3 */ /* 0x000e620000008800 */
[----:B------:R-:W-:Y:S01]  /*0a20*/  UMOV UR4, 0x400 ;  /* 0x0000040000047882 */ /* 0x000fe20000000000 */
[----:B------:R-:W-:Y:S01]  /*0a30*/  ISETP.NE.AND P0, PT, R0, RZ, PT ;  /* 0x000000ff0000720c */ /* 0x000fe20003f05270 */
[----:B-1----:R-:W-:-:S06]  /*0a40*/  ULEA UR4, UR5, UR4, 0x18 ;  /* 0x0000000405047291 */ /* 0x002fcc000f8ec0ff */
[----:B------:R-:W-:-:S06]  /*0a50*/  LEA R2, R0, UR4, 0x2 ;  /* 0x0000000400027c11 */ /* 0x000fcc000f8e10ff */
[----:B------:R-:W1:Y:S04]  /*0a60*/  LDS R2, [R2] ;  /* 0x0000000002027984 */ /* 0x000e680000000800 */
[----:B-1----:R-:W1:Y:S02]  /*0a70*/  SHFL.DOWN PT, R5, R2, 0x10, 0x1f ;  /* 0x0a001f0002057f89 */ /* 0x002e6400000e0000 */
[----:B-1----:R-:W-:-:S05]  /*0a80*/  FADD R5, R2, R5 ;  /* 0x0000000502057221 */ /* 0x002fca0000000000 */
[----:B------:R-:W1:Y:S02]  /*0a90*/  SHFL.DOWN PT, R4, R5, 0x8, 0x1f ;  /* 0x09001f0005047f89 */ /* 0x000e6400000e0000 */
[----:B-1----:R-:W-:-:S05]  /*0aa0*/  FADD R4, R5, R4 ;  /* 0x0000000405047221 */ /* 0x002fca0000000000 */
[----:B0-----:R-:W0:Y:S02]  /*0ab0*/  SHFL.DOWN PT, R7, R4, 0x4, 0x1f ;  /* 0x08801f0004077f89 */ /* 0x001e2400000e0000 */
[----:B0-----:R-:W-:-:S05]  /*0ac0*/  FADD R7, R4, R7 ;  /* 0x0000000704077221 */ /* 0x001fca0000000000 */
[----:B------:R-:W0:Y:S02]  /*0ad0*/  SHFL.DOWN PT, R6, R7, 0x2, 0x1f ;  /* 0x08401f0007067f89 */ /* 0x000e2400000e0000 */
[----:B0-----:R-:W-:-:S05]  /*0ae0*/  FADD R6, R7, R6 ;  /* 0x0000000607067221 */ /* 0x001fca0000000000 */
[----:B------:R0:W1:Y:S01]  /*0af0*/  SHFL.DOWN PT, R9, R6, 0x1, 0x1f ;  /* 0x08201f0006097f89 */ /* 0x00006200000e0000 */
[----:B------:R-:W-:Y:S05]  /*0b00*/  @P0 EXIT ;  /* 0x000000000000094d */ /* 0x000fea0003800000 */
[----:B------:R-:W2:Y:S01]  /*0b10*/  LDC.64 R4, c[0x0][0x388] ;  /* 0x0000e200ff047b82 */ /* 0x000ea20000000a00 */
[----:B-1----:R-:W-:Y:S01]  /*0b20*/  FADD R9, R6, R9 ;  /* 0x0000000906097221 */ /* 0x002fe20000000000 */
[----:B--2---:R-:W-:-:S05]  /*0b30*/  IMAD.WIDE.U32 R2, R3, 0x4, R4 ;  /* 0x0000000403027825 */ /* 0x004fca00078e0004 */
[----:B------:R-:W-:Y:S01]  /*0b40*/  STG.E desc[UR6][R2.64], R9 ;  /* 0x0000000902007986 */ /* 0x000fe2000c101906 */
[----:B------:R-:W-:Y:S05]  /*0b50*/  EXIT ;  /* 0x000000000000794d */ /* 0x000fea0003800000 */
.L_x_59:
        /* <DEDUP_REMOVED lines=10> */
.L_x_180:


//--------------------- .text._Z35conv2d_backward_weight_small_kernelPK6__halfS1_Pfiiiiiii --------------------------
	.section	.text._Z35conv2d_backward_weight_small_kernelPK6__halfS1_Pfiiiiiii,"ax",@progbits
	.align	128
        .global         _Z35conv2d_backward_weight_small_kernelPK6__halfS1_Pfiiiiiii
        .type           _Z35conv2d_backward_weight_small_kernelPK6__halfS1_Pfiiiiiii,@function
        .size           _Z35conv2d_backward_weight_small_kernelPK6__halfS1_Pfiiiiiii,(.L_x_181 - _Z35conv2d_backward_weight_small_kernelPK6__halfS1_Pfiiiiiii)
        .other          _Z35conv2d_backward_weight_small_kernelPK6__halfS1_Pfiiiiiii,@"STO_CUDA_ENTRY STV_DEFAULT"
_Z35conv2d_backward_weight_small_kernelPK6__halfS1_Pfiiiiiii:
.text._Z35conv2d_backward_weight_small_kernelPK6__halfS1_Pfiiiiiii:
[----:B------:R-:W-:Y:S08]  /*0000*/  LDC R1, c[0x0][0x37c] ;  /* 0x0000df00ff017b82 */ /* 0x000ff00000000800 */
[----:B------:R-:W0:Y:S01]  /*0010*/  S2UR UR5, SR_CTAID.Y ;  /* 0x00000000000579c3 */ /* 0x000e220000002600 */
[----:B------:R-:W1:Y:S07]  /*0020*/  S2R R9, SR_CTAID.Z ;  /* 0x0000000000097919 */ /* 0x000e6e0000002700 */
[----:B------:R-:W2:Y:S08]  /*0030*/  S2UR UR4, SR_CTAID.X ;  /* 0x00000000000479c3 */ /* 0x000eb00000002500 */
[----:B------:R-:W3:Y:S08]  /*0040*/  LDC R4, c[0x0][0x3a4] ;  /* 0x0000e900ff047b82 */ /* 0x000ef00000000800 */
[----:B------:R-:W4:Y:S01]  /*0050*/  LDC R5, c[0x0][0x3b0] ;  /* 0x0000ec00ff057b82 */ /* 0x000f220000000800 */
[----:B0-----:R-:W-:-:S02]  /*0060*/  USHF.L.U32 UR5, UR5, 0x4, URZ ;  /* 0x0000000405057899 */ /* 0x001fc400080006ff */
[----:B--2---:R-:W-:Y:S01]  /*0070*/  USHF.L.U32 UR4, UR4, 0x4, URZ ;  /* 0x0000000404047899 */ /* 0x004fe200080006ff */
[----:B-1----:R-:W-:-:S03]  /*0080*/  LOP3.LUT R2, R9, 0xffff, RZ, 0xc0, !PT ;  /* 0x0000ffff09027812 */ /* 0x002fc600078ec0ff */
[----:B---3--:R-:W-:-:S04]  /*0090*/  ISETP.LE.AND P0, PT, R4, UR5, PT ;  /* 0x0000000504007c0c */ /* 0x008fc8000bf03270 */
[----:B----4-:R-:W-:-:S13]  /*00a0*/  ISETP.LE.OR P0, PT, R5, UR4, P0 ;  /* 0x0000000405007c0c */ /* 0x010fda0008703670 */
[----:B------:R-:W-:Y:S05]  /*00b0*/  @P0 EXIT ;  /* 0x000000000000094d */ /* 0x000fea0003800000 */
[----:B------:R-:W0:Y:S01]  /*00c0*/  S2R R0, SR_TID.X ;  /* 0x0000000000007919 */ /* 0x000e220000002100 */
[----:B------:R-:W1:Y:S01]  /*00d0*/  LDCU UR8, c[0x0][0x398] ;  /* 0x00007300ff0877ac */ /* 0x000e620008000800 */
[----:B------:R-:W-:Y:S01]  /*00e0*/  IMAD R2, R2, 0xaaab, RZ ;  /* 0x0000aaab02027824 */ /* 0x000fe200078e02ff */
[----:B------:R-:W-:Y:S01]  /*00f0*/  IADD3 R4, PT, PT, R4, -UR5, RZ ;  /* 0x8000000504047c10 */ /* 0x000fe2000fffe0ff */
[----:B------:R-:W1:Y:S03]  /*0100*/  LDCU.64 UR6, c[0x0][0x3a8] ;  /* 0x00007500ff0677ac */ /* 0x000e660008000a00 */
[----:B------:R-:W-:Y:S01]  /*0110*/  SHF.R.U32.HI R2, RZ, 0x11, R2 ;  /* 0x00000011ff027819 */ /* 0x000fe20000011602 */
[----:B------:R-:W2:Y:S03]  /*0120*/  LDCU.64 UR10, c[0x0][0x358] ;  /* 0x00006b00ff0a77ac */ /* 0x000ea60008000a00 */
[----:B------:R-:W-:-:S05]  /*0130*/  PRMT R3, R2, 0x9910, RZ ;  /* 0x0000991002037816 */ /* 0x000fca00000000ff */
[----:B------:R-:W-:-:S04]  /*0140*/  IMAD R3, R3, 0x3, RZ ;  /* 0x0000000303037824 */ /* 0x000fc800078e02ff */
[----:B------:R-:W-:Y:S02]  /*0150*/  IMAD.MOV R8, RZ, RZ, -R3 ;  /* 0x000000ffff087224 */ /* 0x000fe400078e0a03 */
[----:B------:R-:W-:Y:S01]  /*0160*/  VIADD R3, R5, -UR4 ;  /* 0x8000000405037c36 */ /* 0x000fe20008000000 */
[----:B-1----:R-:W-:Y:S02]  /*0170*/  UIMAD UR6, UR6, UR8, URZ ;  /* 0x00000008060672a4 */ /* 0x002fe4000f8e02ff */
[----:B------:R-:W-:Y:S02]  /*0180*/  PRMT R8, R8, 0x7710, RZ ;  /* 0x0000771008087816 */ /* 0x000fe400000000ff */
[----:B------:R-:W-:Y:S01]  /*0190*/  UIMAD UR6, UR6, UR7, URZ ;  /* 0x00000007060672a4 */ /* 0x000fe2000f8e02ff */
[----:B------:R-:W-:Y:S02]  /*01a0*/  VIMNMX R7, PT, PT, R3, 0x10, PT ;  /* 0x0000001003077848 */ /* 0x000fe40003fe0100 */
[----:B------:R-:W-:Y:S01]  /*01b0*/  IMAD.IADD R8, R8, 0x1, R9 ;  /* 0x0000000108087824 */ /* 0x000fe200078e0209 */
[----:B------:R-:W-:Y:S01]  /*01c0*/  UISETP.GE.AND UP0, UPT, UR6, 0x1, UPT ;  /* 0x000000010600788c */ /* 0x000fe2000bf06270 */
[----:B0-----:R-:W-:-:S02]  /*01d0*/  LOP3.LUT R5, R0, 0xf, RZ, 0xc0, !PT ;  /* 0x0000000f00057812 */ /* 0x001fc400078ec0ff */
[----:B------:R-:W-:Y:S02]  /*01e0*/  SHF.R.U32.HI R6, RZ, 0x4, R0 ;  /* 0x00000004ff067819 */ /* 0x000fe40000011600 */
[----:B------:R-:W-:Y:S02]  /*01f0*/  ISETP.GT.AND P0, PT, R4, R5, PT ;  /* 0x000000050400720c */ /* 0x000fe40003f04270 */
[----:B------:R-:W-:Y:S02]  /*0200*/  LOP3.LUT R8, R8, 0xffff, RZ, 0xc0, !PT ;  /* 0x0000ffff08087812 */ /* 0x000fe400078ec0ff */
[----:B------:R-:W-:Y:S01]  /*0210*/  ISETP.LT.AND P0, PT, R6, R7, P0 ;  /* 0x000000070600720c */ /* 0x000fe20000701270 */
[----:B------:R-:W-:Y:S01]  /*0220*/  IMAD.MOV.U32 R7, RZ, RZ, RZ ;  /* 0x000000ffff077224 */ /* 0x000fe200078e00ff */
[----:B--2---:R-:W-:Y:S11]  /*0230*/  BRA.U !UP0, `(.L_x_60) ;  /* 0x0000002108987547 */ /* 0x004ff6000b800000 */
[----:B------:R-:W0:Y:S01]  /*0240*/  S2UR UR8, SR_CgaCtaId ;  /* 0x00000000000879c3 */ /* 0x000e220000008800 */
[C---:B------:R-:W-:Y:S01]  /*0250*/  VIADD R16, R0.reuse, 0x200 ;  /* 0x0000020000107836 */ /* 0x040fe20000000000 */
[----:B------:R-:W-:Y:S01]  /*0260*/  UMOV UR7, 0x400 ;  /* 0x0000040000077882 */ /* 0x000fe20000000000 */
[C---:B------:R-:W-:Y:S01]  /*0270*/  IADD3 R14, PT, PT, R0.reuse, 0x300, RZ ;  /* 0x00000300000e7810 */ /* 0x040fe20007ffe0ff */
[C---:B------:R-:W-:Y:S01]  /*0280*/  IMAD.SHL.U32 R13, R5.reuse, 0x4, RZ ;  /* 0x00000004050d7824 */ /* 0x040fe200078e00ff */
[----:B------:R-:W-:Y:S01]  /*0290*/  IADD3 R18, PT, PT, R0, 0x100, RZ ;  /* 0x0000010000127810 */ /* 0x000fe20007ffe0ff */
[----:B------:R-:W-:Y:S01]  /*02a0*/  HFMA2 R7, -RZ, RZ, 0, 0 ;  /* 0x00000000ff077431 */ /* 0x000fe200000001ff */
[----:B------:R-:W-:Y:S01]  /*02b0*/  SHF.R.U32.HI R16, RZ, 0x4, R16 ;  /* 0x00000004ff107819 */ /* 0x000fe20000011610 */
[C---:B------:R-:W-:Y:S01]  /*02c0*/  VIADD R9, R5.reuse, UR4 ;  /* 0x0000000405097c36 */ /* 0x040fe20008000000 */
[----:B------:R-:W-:Y:S01]  /*02d0*/  SHF.R.U32.HI R14, RZ, 0x4, R14 ;  /* 0x00000004ff0e7819 */ /* 0x000fe2000001160e */
[----:B------:R-:W-:Y:S01]  /*02e0*/  VIADD R10, R5, UR5 ;  /* 0x00000005050a7c36 */ /* 0x000fe20008000000 */
[----:B------:R-:W-:Y:S01]  /*02f0*/  SHF.R.U32.HI R18, RZ, 0x4, R18 ;  /* 0x00000004ff127819 */ /* 0x000fe20000011612 */
[--C-:B------:R-:W-:Y:S01]  /*0300*/  IMAD R19, R16, 0x40, R13.reuse ;  /* 0x0000004010137824 */ /* 0x100fe200078e020d */
[-C--:B------:R-:W-:Y:S01]  /*0310*/  LEA R15, R6, R13.reuse, 0x6 ;  /* 0x0000000d060f7211 */ /* 0x080fe200078e30ff */
[----:B------:R-:W-:Y:S01]  /*0320*/  IMAD R17, R14, 0x40, R13 ;  /* 0x000000400e117824 */ /* 0x000fe200078e020d */
[----:B------:R-:W-:Y:S01]  /*0330*/  LEA R20, R18, R13, 0x6 ;  /* 0x0000000d12147211 */ /* 0x000fe200078e30ff */
[----:B------:R-:W-:-:S02]  /*0340*/  IMAD.MOV.U32 R11, RZ, RZ, RZ ;  /* 0x000000ffff0b7224 */ /* 0x000fc400078e00ff */
[----:B------:R-:W-:Y:S01]  /*0350*/  IMAD.U32 R12, RZ, RZ, UR6 ;  /* 0x00000006ff0c7e24 */ /* 0x000fe2000f8e00ff */
[----:B0-----:R-:W-:Y:S02]  /*0360*/  ULEA UR9, UR8, UR7, 0x18 ;  /* 0x0000000708097291 */ /* 0x001fe4000f8ec0ff */
[----:B------:R-:W-:-:S04]  /*0370*/  UIADD3 UR7, UPT, UPT, UR7, 0x2000, URZ ;  /* 0x0000200007077890 */ /* 0x000fc8000fffe0ff */
[----:B------:R-:W-:Y:S01]  /*0380*/  ULEA UR7, UR8, UR7, 0x18 ;  /* 0x0000000708077291 */ /* 0x000fe2000f8ec0ff */
[----:B------:R-:W-:Y:S01]  /*0390*/  VIADD R13, R15, UR9 ;  /* 0x000000090f0d7c36 */ /* 0x000fe20008000000 */
[----:B------:R-:W-:Y:S01]  /*03a0*/  LEA R15, R6, UR9, 0x2 ;  /* 0x00000009060f7c11 */ /* 0x000fe2000f8e10ff */
[----:B------:R-:W-:Y:S01]  /*03b0*/  VIADD R17, R17, UR9 ;  /* 0x0000000911117c36 */ /* 0x000fe20008000000 */
[----:B------:R-:W-:Y:S01]  /*03c0*/  IADD3 R19, PT, PT, R19, UR9, RZ ;  /* 0x0000000913137c10 */ /* 0x000fe2000fffe0ff */
[----:B------:R-:W-:Y:S01]  /*03d0*/  VIADD R20, R20, UR9 ;  /* 0x0000000914147c36 */ /* 0x000fe20008000000 */
[----:B------:R-:W-:-:S07]  /*03e0*/  LEA R21, R5, UR7, 0x2 ;  /* 0x0000000705157c11 */ /* 0x000fce000f8e10ff */
.L_x_79:
[----:B------:R-:W-:Y:S01]  /*03f0*/  VIMNMX R22, PT, PT, R12, 0x80, PT ;  /* 0x000000800c167848 */ /* 0x000fe20003fe0100 */
[----:B------:R-:W-:Y:S01]  /*0400*/  BSSY.RECONVERGENT B0, `(.L_x_61) ;  /* 0x0000040000007945 */ /* 0x000fe20003800200 */
[CC--:B------:R-:W-:Y:S01]  /*0410*/  ISETP.GT.AND P1, PT, R3.reuse, R5.reuse, PT ;  /* 0x000000050300720c */ /* 0x0c0fe20003f24270 */
[--C-:B------:R-:W-:Y:S01]  /*0420*/  IMAD.IADD R34, R14, 0x1, R11.reuse ;  /* 0x000000010e227824 */ /* 0x100fe200078e020b */
[----:B------:R-:W-:Y:S01]  /*0430*/  VIMNMX R22, PT, PT, R22, 0x1, !PT ;  /* 0x0000000116167848 */ /* 0x000fe20007fe0100 */
[--C-:B------:R-:W-:Y:S01]  /*0440*/  IMAD.IADD R38, R18, 0x1, R11.reuse ;  /* 0x0000000112267824 */ /* 0x100fe200078e020b */
[----:B------:R-:W-:Y:S01]  /*0450*/  ISETP.GT.AND P2, PT, R3, R5, PT ;  /* 0x000000050300720c */ /* 0x000fe20003f44270 */
[----:B------:R-:W-:Y:S01]  /*0460*/  IMAD.IADD R40, R6, 0x1, R11 ;  /* 0x0000000106287824 */ /* 0x000fe200078e020b */
[----:B------:R-:W-:Y:S01]  /*0470*/  IADD3 R36, PT, PT, R16, R11, RZ ;  /* 0x0000000b10247210 */ /* 0x000fe20007ffe0ff */
[----:B------:R-:W-:Y:S01]  /*0480*/  IMAD.MOV.U32 R35, RZ, RZ, R20 ;  /* 0x000000ffff237224 */ /* 0x000fe200078e0014 */
[----:B0-----:R-:W-:Y:S01]  /*0490*/  MOV R25, R13 ;  /* 0x0000000d00197202 */ /* 0x001fe20000000f00 */
[----:B------:R-:W-:Y:S01]  /*04a0*/  IMAD.MOV.U32 R37, RZ, RZ, R19 ;  /* 0x000000ffff257224 */ /* 0x000fe200078e0013 */
[----:B------:R-:W-:Y:S01]  /*04b0*/  MOV R39, R17 ;  /* 0x0000001100277202 */ /* 0x000fe20000000f00 */
[----:B------:R-:W-:Y:S01]  /*04c0*/  IMAD.MOV.U32 R41, RZ, RZ, R0 ;  /* 0x000000ffff297224 */ /* 0x000fe200078e0000 */
[----:B------:R-:W-:-:S02]  /*04d0*/  LOP3.LUT R23, R22, 0x7, RZ, 0xc0, !PT ;  /* 0x0000000716177812 */ /* 0x000fc400078ec0ff */
[----:B--234-:R-:W-:-:S07]  /*04e0*/  LOP3.LUT R24, R22, 0xf, RZ, 0xc0, !PT ;  /* 0x0000000f16187812 */ /* 0x01cfce00078ec0ff */
.L_x_62:
[----:B------:R-:W-:Y:S02]  /*04f0*/  ISETP.GE.OR P3, PT, R40, UR6, !P1 ;  /* 0x0000000628007c0c */ /* 0x000fe4000cf66670 */
[----:B------:R-:W-:-:S04]  /*0500*/  PLOP3.LUT P1, PT, P2, PT, PT, 0x80, 0x8 ;  /* 0x000000000008781c */ /* 0x000fc8000172f070 */
[----:B------:R-:W-:Y:S02]  /*0510*/  ISETP.GE.OR P4, PT, R38, UR6, !P1 ;  /* 0x0000000626007c0c */ /* 0x000fe4000cf86670 */
[----:B------:R-:W-:Y:S02]  /*0520*/  ISETP.GE.OR P5, PT, R36, UR6, !P1 ;  /* 0x0000000624007c0c */ /* 0x000fe4000cfa6670 */
[----:B------:R-:W-:-:S03]  /*0530*/  ISETP.GE.OR P6, PT, R34, UR6, !P1 ;  /* 0x0000000622007c0c */ /* 0x000fc6000cfc6670 */
[----:B------:R-:W0:Y:S08]  /*0540*/  @!P3 LDC R43, c[0x0][0x3b0] ;  /* 0x0000ec00ff2bbb82 */ /* 0x000e300000000800 */
[----:B------:R-:W1:Y:S08]  /*0550*/  @!P3 LDC.64 R32, c[0x0][0x380] ;  /* 0x0000e000ff20bb82 */ /* 0x000e700000000a00 */
[----:B------:R-:W2:Y:S08]  /*0560*/  @!P4 LDC R45, c[0x0][0x3b0] ;  /* 0x0000ec00ff2dcb82 */ /* 0x000eb00000000800 */
[----:B------:R-:W3:Y:S01]  /*0570*/  @!P5 LDC R47, c[0x0][0x3b0] ;  /* 0x0000ec00ff2fdb82 */ /* 0x000ee20000000800 */
[----:B0-----:R-:W-:-:S07]  /*0580*/  @!P3 IMAD R43, R40, R43, R9 ;  /* 0x0000002b282bb224 */ /* 0x001fce00078e0209 */
[----:B------:R-:W0:Y:S01]  /*0590*/  @!P6 LDC R49, c[0x0][0x3b0] ;  /* 0x0000ec00ff31eb82 */ /* 0x000e220000000800 */
[----:B-1----:R-:W-:-:S06]  /*05a0*/  @!P3 IMAD.WIDE R32, R43, 0x2, R32 ;  /* 0x000000022b20b825 */ /* 0x002fcc00078e0220 */
[----:B------:R-:W4:Y:S01]  /*05b0*/  @!P3 LDG.E.U16.CONSTANT R32, desc[UR10][R32.64] ;  /* 0x0000000a2020b981 */ /* 0x000f22000c1e9500 */
[----:B------:R-:W1:Y:S01]  /*05c0*/  @!P4 LDC.64 R30, c[0x0][0x380] ;  /* 0x0000e000ff1ecb82 */ /* 0x000e620000000a00 */
[----:B--2---:R-:W-:-:S07]  /*05d0*/  @!P4 IMAD R45, R38, R45, R9 ;  /* 0x0000002d262dc224 */ /* 0x004fce00078e0209 */
[----:B------:R-:W2:Y:S01]  /*05e0*/  @!P5 LDC.64 R26, c[0x0][0x380] ;  /* 0x0000e000ff1adb82 */ /* 0x000ea20000000a00 */
[----:B---3--:R-:W-:-:S07]  /*05f0*/  @!P5 IMAD R47, R36, R47, R9 ;  /* 0x0000002f242fd224 */ /* 0x008fce00078e0209 */
[----:B------:R-:W3:Y:S01]  /*0600*/  @!P6 LDC.64 R28, c[0x0][0x380] ;  /* 0x0000e000ff1ceb82 */ /* 0x000ee20000000a00 */
[----:B0-----:R-:W-:Y:S02]  /*0610*/  @!P6 IMAD R49, R34, R49, R9 ;  /* 0x000000312231e224 */ /* 0x001fe400078e0209 */
[----:B-1----:R-:W-:-:S06]  /*0620*/  @!P4 IMAD.WIDE R30, R45, 0x2, R30 ;  /* 0x000000022d1ec825 */ /* 0x002fcc00078e021e */
[----:B------:R-:W5:Y:S01]  /*0630*/  @!P4 LDG.E.U16.CONSTANT R30, desc[UR10][R30.64] ;  /* 0x0000000a1e1ec981 */ /* 0x000f62000c1e9500 */
[----:B--2---:R-:W-:-:S06]  /*0640*/  @!P5 IMAD.WIDE R26, R47, 0x2, R26 ;  /* 0x000000022f1ad825 */ /* 0x004fcc00078e021a */
[----:B------:R-:W2:Y:S01]  /*0650*/  @!P5 LDG.E.U16.CONSTANT R26, desc[UR10][R26.64] ;  /* 0x0000000a1a1ad981 */ /* 0x000ea2000c1e9500 */
[----:B---3--:R-:W-:-:S06]  /*0660*/  @!P6 IMAD.WIDE R28, R49, 0x2, R28 ;  /* 0x00000002311ce825 */ /* 0x008fcc00078e021c */
[----:B------:R-:W3:Y:S01]  /*0670*/  @!P6 LDG.E.U16.CONSTANT R28, desc[UR10][R28.64] ;  /* 0x0000000a1c1ce981 */ /* 0x000ee2000c1e9500 */
[----:B------:R-:W-:Y:S02]  /*0680*/  IMAD.MOV.U32 R42, RZ, RZ, RZ ;  /* 0x000000ffff2a7224 */ /* 0x000fe400078e00ff */
[----:B------:R-:W-:Y:S02]  /*0690*/  HFMA2 R44, -RZ, RZ, 0, 0 ;  /* 0x00000000ff2c7431 */ /* 0x000fe400000001ff */
[----:B------:R-:W-:Y:S02]  /*06a0*/  IMAD.MOV.U32 R46, RZ, RZ, RZ ;  /* 0x000000ffff2e7224 */ /* 0x000fe400078e00ff */
[----:B------:R-:W-:Y:S01]  /*06b0*/  IMAD.MOV.U32 R48, RZ, RZ, RZ ;  /* 0x000000ffff307224 */ /* 0x000fe200078e00ff */
[----:B------:R-:W-:Y:S01]  /*06c0*/  IADD3 R38, PT, PT, R38, 0x40, RZ ;  /* 0x0000004026267810 */ /* 0x000fe20007ffe0ff */
[----:B------:R-:W-:Y:S02]  /*06d0*/  VIADD R40, R40, 0x40 ;  /* 0x0000004028287836 */ /* 0x000fe40000000000 */
[----:B------:R-:W-:-:S02]  /*06e0*/  VIADD R36, R36, 0x40 ;  /* 0x0000004024247836 */ /* 0x000fc40000000000 */
[----:B------:R-:W-:Y:S02]  /*06f0*/  VIADD R34, R34, 0x40 ;  /* 0x0000004022227836 */ /* 0x000fe40000000000 */
[----:B----4-:R-:W-:Y:S01]  /*0700*/  @!P3 HADD2.F32 R42, -RZ, R32.H0_H0 ;  /* 0x20000020ff2ab230 */ /* 0x010fe20000004100 */
[----:B------:R-:W-:-:S04]  /*0710*/  ISETP.GE.U32.AND P3, PT, R41, 0x400, PT ;  /* 0x000004002900780c */ /* 0x000fc80003f66070 */
[----:B------:R0:W-:Y:S02]  /*0720*/  STS [R25], R42 ;  /* 0x0000002a19007388 */ /* 0x0001e40000000800 */
[----:B0-----:R-:W-:Y:S01]  /*0730*/  IADD3 R25, PT, PT, R25, 0x1000, RZ ;  /* 0x0000100019197810 */ /* 0x001fe20007ffe0ff */
[----:B-----5:R-:W-:Y:S02]  /*0740*/  @!P4 HADD2.F32 R44, -RZ, R30.H0_H0 ;  /* 0x2000001eff2cc230 */ /* 0x020fe40000004100 */
[----:B--2---:R-:W-:Y:S01]  /*0750*/  @!P5 HADD2.F32 R46, -RZ, R26.H0_H0 ;  /* 0x2000001aff2ed230 */ /* 0x004fe20000004100 */
[----:B------:R-:W-:Y:S02]  /*0760*/  IADD3 R26, PT, PT, R41, 0x400, RZ ;  /* 0x00000400291a7810 */ /* 0x000fe40007ffe0ff */
[----:B------:R0:W-:Y:S01]  /*0770*/  STS [R35], R44 ;  /* 0x0000002c23007388 */ /* 0x0001e20000000800 */
[----:B---3--:R-:W-:-:S03]  /*0780*/  @!P6 HADD2.F32 R48, -RZ, R28.H0_H0 ;  /* 0x2000001cff30e230 */ /* 0x008fc60000004100 */
[----:B------:R1:W-:Y:S01]  /*0790*/  STS [R37], R46 ;  /* 0x0000002e25007388 */ /* 0x0003e20000000800 */
[----:B------:R-:W-:Y:S02]  /*07a0*/  IMAD.MOV.U32 R41, RZ, RZ, R26 ;  /* 0x000000ffff297224 */ /* 0x000fe400078e001a */
[----:B0-----:R-:W-:Y:S01]  /*07b0*/  VIADD R35, R35, 0x1000 ;  /* 0x0000100023237836 */ /* 0x001fe20000000000 */
[----:B------:R0:W-:Y:S01]  /*07c0*/  STS [R39], R48 ;  /* 0x0000003027007388 */ /* 0x0001e20000000800 */
[----:B-1----:R-:W-:Y:S01]  /*07d0*/  VIADD R37, R37, 0x1000 ;  /* 0x0000100025257836 */ /* 0x002fe20000000000 */
[----:B0-----:R-:W-:Y:S01]  /*07e0*/  IADD3 R39, PT, PT, R39, 0x1000, RZ ;  /* 0x0000100027277810 */ /* 0x001fe20007ffe0ff */
[----:B------:R-:W-:Y:S06]  /*07f0*/  @!P3 BRA `(.L_x_62) ;  /* 0xfffffffc003cb947 */ /* 0x000fec000383ffff */
[----:B------:R-:W-:Y:S05]  /*0800*/  BSYNC.RECONVERGENT B0 ;  /* 0x0000000000007941 */ /* 0x000fea0003800200 */
.L_x_61:
[----:B------:R-:W0:Y:S01]  /*0810*/  LDC R25, c[0x0][0x3ac] ;  /* 0x0000eb00ff197b82 */ /* 0x000e220000000800 */
[----:B------:R-:W-:Y:S01]  /*0820*/  BSSY.RECONVERGENT B0, `(.L_x_63) ;  /* 0x0000140000007945 */ /* 0x000fe20003800200 */
[----:B------:R-:W-:Y:S01]  /*0830*/  ISETP.GT.AND P1, PT, R4, R5, PT ;  /* 0x000000050400720c */ /* 0x000fe20003f24270 */
[----:B------:R-:W-:Y:S01]  /*0840*/  IMAD.MOV.U32 R33, RZ, RZ, R0 ;  /* 0x000000ffff217224 */ /* 0x000fe200078e0000 */
[----:B------:R-:W1:Y:S04]  /*0850*/  LDCU UR7, c[0x0][0x3a4] ;  /* 0x00007480ff0777ac */ /* 0x000e680008000800 */
[----:B------:R-:W2:Y:S08]  /*0860*/  LDC R30, c[0x0][0x3a8] ;  /* 0x0000ea00ff1e7b82 */ /* 0x000eb00000000800 */
[----:B------:R-:W3:Y:S08]  /*0870*/  LDC R31, c[0x0][0x3a0] ;  /* 0x0000e800ff1f7b82 */ /* 0x000ef00000000800 */
[----:B------:R-:W4:Y:S08]  /*0880*/  LDC R32, c[0x0][0x39c] ;  /* 0x0000e700ff207b82 */ /* 0x000f300000000800 */
[----:B-1----:R-:W0:Y:S02]  /*0890*/  LDC.64 R26, c[0x0][0x388] ;  /* 0x0000e200ff1a7b82 */ /* 0x002e240000000a00 */
.L_x_72:
[----:B------:R-:W-:Y:S01]  /*08a0*/  SHF.R.U32.HI R28, RZ, 0x4, R33 ;  /* 0x00000004ff1c7819 */ /* 0x000fe20000011621 */
[----:B------:R-:W-:Y:S01]  /*08b0*/  BSSY.RECONVERGENT B1, `(.L_x_64) ;  /* 0x000004b000017945 */ /* 0x000fe20003800200 */
[----:B------:R-:W-:Y:S01]  /*08c0*/  IADD3 R34, PT, PT, R33, 0x100, RZ ;  /* 0x0000010021227810 */ /* 0x000fe20007ffe0ff */
[----:B------:R-:W-:Y:S02]  /*08d0*/  IMAD.MOV.U32 R36, RZ, RZ, RZ ;  /* 0x000000ffff247224 */ /* 0x000fe400078e00ff */
[C---:B------:R-:W-:Y:S02]  /*08e0*/  IMAD.IADD R38, R28.reuse, 0x1, R11 ;  /* 0x000000011c267824 */ /* 0x040fe400078e020b */
[----:B------:R-:W-:-:S03]  /*08f0*/  IMAD R35, R28, 0x40, R21 ;  /* 0x000000401c237824 */ /* 0x000fc600078e0215 */
[----:B------:R-:W-:-:S13]  /*0900*/  ISETP.GE.OR P1, PT, R38, UR6, !P1 ;  /* 0x0000000626007c0c */ /* 0x000fda000cf26670 */
[----:B------:R-:W-:Y:S05]  /*0910*/  @P1 BRA `(.L_x_65) ;  /* 0x0000000400101947 */ /* 0x000fea0003800000 */
[----:B0-----:R-:W-:Y:S02]  /*0920*/  IABS R39, R25 ;  /* 0x0000001900277213 */ /* 0x001fe40000000000 */
[----:B------:R-:W-:Y:S02]  /*0930*/  IABS R42, R38 ;  /* 0x00000026002a7213 */ /* 0x000fe40000000000 */
[----:B------:R-:W0:Y:S08]  /*0940*/  I2F.RP R37, R39 ;  /* 0x0000002700257306 */ /* 0x000e300000209400 */
[----:B0-----:R-:W0:Y:S02]  /*0950*/  MUFU.RCP R37, R37 ;  /* 0x0000002500257308 */ /* 0x001e240000001000 */
[----:B0-----:R-:W-:-:S02]  /*0960*/  IADD3 R28, PT, PT, R37, 0xffffffe, RZ ;  /* 0x0ffffffe251c7810 */ /* 0x001fc40007ffe0ff */
[----:B--2---:R-:W-:-:S04]  /*0970*/  IABS R37, R30 ;  /* 0x0000001e00257213 */ /* 0x004fc80000000000 */
[----:B------:R0:W1:Y:S02]  /*0980*/  F2I.FTZ.U32.TRUNC.NTZ R29, R28 ;  /* 0x0000001c001d7305 */ /* 0x000064000021f000 */
[----:B0-----:R-:W-:Y:S01]  /*0990*/  MOV R28, RZ ;  /* 0x000000ff001c7202 */ /* 0x001fe20000000f00 */
[----:B-1----:R-:W-:-:S04]  /*09a0*/  IMAD.MOV R40, RZ, RZ, -R29 ;  /* 0x000000ffff287224 */ /* 0x002fc800078e0a1d */
[----:B------:R-:W-:Y:S02]  /*09b0*/  IMAD R41, R40, R39, RZ ;  /* 0x0000002728297224 */ /* 0x000fe400078e02ff */
[----:B------:R-:W-:Y:S02]  /*09c0*/  IMAD.MOV.U32 R40, RZ, RZ, R42 ;  /* 0x000000ffff287224 */ /* 0x000fe400078e002a */
[----:B------:R-:W-:Y:S02]  /*09d0*/  IMAD.HI.U32 R29, R29, R41, R28 ;  /* 0x000000291d1d7227 */ /* 0x000fe400078e001c */
[----:B------:R-:W0:Y:S04]  /*09e0*/  I2F.RP R41, R37 ;  /* 0x0000002500297306 */ /* 0x000e280000209400 */
[----:B------:R-:W-:-:S04]  /*09f0*/  IMAD.HI.U32 R28, R29, R40, RZ ;  /* 0x000000281d1c7227 */ /* 0x000fc800078e00ff */
[----:B------:R-:W-:-:S04]  /*0a00*/  IMAD.MOV R29, RZ, RZ, -R28 ;  /* 0x000000ffff1d7224 */ /* 0x000fc800078e0a1c */
[C---:B------:R-:W-:Y:S01]  /*0a10*/  IMAD R40, R39.reuse, R29, R40 ;  /* 0x0000001d27287224 */ /* 0x040fe200078e0228 */
[----:B0-----:R-:W0:Y:S04]  /*0a20*/  MUFU.RCP R41, R41 ;  /* 0x0000002900297308 */ /* 0x001e280000001000 */
[----:B------:R-:W-:-:S13]  /*0a30*/  ISETP.GT.U32.AND P2, PT, R39, R40, PT ;  /* 0x000000282700720c */ /* 0x000fda0003f44070 */
[----:B------:R-:W-:Y:S01]  /*0a40*/  @!P2 IMAD.IADD R40, R40, 0x1, -R39 ;  /* 0x000000012828a824 */ /* 0x000fe200078e0a27 */
[----:B0-----:R-:W-:Y:S01]  /*0a50*/  IADD3 R29, PT, PT, R41, 0xffffffe, RZ ;  /* 0x0ffffffe291d7810 */ /* 0x001fe20007ffe0ff */
[----:B------:R-:W-:Y:S01]  /*0a60*/  @!P2 VIADD R28, R28, 0x1 ;  /* 0x000000011c1ca836 */ /* 0x000fe20000000000 */
[----:B------:R-:W-:Y:S02]  /*0a70*/  ISETP.NE.AND P2, PT, R25, RZ, PT ;  /* 0x000000ff1900720c */ /* 0x000fe40003f45270 */
[----:B------:R-:W-:Y:S02]  /*0a80*/  ISETP.GE.U32.AND P1, PT, R40, R39, PT ;  /* 0x000000272800720c */ /* 0x000fe40003f26070 */
[----:B------:R-:W0:Y:S01]  /*0a90*/  F2I.FTZ.U32.TRUNC.NTZ R29, R29 ;  /* 0x0000001d001d7305 */ /* 0x000e22000021f000 */
[----:B------:R-:W-:-:S04]  /*0aa0*/  LOP3.LUT R39, R38, R25, RZ, 0x3c, !PT ;  /* 0x0000001926277212 */ /* 0x000fc800078e3cff */
[----:B------:R-:W-:-:S06]  /*0ab0*/  ISETP.GE.AND P3, PT, R39, RZ, PT ;  /* 0x000000ff2700720c */ /* 0x000fcc0003f66270 */
[----:B------:R-:W-:-:S05]  /*0ac0*/  @P1 VIADD R28, R28, 0x1 ;  /* 0x000000011c1c1836 */ /* 0x000fca0000000000 */
[----:B------:R-:W-:Y:S01]  /*0ad0*/  MOV R39, R28 ;  /* 0x0000001c00277202 */ /* 0x000fe20000000f00 */
[----:B0-----:R-:W-:-:S04]  /*0ae0*/  IMAD.MOV R28, RZ, RZ, -R29 ;  /* 0x000000ffff1c7224 */ /* 0x001fc800078e0a1d */
[----:B------:R-:W-:Y:S02]  /*0af0*/  IMAD R41, R28, R37, RZ ;  /* 0x000000251c297224 */ /* 0x000fe400078e02ff */
[----:B------:R-:W-:Y:S02]  /*0b00*/  HFMA2 R28, -RZ, RZ, 0, 0 ;  /* 0x00000000ff1c7431 */ /* 0x000fe400000001ff */
[----:B------:R-:W-:Y:S01]  /*0b10*/  @!P3 IMAD.MOV R39, RZ, RZ, -R39 ;  /* 0x000000ffff27b224 */ /* 0x000fe200078e0a27 */
[----:B------:R-:W-:Y:S02]  /*0b20*/  @!P2 LOP3.LUT R39, RZ, R25, RZ, 0x33, !PT ;  /* 0x00000019ff27a212 */ /* 0x000fe400078e33ff */
[----:B------:R-:W-:Y:S02]  /*0b30*/  ISETP.NE.AND P3, PT, R30, RZ, PT ;  /* 0x000000ff1e00720c */ /* 0x000fe40003f65270 */
[----:B------:R-:W-:Y:S02]  /*0b40*/  IABS R40, R39 ;  /* 0x0000002700287213 */ /* 0x000fe40000000000 */
[----:B------:R-:W-:Y:S01]  /*0b50*/  ISETP.GE.AND P4, PT, R39, RZ, PT ;  /* 0x000000ff2700720c */ /* 0x000fe20003f86270 */
[----:B------:R-:W-:Y:S01]  /*0b60*/  IMAD.HI.U32 R28, R29, R41, R28 ;  /* 0x000000291d1c7227 */ /* 0x000fe200078e001c */
[----:B------:R-:W-:-:S05]  /*0b70*/  IADD3 R41, PT, PT, -R39, RZ, RZ ;  /* 0x000000ff27297210 */ /* 0x000fca0007ffe1ff */
[----:B------:R-:W-:-:S04]  /*0b80*/  IMAD.HI.U32 R28, R28, R40, RZ ;  /* 0x000000281c1c7227 */ /* 0x000fc800078e00ff */
[----:B------:R-:W-:Y:S02]  /*0b90*/  IMAD.MOV R29, RZ, RZ, -R28 ;  /* 0x000000ffff1d7224 */ /* 0x000fe400078e0a1c */
[----:B------:R-:W-:Y:S01]  /*0ba0*/  IMAD R41, R25, R41, R38 ;  /* 0x0000002919297224 */ /* 0x000fe200078e0226 */
[----:B------:R-:W-:Y:S01]  /*0bb0*/  LOP3.LUT R38, RZ, R30, RZ, 0x33, !PT ;  /* 0x0000001eff267212 */ /* 0x000fe200078e33ff */
[----:B------:R-:W-:-:S03]  /*0bc0*/  IMAD R40, R37, R29, R40 ;  /* 0x0000001d25287224 */ /* 0x000fc600078e0228 */
[----:B------:R-:W-:Y:S02]  /*0bd0*/  IADD3 R42, PT, PT, R8, R41, RZ ;  /* 0x00000029082a7210 */ /* 0x000fe40007ffe0ff */
[----:B------:R-:W-:-:S13]  /*0be0*/  ISETP.GT.U32.AND P2, PT, R37, R40, PT ;  /* 0x000000282500720c */ /* 0x000fda0003f44070 */
[----:B------:R-:W-:-:S04]  /*0bf0*/  @!P2 IMAD.IADD R40, R40, 0x1, -R37 ;  /* 0x000000012828a824 */ /* 0x000fc800078e0a25 */
[----:B------:R-:W-:Y:S01]  /*0c00*/  IMAD.IADD R29, R40, 0x1, -R37 ;  /* 0x00000001281d7824 */ /* 0x000fe200078e0a25 */
[----:B------:R-:W-:-:S04]  /*0c10*/  ISETP.GT.U32.AND P1, PT, R37, R40, PT ;  /* 0x000000282500720c */ /* 0x000fc80003f24070 */
[----:B------:R-:W-:Y:S02]  /*0c20*/  SEL R29, R29, R40, !P1 ;  /* 0x000000281d1d7207 */ /* 0x000fe40004800000 */
[----:B---3--:R-:W-:-:S03]  /*0c30*/  ISETP.GE.AND P1, PT, R42, R31, PT ;  /* 0x0000001f2a00720c */ /* 0x008fc60003f26270 */
[----:B------:R-:W-:-:S05]  /*0c40*/  @!P4 IMAD.MOV R29, RZ, RZ, -R29 ;  /* 0x000000ffff1dc224 */ /* 0x000fca00078e0a1d */
[----:B------:R-:W-:-:S05]  /*0c50*/  SEL R29, R38, R29, !P3 ;  /* 0x0000001d261d7207 */ /* 0x000fca0005800000 */
[----:B------:R-:W-:-:S05]  /*0c60*/  IMAD.IADD R41, R2, 0x1, R29 ;  /* 0x0000000102297824 */ /* 0x000fca00078e021d */
[----:B----4-:R-:W-:-:S13]  /*0c70*/  ISETP.GE.OR P1, PT, R41, R32, P1 ;  /* 0x000000202900720c */ /* 0x010fda0000f26670 */
[----:B------:R-:W-:Y:S05]  /*0c80*/  @P1 BRA `(.L_x_65) ;  /* 0x0000000000341947 */ /* 0x000fea0003800000 */
[----:B------:R-:W-:Y:S01]  /*0c90*/  ISETP.GE.U32.AND P1, PT, R40, R37, PT ;  /* 0x000000252800720c */ /* 0x000fe20003f26070 */
[----:B------:R-:W-:Y:S01]  /*0ca0*/  @!P2 VIADD R28, R28, 0x1 ;  /* 0x000000011c1ca836 */ /* 0x000fe20000000000 */
[----:B------:R-:W-:-:S04]  /*0cb0*/  LOP3.LUT R39, R39, R30, RZ, 0x3c, !PT ;  /* 0x0000001e27277212 */ /* 0x000fc800078e3cff */
[----:B------:R-:W-:-:S07]  /*0cc0*/  ISETP.GE.AND P4, PT, R39, RZ, PT ;  /* 0x000000ff2700720c */ /* 0x000fce0003f86270 */
[----:B------:R-:W-:-:S06]  /*0cd0*/  @P1 IADD3 R28, PT, PT, R28, 0x1, RZ ;  /* 0x000000011c1c1810 */ /* 0x000fcc0007ffe0ff */
[----:B------:R-:W-:-:S05]  /*0ce0*/  @!P4 IMAD.MOV R28, RZ, RZ, -R28 ;  /* 0x000000ffff1cc224 */ /* 0x000fca00078e0a1c */
[----:B------:R-:W-:-:S05]  /*0cf0*/  SEL R29, R38, R28, !P3 ;  /* 0x0000001c261d7207 */ /* 0x000fca0005800000 */
[----:B------:R-:W-:-:S04]  /*0d00*/  IMAD R28, R29, R32, R41 ;  /* 0x000000201d1c7224 */ /* 0x000fc800078e0229 */
[----:B------:R-:W-:-:S04]  /*0d10*/  IMAD R29, R28, R31, R42 ;  /* 0x0000001f1c1d7224 */ /* 0x000fc800078e022a */
[----:B------:R-:W-:-:S04]  /*0d20*/  IMAD R29, R29, UR7, R10 ;  /* 0x000000071d1d7c24 */ /* 0x000fc8000f8e020a */
[----:B------:R-:W-:-:S06]  /*0d30*/  IMAD.WIDE R28, R29, 0x2, R26 ;  /* 0x000000021d1c7825 */ /* 0x000fcc00078e021a */
[----:B------:R-:W2:Y:S02]  /*0d40*/  LDG.E.U16.CONSTANT R28, desc[UR10][R28.64] ;  /* 0x0000000a1c1c7981 */ /* 0x000ea4000c1e9500 */
[----:B--2---:R-:W-:-:S07]  /*0d50*/  HADD2.F32 R36, -RZ, R28.H0_H0 ;  /* 0x2000001cff247230 */ /* 0x004fce0000004100 */
.L_x_65:
[----:B------:R-:W-:Y:S05]  /*0d60*/  BSYNC.RECONVERGENT B1 ;  /* 0x0000000000017941 */ /* 0x000fea0003800200 */
.L_x_64:
[----:B------:R-:W-:Y:S01]  /*0d70*/  SHF.R.U32.HI R28, RZ, 0x4, R34 ;  /* 0x00000004ff1c7819 */ /* 0x000fe20000011622 */
[----:B------:R1:W-:Y:S01]  /*0d80*/  STS [R35], R36 ;  /* 0x0000002423007388 */ /* 0x0003e20000000800 */
[----:B------:R-:W-:Y:S01]  /*0d90*/  ISETP.GT.AND P1, PT, R4, R5, PT ;  /* 0x000000050400720c */ /* 0x000fe20003f24270 */
[----:B------:R-:W-:Y:S01]  /*0da0*/  BSSY.RECONVERGENT B1, `(.L_x_66) ;  /* 0x0000049000017945 */ /* 0x000fe20003800200 */
[----:B------:R-:W-:Y:S01]  /*0db0*/  IADD3 R34, PT, PT, R33, 0x200, RZ ;  /* 0x0000020021227810 */ /* 0x000fe20007ffe0ff */
[C---:B------:R-:W-:Y:S02]  /*0dc0*/  IMAD.IADD R40, R28.reuse, 0x1, R11 ;  /* 0x000000011c287824 */ /* 0x040fe400078e020b */
[----:B------:R-:W-:Y:S02]  /*0dd0*/  IMAD R37, R28, 0x40, R21 ;  /* 0x000000401c257824 */ /* 0x000fe400078e0215 */
[----:B------:R-:W-:Y:S01]  /*0de0*/  IMAD.MOV.U32 R38, RZ, RZ, RZ ;  /* 0x000000ffff267224 */ /* 0x000fe200078e00ff */
[----:B------:R-:W-:-:S13]  /*0df0*/  ISETP.GE.OR P2, PT, R40, UR6, !P1 ;  /* 0x0000000628007c0c */ /* 0x000fda000cf46670 */
[----:B-1----:R-:W-:Y:S05]  /*0e00*/  @P2 BRA `(.L_x_67) ;  /* 0x0000000400082947 */ /* 0x002fea0003800000 */
[----:B0-----:R-:W-:Y:S02]  /*0e10*/  IABS R36, R25 ;  /* 0x0000001900247213 */ /* 0x001fe40000000000 */
[----:B------:R-:W-:Y:S02]  /*0e20*/  IABS R41, R40 ;  /* 0x0000002800297213 */ /* 0x000fe40000000000 */
[----:B------:R-:W0:Y:S08]  /*0e30*/  I2F.RP R35, R36 ;  /* 0x0000002400237306 */ /* 0x000e300000209400 */
[----:B0-----:R-:W0:Y:S02]  /*0e40*/  MUFU.RCP R35, R35 ;  /* 0x0000002300237308 */ /* 0x001e240000001000 */
[----:B0-----:R-:W-:-:S02]  /*0e50*/  IADD3 R28, PT, PT, R35, 0xffffffe, RZ ;  /* 0x0ffffffe231c7810 */ /* 0x001fc40007ffe0ff */
[----:B--2---:R-:W-:-:S04]  /*0e60*/  IABS R35, R30 ;  /* 0x0000001e00237213 */ /* 0x004fc80000000000 */
[----:B------:R0:W1:Y:S08]  /*0e70*/  F2I.FTZ.U32.TRUNC.NTZ R29, R28 ;  /* 0x0000001c001d7305 */ /* 0x000070000021f000 */
[----:B------:R-:W2:Y:S01]  /*0e80*/  I2F.RP R43, R35 ;  /* 0x00000023002b7306 */ /* 0x000ea20000209400 */
[----:B0-----:R-:W-:Y:S02]  /*0e90*/  IMAD.MOV.U32 R28, RZ, RZ, RZ ;  /* 0x000000ffff1c7224 */ /* 0x001fe400078e00ff */
[----:B-1----:R-:W-:-:S04]  /*0ea0*/  IMAD.MOV R39, RZ, RZ, -R29 ;  /* 0x000000ffff277224 */ /* 0x002fc800078e0a1d */
[----:B------:R-:W-:-:S04]  /*0eb0*/  IMAD R39, R39, R36, RZ ;  /* 0x0000002427277224 */ /* 0x000fc800078e02ff */
[----:B------:R-:W-:Y:S01]  /*0ec0*/  IMAD.HI.U32 R42, R29, R39, R28 ;  /* 0x000000271d2a7227 */ /* 0x000fe200078e001c */
[----:B--2---:R-:W0:Y:S01]  /*0ed0*/  MUFU.RCP R43, R43 ;  /* 0x0000002b002b7308 */ /* 0x004e220000001000 */
[----:B------:R-:W-:-:S04]  /*0ee0*/  LOP3.LUT R28, R40, R25, RZ, 0x3c, !PT ;  /* 0x00000019281c7212 */ /* 0x000fc800078e3cff */
[----:B------:R-:W-:Y:S01]  /*0ef0*/  IMAD.HI.U32 R39, R42, R41, RZ ;  /* 0x000000292a277227 */ /* 0x000fe200078e00ff */
[----:B------:R-:W-:Y:S02]  /*0f00*/  ISETP.GE.AND P4, PT, R28, RZ, PT ;  /* 0x000000ff1c00720c */ /* 0x000fe40003f86270 */
[----:B------:R-:W-:Y:S02]  /*0f10*/  LOP3.LUT R42, RZ, R30, RZ, 0x33, !PT ;  /* 0x0000001eff2a7212 */ /* 0x000fe400078e33ff */
[----:B------:R-:W-:-:S05]  /*0f20*/  IADD3 R29, PT, PT, -R39, RZ, RZ ;  /* 0x000000ff271d7210 */ /* 0x000fca0007ffe1ff */
[----:B------:R-:W-:Y:S02]  /*0f30*/  IMAD R29, R36, R29, R41 ;  /* 0x0000001d241d7224 */ /* 0x000fe400078e0229 */
[----:B0-----:R-:W-:-:S03]  /*0f40*/  VIADD R41, R43, 0xffffffe ;  /* 0x0ffffffe2b297836 */ /* 0x001fc60000000000 */
[----:B------:R-:W-:-:S13]  /*0f50*/  ISETP.GT.U32.AND P3, PT, R36, R29, PT ;  /* 0x0000001d2400720c */ /* 0x000fda0003f64070 */
[----:B------:R-:W-:Y:S01]  /*0f60*/  @!P3 IMAD.IADD R29, R29, 0x1, -R36 ;  /* 0x000000011d1db824 */ /* 0x000fe200078e0a24 */
[----:B------:R-:W-:Y:S02]  /*0f70*/  @!P3 IADD3 R39, PT, PT, R39, 0x1, RZ ;  /* 0x000000012727b810 */ /* 0x000fe40007ffe0ff */
[----:B------:R-:W-:Y:S02]  /*0f80*/  ISETP.NE.AND P3, PT, R25, RZ, PT ;  /* 0x000000ff1900720c */ /* 0x000fe40003f65270 */
[----:B------:R-:W-:Y:S02]  /*0f90*/  ISETP.GE.U32.AND P2, PT, R29, R36, PT ;  /* 0x000000241d00720c */ /* 0x000fe40003f46070 */
[----:B------:R-:W0:Y:S11]  /*0fa0*/  F2I.FTZ.U32.TRUNC.NTZ R29, R41 ;  /* 0x00000029001d7305 */ /* 0x000e36000021f000 */
[----:B------:R-:W-:-:S02]  /*0fb0*/  @P2 VIADD R39, R39, 0x1 ;  /* 0x0000000127272836 */ /* 0x000fc40000000000 */
[----:B0-----:R-:W-:-:S03]  /*0fc0*/  IMAD.MOV R28, RZ, RZ, -R29 ;  /* 0x000000ffff1c7224 */ /* 0x001fc600078e0a1d */
[----:B------:R-:W-:Y:S02]  /*0fd0*/  @!P4 IADD3 R39, PT, PT, -R39, RZ, RZ ;  /* 0x000000ff2727c210 */ /* 0x000fe40007ffe1ff */
[----:B------:R-:W-:Y:S01]  /*0fe0*/  @!P3 LOP3.LUT R39, RZ, R25, RZ, 0x33, !PT ;  /* 0x00000019ff27b212 */ /* 0x000fe200078e33ff */
[----:B------:R-:W-:Y:S01]  /*0ff0*/  IMAD R43, R28, R35, RZ ;  /* 0x000000231c2b7224 */ /* 0x000fe200078e02ff */
[----:B------:R-:W-:Y:S01]  /*1000*/  ISETP.NE.AND P4, PT, R30, RZ, PT ;  /* 0x000000ff1e00720c */ /* 0x000fe20003f85270 */
[----:B------:R-:W-:Y:S01]  /*1010*/  IMAD.MOV.U32 R28, RZ, RZ, RZ ;  /* 0x000000ffff1c7224 */ /* 0x000fe200078e00ff */
[----:B------:R-:W-:Y:S01]  /*1020*/  IABS R36, R39 ;  /* 0x0000002700247213 */ /* 0x000fe20000000000 */
[----:B------:R-:W-:Y:S01]  /*1030*/  IMAD.MOV R41, RZ, RZ, -R39 ;  /* 0x000000ffff297224 */ /* 0x000fe200078e0a27 */
[----:B------:R-:W-:Y:S01]  /*1040*/  ISETP.GE.AND P5, PT, R39, RZ, PT ;  /* 0x000000ff2700720c */ /* 0x000fe20003fa6270 */
[----:B------:R-:W-:-:S04]  /*1050*/  IMAD.HI.U32 R43, R29, R43, R28 ;  /* 0x0000002b1d2b7227 */ /* 0x000fc800078e001c */
[----:B------:R-:W-:Y:S02]  /*1060*/  IMAD R41, R25, R41, R40 ;  /* 0x0000002919297224 */ /* 0x000fe400078e0228 */
[----:B------:R-:W-:-:S04]  /*1070*/  IMAD.HI.U32 R28, R43, R36, RZ ;  /* 0x000000242b1c7227 */ /* 0x000fc800078e00ff */
[----:B------:R-:W-:Y:S02]  /*1080*/  IMAD.MOV R29, RZ, RZ, -R28 ;  /* 0x000000ffff1d7224 */ /* 0x000fe400078e0a1c */
[----:B------:R-:W-:Y:S02]  /*1090*/  IMAD.IADD R40, R8, 0x1, R41 ;  /* 0x0000000108287824 */ /* 0x000fe400078e0229 */
[----:B------:R-:W-:-:S05]  /*10a0*/  IMAD R36, R35, R29, R36 ;  /* 0x0000001d23247224 */ /* 0x000fca00078e0224 */
[----:B------:R-:W-:-:S13]  /*10b0*/  ISETP.GT.U32.AND P3, PT, R35, R36, PT ;  /* 0x000000242300720c */ /* 0x000fda0003f64070 */
[----:B------:R-:W-:-:S04]  /*10c0*/  @!P3 IADD3 R36, PT, PT, R36, -R35, RZ ;  /* 0x800000232424b210 */ /* 0x000fc80007ffe0ff */
[----:B------:R-:W-:Y:S01]  /*10d0*/  ISETP.GT.U32.AND P2, PT, R35, R36, PT ;  /* 0x000000242300720c */ /* 0x000fe20003f44070 */
[----:B------:R-:W-:-:S05]  /*10e0*/  IMAD.IADD R29, R36, 0x1, -R35 ;  /* 0x00000001241d7824 */ /* 0x000fca00078e0a23 */
[----:B------:R-:W-:Y:S02]  /*10f0*/  SEL R29, R29, R36, !P2 ;  /* 0x000000241d1d7207 */ /* 0x000fe40005000000 */
[----:B---3--:R-:W-:Y:S02]  /*1100*/  ISETP.GE.AND P2, PT, R40, R31, PT ;  /* 0x0000001f2800720c */ /* 0x008fe40003f46270 */
[----:B------:R-:W-:-:S04]  /*1110*/  @!P5 IADD3 R29, PT, PT, -R29, RZ, RZ ;  /* 0x000000ff1d1dd210 */ /* 0x000fc80007ffe1ff */
[----:B------:R-:W-:-:S05]  /*1120*/  SEL R29, R42, R29, !P4 ;  /* 0x0000001d2a1d7207 */ /* 0x000fca0006000000 */
[----:B------:R-:W-:-:S05]  /*1130*/  IMAD.IADD R41, R2, 0x1, R29 ;  /* 0x0000000102297824 */ /* 0x000fca00078e021d */
[----:B----4-:R-:W-:-:S13]  /*1140*/  ISETP.GE.OR P2, PT, R41, R32, P2 ;  /* 0x000000202900720c */ /* 0x010fda0001746670 */
[----:B------:R-:W-:Y:S05]  /*1150*/  @P2 BRA `(.L_x_67) ;  /* 0x0000000000342947 */ /* 0x000fea0003800000 */
[----:B------:R-:W-:Y:S02]  /*1160*/  ISETP.GE.U32.AND P2, PT, R36, R35, PT ;  /* 0x000000232400720c */ /* 0x000fe40003f46070 */
[----:B------:R-:W-:Y:S02]  /*1170*/  LOP3.LUT R39, R39, R30, RZ, 0x3c, !PT ;  /* 0x0000001e27277212 */ /* 0x000fe400078e3cff */
[----:B------:R-:W-:Y:S02]  /*1180*/  @!P3 IADD3 R28, PT, PT, R28, 0x1, RZ ;  /* 0x000000011c1cb810 */ /* 0x000fe40007ffe0ff */
[----:B------:R-:W-:-:S07]  /*1190*/  ISETP.GE.AND P5, PT, R39, RZ, PT ;  /* 0x000000ff2700720c */ /* 0x000fce0003fa6270 */
[----:B------:R-:W-:-:S06]  /*11a0*/  @P2 VIADD R28, R28, 0x1 ;  /* 0x000000011c1c2836 */ /* 0x000fcc0000000000 */
        /* <DEDUP_REMOVED lines=8> */
.L_x_67:
[----:B------:R-:W-:Y:S05]  /*1230*/  BSYNC.RECONVERGENT B1 ;  /* 0x0000000000017941 */ /* 0x000fea0003800200 */
.L_x_66:
[----:B------:R-:W-:Y:S01]  /*1240*/  SHF.R.U32.HI R34, RZ, 0x4, R34 ;  /* 0x00000004ff227819 */ /* 0x000fe20000011622 */
[----:B------:R1:W-:Y:S01]  /*1250*/  STS [R37], R38 ;  /* 0x0000002625007388 */ /* 0x0003e20000000800 */
[----:B------:R-:W-:Y:S01]  /*1260*/  BSSY.RECONVERGENT B1, `(.L_x_68) ;  /* 0x0000048000017945 */ /* 0x000fe20003800200 */
[----:B------:R-:W-:Y:S01]  /*1270*/  IMAD.MOV.U32 R35, RZ, RZ, RZ ;  /* 0x000000ffff237224 */ /* 0x000fe200078e00ff */
[C---:B------:R-:W-:Y:S01]  /*1280*/  IADD3 R36, PT, PT, R34.reuse, R11, RZ ;  /* 0x0000000b22247210 */ /* 0x040fe20007ffe0ff */
[----:B------:R-:W-:-:S03]  /*1290*/  IMAD R34, R34, 0x40, R21 ;  /* 0x0000004022227824 */ /* 0x000fc600078e0215 */
        /* <DEDUP_REMOVED lines=17> */
[----:B------:R-:W-:-:S04]  /*13b0*/  ISETP.GE.AND P4, PT, R28, RZ, PT ;  /* 0x000000ff1c00720c */ /* 0x000fc80003f86270 */
        /* <DEDUP_REMOVED lines=19> */
[----:B------:R-:W-:-:S06]  /*14f0*/  IMAD.HI.U32 R41, R29, R41, R28 ;  /* 0x000000291d297227 */ /* 0x000fcc00078e001c */
[----:B------:R-:W-:-:S04]  /*1500*/  IMAD.HI.U32 R28, R41, R38, RZ ;  /* 0x00000026291c7227 */ /* 0x000fc800078e00ff */
[----:B------:R-:W-:Y:S02]  /*1510*/  IMAD.MOV R29, RZ, RZ, -R28 ;  /* 0x000000ffff1d7224 */ /* 0x000fe400078e0a1c */
[----:B------:R-:W-:Y:S01]  /*1520*/  IMAD R41, R25, R40, R36 ;  /* 0x0000002819297224 */ /* 0x000fe200078e0224 */
[----:B------:R-:W-:Y:S01]  /*1530*/  LOP3.LUT R40, RZ, R30, RZ, 0x33, !PT ;  /* 0x0000001eff287212 */ /* 0x000fe200078e33ff */
[----:B------:R-:W-:-:S03]  /*1540*/  IMAD R38, R37, R29, R38 ;  /* 0x0000001d25267224 */ /* 0x000fc600078e0226 */
[----:B------:R-:W-:Y:S02]  /*1550*/  IADD3 R36, PT, PT, R8, R41, RZ ;  /* 0x0000002908247210 */ /* 0x000fe40007ffe0ff */
[----:B------:R-:W-:-:S13]  /*1560*/  ISETP.GT.U32.AND P3, PT, R37, R38, PT ;  /* 0x000000262500720c */ /* 0x000fda0003f64070 */
[----:B------:R-:W-:-:S04]  /*1570*/  @!P3 IADD3 R38, PT, PT, R38, -R37, RZ ;  /* 0x800000252626b210 */ /* 0x000fc80007ffe0ff */
[----:B------:R-:W-:Y:S02]  /*1580*/  ISETP.GT.U32.AND P2, PT, R37, R38, PT ;  /* 0x000000262500720c */ /* 0x000fe40003f44070 */
[----:B------:R-:W-:-:S04]  /*1590*/  IADD3 R29, PT, PT, R38, -R37, RZ ;  /* 0x80000025261d7210 */ /* 0x000fc80007ffe0ff */
[----:B------:R-:W-:Y:S02]  /*15a0*/  SEL R29, R29, R38, !P2 ;  /* 0x000000261d1d7207 */ /* 0x000fe40005000000 */
[----:B---3--:R-:W-:-:S03]  /*15b0*/  ISETP.GE.AND P2, PT, R36, R31, PT ;  /* 0x0000001f2400720c */ /* 0x008fc60003f46270 */
[----:B------:R-:W-:-:S05]  /*15c0*/  @!P5 IMAD.MOV R29, RZ, RZ, -R29 ;  /* 0x000000ffff1dd224 */ /* 0x000fca00078e0a1d */
        /* <DEDUP_REMOVED lines=9> */
[----:B------:R-:W-:-:S04]  /*1660*/  @!P5 IADD3 R28, PT, PT, -R28, RZ, RZ ;  /* 0x000000ff1c1cd210 */ /* 0x000fc80007ffe1ff */
[----:B------:R-:W-:-:S05]  /*1670*/  SEL R29, R40, R28, !P4 ;  /* 0x0000001c281d7207 */ /* 0x000fca0006000000 */
[----:B------:R-:W-:-:S04]  /*1680*/  IMAD R28, R29, R32, R41 ;  /* 0x000000201d1c7224 */ /* 0x000fc800078e0229 */
[----:B------:R-:W-:-:S04]  /*1690*/  IMAD R29, R28, R31, R36 ;  /* 0x0000001f1c1d7224 */ /* 0x000fc800078e0224 */
[----:B------:R-:W-:-:S04]  /*16a0*/  IMAD R29, R29, UR7, R10 ;  /* 0x000000071d1d7c24 */ /* 0x000fc8000f8e020a */
[----:B------:R-:W-:-:S06]  /*16b0*/  IMAD.WIDE R28, R29, 0x2, R26 ;  /* 0x000000021d1c7825 */ /* 0x000fcc00078e021a */
[----:B------:R-:W2:Y:S02]  /*16c0*/  LDG.E.U16.CONSTANT R28, desc[UR10][R28.64] ;  /* 0x0000000a1c1c7981 */ /* 0x000ea4000c1e9500 */
[----:B--2---:R-:W-:-:S07]  /*16d0*/  HADD2.F32 R35, -RZ, R28.H0_H0 ;  /* 0x2000001cff237230 */ /* 0x004fce0000004100 */
.L_x_69:
[----:B------:R-:W-:Y:S05]  /*16e0*/  BSYNC.RECONVERGENT B1 ;  /* 0x0000000000017941 */ /* 0x000fea0003800200 */
.L_x_68:
[----:B------:R-:W-:Y:S01]  /*16f0*/  VIADD R36, R33, 0x300 ;  /* 0x0000030021247836 */ /* 0x000fe20000000000 */
[----:B------:R1:W-:Y:S01]  /*1700*/  STS [R34], R35 ;  /* 0x0000002322007388 */ /* 0x0003e20000000800 */
[----:B------:R-:W-:Y:S01]  /*1710*/  BSSY.RECONVERGENT B1, `(.L_x_70) ;  /* 0x000004b000017945 */ /* 0x000fe20003800200 */
[----:B------:R-:W-:Y:S02]  /*1720*/  IMAD.MOV.U32 R37, RZ, RZ, RZ ;  /* 0x000000ffff257224 */ /* 0x000fe400078e00ff */
[----:B------:R-:W-:-:S04]  /*1730*/  SHF.R.U32.HI R36, RZ, 0x4, R36 ;  /* 0x00000004ff247819 */ /* 0x000fc80000011624 */
[----:B------:R-:W-:-:S04]  /*1740*/  IADD3 R38, PT, PT, R36, R11, RZ ;  /* 0x0000000b24267210 */ /* 0x000fc80007ffe0ff */
        /* <DEDUP_REMOVED lines=8> */
[----:B------:R0:W1:Y:S02]  /*17d0*/  F2I.FTZ.U32.TRUNC.NTZ R29, R28 ;  /* 0x0000001c001d7305 */ /* 0x000064000021f000 */
[----:B0-----:R-:W-:Y:S02]  /*17e0*/  IMAD.MOV.U32 R28, RZ, RZ, RZ ;  /* 0x000000ffff1c7224 */ /* 0x001fe400078e00ff */
[----:B-1----:R-:W-:-:S04]  /*17f0*/  IMAD.MOV R40, RZ, RZ, -R29 ;  /* 0x000000ffff287224 */ /* 0x002fc800078e0a1d */
[----:B------:R-:W-:Y:S01]  /*1800*/  IMAD R39, R40, R35, RZ ;  /* 0x0000002328277224 */ /* 0x000fe200078e02ff */
[----:B------:R-:W-:Y:S02]  /*1810*/  MOV R40, R41 ;  /* 0x0000002900287202 */ /* 0x000fe40000000f00 */
[----:B------:R-:W0:Y:S01]  /*1820*/  I2F.RP R41, R34 ;  /* 0x0000002200297306 */ /* 0x000e220000209400 */
[----:B------:R-:W-:-:S06]  /*1830*/  IMAD.HI.U32 R39, R29, R39, R28 ;  /* 0x000000271d277227 */ /* 0x000fcc00078e001c */
[----:B------:R-:W-:-:S05]  /*1840*/  IMAD.HI.U32 R28, R39, R40, RZ ;  /* 0x00000028271c7227 */ /* 0x000fca00078e00ff */
[----:B------:R-:W-:Y:S01]  /*1850*/  IADD3 R29, PT, PT, -R28, RZ, RZ ;  /* 0x000000ff1c1d7210 */ /* 0x000fe20007ffe1ff */
[----:B0-----:R-:W0:Y:S04]  /*1860*/  MUFU.RCP R41, R41 ;  /* 0x0000002900297308 */ /* 0x001e280000001000 */
[----:B------:R-:W-:-:S05]  /*1870*/  IMAD R40, R35, R29, R40 ;  /* 0x0000001d23287224 */ /* 0x000fca00078e0228 */
[----:B------:R-:W-:Y:S02]  /*1880*/  ISETP.GT.U32.AND P3, PT, R35, R40, PT ;  /* 0x000000282300720c */ /* 0x000fe40003f64070 */
[----:B0-----:R-:W-:Y:S02]  /*1890*/  IADD3 R29, PT, PT, R41, 0xffffffe, RZ ;  /* 0x0ffffffe291d7810 */ /* 0x001fe40007ffe0ff */
[----:B------:R-:W-:-:S09]  /*18a0*/  LOP3.LUT R41, RZ, R30, RZ, 0x33, !PT ;  /* 0x0000001eff297212 */ /* 0x000fd200078e33ff */
[----:B------:R-:W-:Y:S02]  /*18b0*/  @!P3 IMAD.IADD R40, R40, 0x1, -R35 ;  /* 0x000000012828b824 */ /* 0x000fe400078e0a23 */
[----:B------:R-:W-:Y:S01]  /*18c0*/  @!P3 VIADD R28, R28, 0x1 ;  /* 0x000000011c1cb836 */ /* 0x000fe20000000000 */
[----:B------:R-:W0:Y:S01]  /*18d0*/  F2I.FTZ.U32.TRUNC.NTZ R29, R29 ;  /* 0x0000001d001d7305 */ /* 0x000e22000021f000 */
[----:B------:R-:W-:Y:S02]  /*18e0*/  ISETP.NE.AND P3, PT, R25, RZ, PT ;  /* 0x000000ff1900720c */ /* 0x000fe40003f65270 */
[----:B------:R-:W-:Y:S02]  /*18f0*/  ISETP.GE.U32.AND P2, PT, R40, R35, PT ;  /* 0x000000232800720c */ /* 0x000fe40003f46070 */
[----:B------:R-:W-:-:S04]  /*1900*/  LOP3.LUT R35, R38, R25, RZ, 0x3c, !PT ;  /* 0x0000001926237212 */ /* 0x000fc800078e3cff */
[----:B------:R-:W-:Y:S02]  /*1910*/  ISETP.GE.AND P4, PT, R35, RZ, PT ;  /* 0x000000ff2300720c */ /* 0x000fe40003f86270 */
[----:B0-----:R-:W-:-:S05]  /*1920*/  IADD3 R39, PT, PT, RZ, -R29, RZ ;  /* 0x8000001dff277210 */ /* 0x001fca0007ffe0ff */
[----:B------:R-:W-:Y:S01]  /*1930*/  @P2 IADD3 R28, PT, PT, R28, 0x1, RZ ;  /* 0x000000011c1c2810 */ /* 0x000fe20007ffe0ff */
[----:B------:R-:W-:-:S04]  /*1940*/  IMAD R39, R39, R34, RZ ;  /* 0x0000002227277224 */ /* 0x000fc800078e02ff */
[----:B------:R-:W-:Y:S02]  /*1950*/  IMAD.MOV.U32 R35, RZ, RZ, R28 ;  /* 0x000000ffff237224 */ /* 0x000fe400078e001c */
[----:B------:R-:W-:Y:S02]  /*1960*/  HFMA2 R28, -RZ, RZ, 0, 0 ;  /* 0x00000000ff1c7431 */ /* 0x000fe400000001ff */
[----:B------:R-:W-:Y:S01]  /*1970*/  @!P4 IMAD.MOV R35, RZ, RZ, -R35 ;  /* 0x000000ffff23c224 */ /* 0x000fe200078e0a23 */
[----:B------:R-:W-:Y:S02]  /*1980*/  @!P3 LOP3.LUT R35, RZ, R25, RZ, 0x33, !PT ;  /* 0x00000019ff23b212 */ /* 0x000fe400078e33ff */
[----:B------:R-:W-:Y:S02]  /*1990*/  ISETP.NE.AND P4, PT, R30, RZ, PT ;  /* 0x000000ff1e00720c */ /* 0x000fe40003f85270 */
[----:B------:R-:W-:Y:S01]  /*19a0*/  IABS R40, R35 ;  /* 0x0000002300287213 */ /* 0x000fe20000000000 */
[----:B------:R-:W-:Y:S01]  /*19b0*/  IMAD.HI.U32 R28, R29, R39, R28 ;  /* 0x000000271d1c7227 */ /* 0x000fe200078e001c */
[----:B------:R-:W-:-:S03]  /*19c0*/  ISETP.GE.AND P5, PT, R35, RZ, PT ;  /* 0x000000ff2300720c */ /* 0x000fc60003fa6270 */
[----:B------:R-:W-:-:S04]  /*19d0*/  IMAD.MOV.U32 R29, RZ, RZ, R40 ;  /* 0x000000ffff1d7224 */ /* 0x000fc800078e0028 */
[----:B------:R-:W-:-:S05]  /*19e0*/  IMAD.HI.U32 R28, R28, R29, RZ ;  /* 0x0000001d1c1c7227 */ /* 0x000fca00078e00ff */
[----:B------:R-:W-:-:S05]  /*19f0*/  IADD3 R39, PT, PT, -R28, RZ, RZ ;  /* 0x000000ff1c277210 */ /* 0x000fca0007ffe1ff */
[----:B------:R-:W-:Y:S01]  /*1a00*/  IMAD R29, R34, R39, R29 ;  /* 0x00000027221d7224 */ /* 0x000fe200078e021d */
[----:B------:R-:W-:-:S04]  /*1a10*/  IADD3 R39, PT, PT, -R35, RZ, RZ ;  /* 0x000000ff23277210 */ /* 0x000fc80007ffe1ff */
[----:B------:R-:W-:Y:S01]  /*1a20*/  ISETP.GT.U32.AND P3, PT, R34, R29, PT ;  /* 0x0000001d2200720c */ /* 0x000fe20003f64070 */
[----:B------:R-:W-:-:S04]  /*1a30*/  IMAD R39, R25, R39, R38 ;  /* 0x0000002719277224 */ /* 0x000fc800078e0226 */
[----:B------:R-:W-:-:S08]  /*1a40*/  IMAD.IADD R38, R8, 0x1, R39 ;  /* 0x0000000108267824 */ /* 0x000fd000078e0227 */
[----:B------:R-:W-:-:S04]  /*1a50*/  @!P3 IMAD.IADD R29, R29, 0x1, -R34 ;  /* 0x000000011d1db824 */ /* 0x000fc800078e0a22 */
[----:B------:R-:W-:Y:S01]  /*1a60*/  IMAD.IADD R40, R29, 0x1, -R34 ;  /* 0x000000011d287824 */ /* 0x000fe200078e0a22 */
[----:B------:R-:W-:-:S04]  /*1a70*/  ISETP.GT.U32.AND P2, PT, R34, R29, PT ;  /* 0x0000001d2200720c */ /* 0x000fc80003f44070 */
[----:B------:R-:W-:Y:S02]  /*1a80*/  SEL R40, R40, R29, !P2 ;  /* 0x0000001d28287207 */ /* 0x000fe40005000000 */
[----:B---3--:R-:W-:Y:S02]  /*1a90*/  ISETP.GE.AND P2, PT, R38, R31, PT ;  /* 0x0000001f2600720c */ /* 0x008fe40003f46270 */
[----:B------:R-:W-:-:S04]  /*1aa0*/  @!P5 IADD3 R40, PT, PT, -R40, RZ, RZ ;  /* 0x000000ff2828d210 */ /* 0x000fc80007ffe1ff */
[----:B------:R-:W-:-:S04]  /*1ab0*/  SEL R39, R41, R40, !P4 ;  /* 0x0000002829277207 */ /* 0x000fc80006000000 */
[----:B------:R-:W-:-:S04]  /*1ac0*/  IADD3 R39, PT, PT, R2, R39, RZ ;  /* 0x0000002702277210 */ /* 0x000fc80007ffe0ff */
        /* <DEDUP_REMOVED lines=15> */
.L_x_71:
[----:B------:R-:W-:Y:S05]  /*1bc0*/  BSYNC.RECONVERGENT B1 ;  /* 0x0000000000017941 */ /* 0x000fea0003800200 */
.L_x_70:
[----:B------:R-:W-:Y:S02]  /*1bd0*/  LEA R36, R36, R21, 0x6 ;  /* 0x0000001524247211 */ /* 0x000fe400078e30ff */
[C---:B------:R-:W-:Y:S01]  /*1be0*/  ISETP.GE.U32.AND P2, PT, R33.reuse, 0x400, PT ;  /* 0x000004002100780c */ /* 0x040fe20003f46070 */
[----:B------:R-:W-:Y:S02]  /*1bf0*/  VIADD R33, R33, 0x400 ;  /* 0x0000040021217836 */ /* 0x000fe40000000000 */
[----:B------:R1:W-:Y:S10]  /*1c00*/  STS [R36], R37 ;  /* 0x0000002524007388 */ /* 0x0003f40000000800 */
[----:B-1----:R-:W-:Y:S05]  /*1c10*/  @!P2 BRA `(.L_x_72) ;  /* 0xffffffec0020a947 */ /* 0x002fea000383ffff */
[----:B------:R-:W-:Y:S05]  /*1c20*/  BSYNC.RECONVERGENT B0 ;  /* 0x0000000000007941 */ /* 0x000fea0003800200 */
.L_x_63:
[----:B------:R-:W-:Y:S01]  /*1c30*/  BAR.SYNC.DEFER_BLOCKING 0x0 ;  /* 0x0000000000007b1d */ /* 0x000fe20000010000 */
[----:B------:R-:W-:-:S05]  /*1c40*/  ISETP.GE.OR P1, PT, R11, UR6, !P0 ;  /* 0x000000060b007c0c */ /* 0x000fca000c726670 */
[----:B------:R-:W-:Y:S08]  /*1c50*/  BSSY.RECONVERGENT B0, `(.L_x_73) ;  /* 0x000007f000007945 */ /* 0x000ff00003800200 */
[----:B------:R-:W-:Y:S05]  /*1c60*/  @P1 BRA `(.L_x_74) ;  /* 0x0000000400f41947 */ /* 0x000fea0003800000 */
[----:B------:R-:W-:Y:S02]  /*1c70*/  ISETP.GE.AND P1, PT, R12, 0x10, PT ;  /* 0x000000100c00780c */ /* 0x000fe40003f26270 */
[----:B------:R-:W-:Y:S02]  /*1c80*/  ISETP.NE.AND P2, PT, R24, RZ, PT ;  /* 0x000000ff1800720c */ /* 0x000fe40003f45270 */
[----:B------:R-:W-:-:S09]  /*1c90*/  MOV R28, RZ ;  /* 0x000000ff001c7202 */ /* 0x000fd20000000f00 */
[----:B------:R-:W-:Y:S05]  /*1ca0*/  @!P1 BRA `(.L_x_75) ;  /* 0x0000000000dc9947 */ /* 0x000fea0003800000 */
[----:B------:R-:W-:Y:S01]  /*1cb0*/  LOP3.LUT R28, R22, 0xf0, RZ, 0xc0, !PT ;  /* 0x000000f0161c7812 */ /* 0x000fe200078ec0ff */
[----:B0-----:R-:W-:-:S07]  /*1cc0*/  IMAD.MOV.U32 R26, RZ, RZ, RZ ;  /* 0x000000ffff1a7224 */ /* 0x001fce00078e00ff */
.L_x_76:
[C---:B------:R-:W-:Y:S01]  /*1cd0*/  LEA R27, R26.reuse, R15, 0x6 ;  /* 0x0000000f1a1b7211 */ /* 0x040fe200078e30ff */
[C---:B------:R-:W-:Y:S01]  /*1ce0*/  IMAD R25, R26.reuse, 0x40, R21 ;  /* 0x000000401a197824 */ /* 0x040fe200078e0215 */
[----:B------:R-:W-:-:S03]  /*1cf0*/  IADD3 R26, PT, PT, R26, 0x10, RZ ;  /* 0x000000101a1a7810 */ /* 0x000fc60007ffe0ff */
[----:B------:R-:W-:Y:S01]  /*1d00*/  LDS R40, [R27] ;  /* 0x000000001b287984 */ /* 0x000fe20000000800 */
[----:B------:R-:W-:-:S03]  /*1d10*/  ISETP.NE.AND P1, PT, R26, R28, PT ;  /* 0x0000001c1a00720c */ /* 0x000fc60003f25270 */
[----:B------:R-:W0:Y:S04]  /*1d20*/  LDS R39, [R25] ;  /* 0x0000000019277984 */ /* 0x000e280000000800 */
[----:B------:R-:W-:Y:S04]  /*1d30*/  LDS R47, [R27+0x40] ;  /* 0x000040001b2f7984 */ /* 0x000fe80000000800 */
[----:B------:R-:W1:Y:S04]  /*1d40*/  LDS R49, [R25+0x40] ;  /* 0x0000400019317984 */ /* 0x000e680000000800 */
[----:B------:R-:W-:Y:S04]  /*1d50*/  LDS R48, [R27+0x80] ;  /* 0x000080001b307984 */ /* 0x000fe80000000800 */
[----:B------:R-:W5:Y:S04]  /*1d60*/  LDS R45, [R25+0x80] ;  /* 0x00008000192d7984 */ /* 0x000f680000000800 */
[----:B------:R-:W-:Y:S04]  /*1d70*/  LDS R43, [R27+0xc0] ;  /* 0x0000c0001b2b7984 */ /* 0x000fe80000000800 */
[----:B------:R-:W2:Y:S04]  /*1d80*/  LDS R46, [R25+0xc0] ;  /* 0x0000c000192e7984 */ /* 0x000ea80000000800 */
[----:B------:R-:W-:Y:S04]  /*1d90*/  LDS R41, [R27+0x100] ;  /* 0x000100001b297984 */ /* 0x000fe80000000800 */
[----:B------:R-:W2:Y:S04]  /*1da0*/  LDS R44, [R25+0x100] ;  /* 0x00010000192c7984 */ /* 0x000ea80000000800 */
[----:B------:R-:W-:Y:S04]  /*1db0*/  LDS R37, [R27+0x140] ;  /* 0x000140001b257984 */ /* 0x000fe80000000800 */
[----:B------:R-:W2:Y:S01]  /*1dc0*/  LDS R38, [R25+0x140] ;  /* 0x0001400019267984 */ /* 0x000ea20000000800 */
[----:B0-----:R-:W-:-:S03]  /*1dd0*/  FFMA R40, R40, R39, R7 ;  /* 0x0000002728287223 */ /* 0x001fc60000000007 */
[----:B------:R-:W-:Y:S04]  /*1de0*/  LDS R35, [R27+0x180] ;  /* 0x000180001b237984 */ /* 0x000fe80000000800 */
[----:B------:R-:W0:Y:S01]  /*1df0*/  LDS R36, [R25+0x180] ;  /* 0x0001800019247984 */ /* 0x000e220000000800 */
[----:B-1----:R-:W-:-:S03]  /*1e00*/  FFMA R47, R47, R49, R40 ;  /* 0x000000312f2f7223 */ /* 0x002fc60000000028 */
[----:B------:R-:W-:Y:S04]  /*1e10*/  LDS R33, [R27+0x1c0] ;  /* 0x0001c0001b217984 */ /* 0x000fe80000000800 */
[----:B------:R-:W1:Y:S01]  /*1e20*/  LDS R34, [R25+0x1c0] ;  /* 0x0001c00019227984 */ /* 0x000e620000000800 */
[----:B-----5:R-:W-:-:S03]  /*1e30*/  FFMA R50, R48, R45, R47 ;  /* 0x0000002d30327223 */ /* 0x020fc6000000002f */
[----:B---3--:R-:W-:Y:S04]  /*1e40*/  LDS R31, [R27+0x200] ;  /* 0x000200001b1f7984 */ /* 0x008fe80000000800 */
[----:B----4-:R-:W3:Y:S01]  /*1e50*/  LDS R32, [R25+0x200] ;  /* 0x0002000019207984 */ /* 0x010ee20000000800 */
[----:B--2---:R-:W-:-:S03]  /*1e60*/  FFMA R50, R43, R46, R50 ;  /* 0x0000002e2b327223 */ /* 0x004fc60000000032 */
[----:B------:R-:W-:Y:S04]  /*1e70*/  LDS R29, [R27+0x240] ;  /* 0x000240001b1d7984 */ /* 0x000fe80000000800 */
[----:B------:R-:W2:Y:S01]  /*1e80*/  LDS R30, [R25+0x240] ;  /* 0x00024000191e7984 */ /* 0x000ea20000000800 */
[----:B------:R-:W-:-:S03]  /*1e90*/  FFMA R50, R41, R44, R50 ;  /* 0x0000002c29327223 */ /* 0x000fc60000000032 */
[----:B------:R-:W-:Y:S04]  /*1ea0*/  LDS R39, [R27+0x280] ;  /* 0x000280001b277984 */ /* 0x000fe80000000800 */
[----:B------:R-:W4:Y:S01]  /*1eb0*/  LDS R42, [R25+0x280] ;  /* 0x00028000192a7984 */ /* 0x000f220000000800 */
[----:B------:R-:W-:-:S03]  /*1ec0*/  FFMA R50, R37, R38, R50 ;  /* 0x0000002625327223 */ /* 0x000fc60000000032 */
[----:B------:R-:W-:Y:S04]  /*1ed0*/  LDS R7, [R27+0x2c0] ;  /* 0x0002c0001b077984 */ /* 0x000fe80000000800 */
[----:B------:R-:W5:Y:S01]  /*1ee0*/  LDS R40, [R25+0x2c0] ;  /* 0x0002c00019287984 */ /* 0x000f620000000800 */
[----:B0-----:R-:W-:-:S03]  /*1ef0*/  FFMA R36, R35, R36, R50 ;  /* 0x0000002423247223 */ /* 0x001fc60000000032 */
[----:B------:R-:W-:Y:S04]  /*1f00*/  LDS R45, [R27+0x300] ;  /* 0x000300001b2d7984 */ /* 0x000fe80000000800 */
[----:B------:R-:W0:Y:S01]  /*1f10*/  LDS R48, [R25+0x300] ;  /* 0x0003000019307984 */ /* 0x000e220000000800 */
[----:B-1----:R-:W-:-:S03]  /*1f20*/  FFMA R34, R33, R34, R36 ;  /* 0x0000002221227223 */ /* 0x002fc60000000024 */
[----:B------:R-:W-:Y:S04]  /*1f30*/  LDS R43, [R27+0x340] ;  /* 0x000340001b2b7984 */ /* 0x000fe80000000800 */
[----:B------:R-:W1:Y:S01]  /*1f40*/  LDS R46, [R25+0x340] ;  /* 0x00034000192e7984 */ /* 0x000e620000000800 */
[----:B---3--:R-:W-:-:S03]  /*1f50*/  FFMA R32, R31, R32, R34 ;  /* 0x000000201f207223 */ /* 0x008fc60000000022 */
[----:B------:R-:W-:Y:S04]  /*1f60*/  LDS R41, [R27+0x380] ;  /* 0x000380001b297984 */ /* 0x000fe80000000800 */
[----:B------:R-:W3:Y:S01]  /*1f70*/  LDS R44, [R25+0x380] ;  /* 0x00038000192c7984 */ /* 0x000ee20000000800 */
[----:B--2---:R-:W-:-:S03]  /*1f80*/  FFMA R30, R29, R30, R32 ;  /* 0x0000001e1d1e7223 */ /* 0x004fc60000000020 */
[----:B------:R-:W-:Y:S04]  /*1f90*/  LDS R37, [R27+0x3c0] ;  /* 0x0003c0001b257984 */ /* 0x000fe80000000800 */
[----:B------:R-:W2:Y:S01]  /*1fa0*/  LDS R38, [R25+0x3c0] ;  /* 0x0003c00019267984 */ /* 0x000ea20000000800 */
[----:B----4-:R-:W-:-:S04]  /*1fb0*/  FFMA R30, R39, R42, R30 ;  /* 0x0000002a271e7223 */ /* 0x010fc8000000001e */
[----:B-----5:R-:W-:-:S04]  /*1fc0*/  FFMA R30, R7, R40, R30 ;  /* 0x00000028071e7223 */ /* 0x020fc8000000001e */
[----:B0-----:R-:W-:-:S04]  /*1fd0*/  FFMA R30, R45, R48, R30 ;  /* 0x000000302d1e7223 */ /* 0x001fc8000000001e */
[----:B-1----:R-:W-:-:S04]  /*1fe0*/  FFMA R30, R43, R46, R30 ;  /* 0x0000002e2b1e7223 */ /* 0x002fc8000000001e */
[----:B---3--:R-:W-:-:S04]  /*1ff0*/  FFMA R30, R41, R44, R30 ;  /* 0x0000002c291e7223 */ /* 0x008fc8000000001e */
[----:B--2---:R-:W-:Y:S01]  /*2000*/  FFMA R7, R37, R38, R30 ;  /* 0x0000002625077223 */ /* 0x004fe2000000001e */
[----:B------:R-:W-:Y:S06]  /*2010*/  @P1 BRA `(.L_x_76) ;  /* 0xfffffffc002c1947 */ /* 0x000fec000383ffff */
.L_x_75:
[----:B------:R-:W-:Y:S05]  /*2020*/  @!P2 BRA `(.L_x_74) ;  /* 0x000000040004a947 */ /* 0x000fea0003800000 */
[----:B------:R-:W-:Y:S02]  /*2030*/  ISETP.GE.U32.AND P1, PT, R24, 0x8, PT ;  /* 0x000000081800780c */ /* 0x000fe40003f26070 */
[----:B------:R-:W-:-:S11]  /*2040*/  ISETP.NE.AND P2, PT, R23, RZ, PT ;  /* 0x000000ff1700720c */ /* 0x000fd60003f45270 */
[----:B------:R-:W-:Y:S05]  /*2050*/  @!P1 BRA `(.L_x_77) ;  /* 0x00000000006c9947 */ /* 0x000fea0003800000 */
[C---:B------:R-:W-:Y:S01]  /*2060*/  IMAD R24, R28.reuse, 0x40, R15 ;  /* 0x000000401c187824 */ /* 0x040fe200078e020f */
[C---:B0-----:R-:W-:Y:S01]  /*2070*/  LEA R25, R28.reuse, R21, 0x6 ;  /* 0x000000151c197211 */ /* 0x041fe200078e30ff */
[----:B------:R-:W-:-:S03]  /*2080*/  VIADD R28, R28, 0x8 ;  /* 0x000000081c1c7836 */ /* 0x000fc60000000000 */
[----:B------:R-:W-:Y:S04]  /*2090*/  LDS R26, [R24] ;  /* 0x00000000181a7984 */ /* 0x000fe80000000800 */
[----:B------:R-:W0:Y:S04]  /*20a0*/  LDS R27, [R25] ;  /* 0x00000000191b7984 */ /* 0x000e280000000800 */
[----:B------:R-:W-:Y:S04]  /*20b0*/  LDS R29, [R24+0x40] ;  /* 0x00004000181d7984 */ /* 0x000fe80000000800 */
[----:B--2---:R-:W1:Y:S04]  /*20c0*/  LDS R30, [R25+0x40] ;  /* 0x00004000191e7984 */ /* 0x004e680000000800 */
[----:B---3--:R-:W-:Y:S04]  /*20d0*/  LDS R31, [R24+0x80] ;  /* 0x00008000181f7984 */ /* 0x008fe80000000800 */
[----:B----4-:R-:W2:Y:S04]  /*20e0*/  LDS R32, [R25+0x80] ;  /* 0x0000800019207984 */ /* 0x010ea80000000800 */
[----:B------:R-:W-:Y:S04]  /*20f0*/  LDS R33, [R24+0xc0] ;  /* 0x0000c00018217984 */ /* 0x000fe80000000800 */
[----:B------:R-:W3:Y:S04]  /*2100*/  LDS R34, [R25+0xc0] ;  /* 0x0000c00019227984 */ /* 0x000ee80000000800 */
[----:B------:R-:W-:Y:S04]  /*2110*/  LDS R35, [R24+0x100] ;  /* 0x0001000018237984 */ /* 0x000fe80000000800 */
[----:B------:R-:W4:Y:S04]  /*2120*/  LDS R36, [R25+0x100] ;  /* 0x0001000019247984 */ /* 0x000f280000000800 */
        /* <DEDUP_REMOVED lines=8> */
[----:B--2---:R-:W-:-:S04]  /*21b0*/  FFMA R26, R31, R32, R26 ;  /* 0x000000201f1a7223 */ /* 0x004fc8000000001a */
[----:B---3--:R-:W-:-:S04]  /*21c0*/  FFMA R26, R33, R34, R26 ;  /* 0x00000022211a7223 */ /* 0x008fc8000000001a */
[----:B----4-:R-:W-:-:S04]  /*21d0*/  FFMA R26, R35, R36, R26 ;  /* 0x00000024231a7223 */ /* 0x010fc8000000001a */
[----:B-----5:R-:W-:-:S04]  /*21e0*/  FFMA R26, R37, R38, R26 ;  /* 0x00000026251a7223 */ /* 0x020fc8000000001a */
[----:B0-----:R-:W-:-:S04]  /*21f0*/  FFMA R26, R39, R40, R26 ;  /* 0x00000028271a7223 */ /* 0x001fc8000000001a */
[----:B-1----:R-:W-:-:S07]  /*2200*/  FFMA R7, R41, R42, R26 ;  /* 0x0000002a29077223 */ /* 0x002fce000000001a */
.L_x_77:
[----:B------:R-:W-:Y:S05]  /*2210*/  @!P2 BRA `(.L_x_74) ;  /* 0x000000000088a947 */ /* 0x000fea0003800000 */
[----:B------:R-:W-:Y:S02]  /*2220*/  ISETP.GE.U32.AND P1, PT, R23, 0x4, PT ;  /* 0x000000041700780c */ /* 0x000fe40003f26070 */
[----:B------:R-:W-:-:S04]  /*2230*/  LOP3.LUT R24, R22, 0x3, RZ, 0xc0, !PT ;  /* 0x0000000316187812 */ /* 0x000fc800078ec0ff */
[----:B------:R-:W-:-:S07]  /*2240*/  ISETP.NE.AND P2, PT, R24, RZ, PT ;  /* 0x000000ff1800720c */ /* 0x000fce0003f45270 */
[----:B------:R-:W-:Y:S06]  /*2250*/  @!P1 BRA `(.L_x_78) ;  /* 0x00000000003c9947 */ /* 0x000fec0003800000 */
[C---:B------:R-:W-:Y:S01]  /*2260*/  LEA R22, R28.reuse, R15, 0x6 ;  /* 0x0000000f1c167211 */ /* 0x040fe200078e30ff */
[C---:B------:R-:W-:Y:S01]  /*2270*/  IMAD R23, R28.reuse, 0x40, R21 ;  /* 0x000000401c177824 */ /* 0x040fe200078e0215 */
[----:B------:R-:W-:-:S03]  /*2280*/  IADD3 R28, PT, PT, R28, 0x4, RZ ;  /* 0x000000041c1c7810 */ /* 0x000fc60007ffe0ff */
[----:B0-----:R-:W-:Y:S04]  /*2290*/  LDS R26, [R22] ;  /* 0x00000000161a7984 */ /* 0x001fe80000000800 */
[----:B------:R-:W0:Y:S04]  /*22a0*/  LDS R25, [R23] ;  /* 0x0000000017197984 */ /* 0x000e280000000800 */
[----:B--2---:R-:W-:Y:S04]  /*22b0*/  LDS R30, [R22+0x40] ;  /* 0x00004000161e7984 */ /* 0x004fe80000000800 */
[----:B------:R-:W1:Y:S04]  /*22c0*/  LDS R27, [R23+0x40] ;  /* 0x00004000171b7984 */ /* 0x000e680000000800 */
[----:B----4-:R-:W-:Y:S04]  /*22d0*/  LDS R32, [R22+0x80] ;  /* 0x0000800016207984 */ /* 0x010fe80000000800 */
[----:B------:R-:W2:Y:S04]  /*22e0*/  LDS R29, [R23+0x80] ;  /* 0x00008000171d7984 */ /* 0x000ea80000000800 */
[----:B------:R-:W-:Y:S04]  /*22f0*/  LDS R34, [R22+0xc0] ;  /* 0x0000c00016227984 */ /* 0x000fe80000000800 */
[----:B---3--:R-:W3:Y:S01]  /*2300*/  LDS R31, [R23+0xc0] ;  /* 0x0000c000171f7984 */ /* 0x008ee20000000800 */
[----:B0-----:R-:W-:-:S04]  /*2310*/  FFMA R25, R26, R25, R7 ;  /* 0x000000191a197223 */ /* 0x001fc80000000007 */
[----:B-1----:R-:W-:-:S04]  /*2320*/  FFMA R25, R30, R27, R25 ;  /* 0x0000001b1e197223 */ /* 0x002fc80000000019 */
[----:B--2---:R-:W-:-:S04]  /*2330*/  FFMA R25, R32, R29, R25 ;  /* 0x0000001d20197223 */ /* 0x004fc80000000019 */
[----:B---3--:R-:W-:-:S07]  /*2340*/  FFMA R7, R34, R31, R25 ;  /* 0x0000001f22077223 */ /* 0x008fce0000000019 */
.L_x_78:
[----:B------:R-:W-:Y:S05]  /*2350*/  @!P2 BRA `(.L_x_74) ;  /* 0x000000000038a947 */ /* 0x000fea0003800000 */
[C---:B0-----:R-:W-:Y:S01]  /*2360*/  IMAD R26, R28.reuse, 0x40, R15 ;  /* 0x000000401c1a7824 */ /* 0x041fe200078e020f */
[----:B------:R-:W-:Y:S02]  /*2370*/  LEA R28, R28, R21, 0x6 ;  /* 0x000000151c1c7211 */ /* 0x000fe400078e30ff */
[----:B------:R-:W-:Y:S02]  /*2380*/  ISETP.NE.AND P1, PT, R24, 0x1, PT ;  /* 0x000000011800780c */ /* 0x000fe40003f25270 */
[----:B------:R-:W-:Y:S04]  /*2390*/  LDS R22, [R26] ;  /* 0x000000001a167984 */ /* 0x000fe80000000800 */
[----:B------:R-:W0:Y:S02]  /*23a0*/  LDS R23, [R28] ;  /* 0x000000001c177984 */ /* 0x000e240000000800 */
[----:B0-----:R-:W-:-:S05]  /*23b0*/  FFMA R7, R22, R23, R7 ;  /* 0x0000001716077223 */ /* 0x001fca0000000007 */
[----:B------:R-:W-:Y:S05]  /*23c0*/  @!P1 BRA `(.L_x_74) ;  /* 0x00000000001c9947 */ /* 0x000fea0003800000 */
[----:B------:R-:W-:Y:S01]  /*23d0*/  ISETP.NE.AND P1, PT, R24, 0x2, PT ;  /* 0x000000021800780c */ /* 0x000fe20003f25270 */
[----:B------:R-:W-:Y:S04]  /*23e0*/  LDS R22, [R26+0x40] ;  /* 0x000040001a167984 */ /* 0x000fe80000000800 */
[----:B------:R-:W0:Y:S08]  /*23f0*/  LDS R23, [R28+0x40] ;  /* 0x000040001c177984 */ /* 0x000e300000000800 */
[----:B------:R-:W-:Y:S04]  /*2400*/  @P1 LDS R24, [R26+0x80] ;  /* 0x000080001a181984 */ /* 0x000fe80000000800 */
[----:B------:R-:W1:Y:S01]  /*2410*/  @P1 LDS R25, [R28+0x80] ;  /* 0x000080001c191984 */ /* 0x000e620000000800 */
[----:B0-----:R-:W-:-:S04]  /*2420*/  FFMA R7, R22, R23, R7 ;  /* 0x0000001716077223 */ /* 0x001fc80000000007 */
[----:B-1----:R-:W-:-:S07]  /*2430*/  @P1 FFMA R7, R24, R25, R7 ;  /* 0x0000001918071223 */ /* 0x002fce0000000007 */
.L_x_74:
[----:B------:R-:W-:Y:S05]  /*2440*/  BSYNC.RECONVERGENT B0 ;  /* 0x0000000000007941 */ /* 0x000fea0003800200 */
.L_x_73:
[----:B------:R-:W-:Y:S01]  /*2450*/  VIADD R11, R11, 0x80 ;  /* 0x000000800b0b7836 */ /* 0x000fe20000000000 */
[----:B------:R-:W-:Y:S01]  /*2460*/  BAR.SYNC.DEFER_BLOCKING 0x0 ;  /* 0x0000000000007b1d */ /* 0x000fe20000010000 */
[----:B------:R-:W-:-:S03]  /*2470*/  IADD3 R12, PT, PT, R12, -0x80, RZ ;  /* 0xffffff800c0c7810 */ /* 0x000fc60007ffe0ff */
[----:B------:R-:W-:-:S13]  /*2480*/  ISETP.GE.AND P1, PT, R11, UR6, PT ;  /* 0x000000060b007c0c */ /* 0x000fda000bf26270 */
[----:B------:R-:W-:Y:S05]  /*2490*/  @!P1 BRA `(.L_x_79) ;  /* 0xffffffdc00d49947 */ /* 0x000fea000383ffff */
.L_x_60:
[----:B------:R-:W-:Y:S05]  /*24a0*/  @!P0 EXIT ;  /* 0x000000000000894d */ /* 0x000fea0003800000 */
[----:B------:R-:W1:Y:S01]  /*24b0*/  LDC.64 R10, c[0x0][0x390] ;  /* 0x0000e400ff0a7b82 */ /* 0x000e620000000a00 */
[----:B------:R-:W5:Y:S01]  /*24c0*/  LDCU UR6, c[0x0][0x3a4] ;  /* 0x00007480ff0677ac */ /* 0x000f620008000800 */
[----:B------:R-:W-:Y:S01]  /*24d0*/  VIADD R3, R6, UR4 ;  /* 0x0000000406037c36 */ /* 0x000fe20008000000 */
[----:B------:R-:W-:-:S03]  /*24e0*/  IADD3 R0, PT, PT, R5, UR5, RZ ;  /* 0x0000000505007c10 */ /* 0x000fc6000fffe0ff */
[----:B------:R-:W-:-:S04]  /*24f0*/  IMAD R3, R3, 0x9, R8 ;  /* 0x0000000903037824 */ /* 0x000fc800078e0208 */
[----:B------:R-:W-:-:S04]  /*2500*/  IMAD R3, R2, 0x3, R3 ;  /* 0x0000000302037824 */ /* 0x000fc800078e0203 */
[----:B-----5:R-:W-:-:S04]  /*2510*/  IMAD R3, R3, UR6, R0 ;  /* 0x0000000603037c24 */ /* 0x020fc8000f8e0200 */
[----:B-1----:R-:W-:-:S05]  /*2520*/  IMAD.WIDE R2, R3, 0x4, R10 ;  /* 0x0000000403027825 */ /* 0x002fca00078e020a */
[----:B------:R-:W-:Y:S01]  /*2530*/  STG.E desc[UR10][R2.64], R7 ;  /* 0x0000000702007986 */ /* 0x000fe2000c10190a */
[----:B------:R-:W-:Y:S05]  /*2540*/  EXIT ;  /* 0x000000000000794d */ /* 0x000fea0003800000 */
.L_x_80:
        /* <DEDUP_REMOVED lines=11> */
.L_x_181:


//--------------------- .text._Z36conv2d_backward_weight_medium_kernelPK6__halfS1_Pfiiiiiii --------------------------
	.section	.text._Z36conv2d_backward_weight_medium_kernelPK6__halfS1_Pfiiiiiii,"ax",@progbits
	.align	128
        .global         _Z36conv2d_backward_weight_medium_kernelPK6__halfS1_Pfiiiiiii
        .type           _Z36conv2d_backward_weight_medium_kernelPK6__halfS1_Pfiiiiiii,@function
        .size           _Z36conv2d_backward_weight_medium_kernelPK6__halfS1_Pfiiiiiii,(.L_x_182 - _Z36conv2d_backward_weight_medium_kernelPK6__halfS1_Pfiiiiiii)
        .other          _Z36conv2d_backward_weight_medium_kernelPK6__halfS1_Pfiiiiiii,@"STO_CUDA_ENTRY STV_DEFAULT"
_Z36conv2d_backward_weight_medium_kernelPK6__halfS1_Pfiiiiiii:
.text._Z36conv2d_backward_weight_medium_kernelPK6__halfS1_Pfiiiiiii:
        /* <DEDUP_REMOVED lines=13> */
[----:B------:R-:W-:Y:S01]  /*00d0*/  IMAD R2, R2, 0xaaab, RZ ;  /* 0x0000aaab02027824 */ /* 0x000fe200078e02ff */
[----:B------:R-:W1:Y:S01]  /*00e0*/  LDCU UR6, c[0x0][0x398] ;  /* 0x00007300ff0677ac */ /* 0x000e620008000800 */
[----:B------:R-:W-:Y:S01]  /*00f0*/  IADD3 R4, PT, PT, R4, -UR8, RZ ;  /* 0x8000000804047c10 */ /* 0x000fe2000fffe0ff */
[----:B------:R-:W-:Y:S01]  /*0100*/  HFMA2 R35, -RZ, RZ, 0, 0 ;  /* 0x00000000ff237431 */ /* 0x000fe200000001ff */
[----:B------:R-:W-:Y:S01]  /*0110*/  CS2R R36, SRZ ;  /* 0x0000000000247805 */ /* 0x000fe2000001ff00 */
[----:B------:R-:W1:Y:S01]  /*0120*/  LDCU.64 UR4, c[0x0][0x3a8] ;  /* 0x00007500ff0477ac */ /* 0x000e620008000a00 */
[----:B------:R-:W-:Y:S01]  /*0130*/  SHF.R.U32.HI R2, RZ, 0x11, R2 ;  /* 0x00000011ff027819 */ /* 0x000fe20000011602 */
[----:B------:R-:W-:Y:S01]  /*0140*/  IMAD.MOV.U32 R38, RZ, RZ, RZ ;  /* 0x000000ffff267224 */ /* 0x000fe200078e00ff */
[----:B------:R-:W2:Y:S02]  /*0150*/  LDCU.64 UR16, c[0x0][0x358] ;  /* 0x00006b00ff1077ac */ /* 0x000ea40008000a00 */
[----:B------:R-:W-:-:S05]  /*0160*/  PRMT R3, R2, 0x9910, RZ ;  /* 0x0000991002037816 */ /* 0x000fca00000000ff */
[----:B------:R-:W-:-:S05]  /*0170*/  IMAD R3, R3, 0x3, RZ ;  /* 0x0000000303037824 */ /* 0x000fca00078e02ff */
[----:B------:R-:W-:Y:S01]  /*0180*/  IADD3 R3, PT, PT, RZ, -R3, RZ ;  /* 0x80000003ff037210 */ /* 0x000fe20007ffe0ff */
[----:B-1----:R-:W-:-:S03]  /*0190*/  UIMAD UR4, UR4, UR6, URZ ;  /* 0x00000006040472a4 */ /* 0x002fc6000f8e02ff */
[----:B------:R-:W-:Y:S02]  /*01a0*/  PRMT R10, R3, 0x7710, RZ ;  /* 0x00007710030a7816 */ /* 0x000fe400000000ff */
[----:B------:R-:W-:Y:S01]  /*01b0*/  IADD3 R3, PT, PT, R6, -UR7, RZ ;  /* 0x8000000706037c10 */ /* 0x000fe2000fffe0ff */
[----:B------:R-:W-:Y:S02]  /*01c0*/  UIMAD UR9, UR4, UR5, URZ ;  /* 0x00000005040972a4 */ /* 0x000fe4000f8e02ff */
[----:B------:R-:W-:Y:S01]  /*01d0*/  IMAD.IADD R10, R10, 0x1, R5 ;  /* 0x000000010a0a7824 */ /* 0x000fe200078e0205 */
[----:B------:R-:W-:Y:S01]  /*01e0*/  VIMNMX R8, PT, PT, R3, 0x20, PT ;  /* 0x0000002003087848 */ /* 0x000fe20003fe0100 */
[----:B------:R-:W-:Y:S01]  /*01f0*/  UISETP.GE.AND UP0, UPT, UR9, 0x1, UPT ;  /* 0x000000010900788c */ /* 0x000fe2000bf06270 */
[----:B0-----:R-:W-:Y:S02]  /*0200*/  SHF.L.U32 R12, R0, 0x2, RZ ;  /* 0x00000002000c7819 */ /* 0x001fe400000006ff */
[----:B------:R-:W-:-:S02]  /*0210*/  SHF.R.U32.HI R6, RZ, 0x3, R0 ;  /* 0x00000003ff067819 */ /* 0x000fc40000011600 */
[C---:B------:R-:W-:Y:S01]  /*0220*/  LOP3.LUT R5, R12.reuse, 0x1c, RZ, 0xc0, !PT ;  /* 0x0000001c0c057812 */ /* 0x040fe200078ec0ff */
[----:B------:R-:W-:Y:S01]  /*0230*/  VIADD R9, R12, 0x1 ;  /* 0x000000010c097836 */ /* 0x000fe20000000000 */
[----:B------:R-:W-:Y:S02]  /*0240*/  SHF.R.U32.HI R7, RZ, 0x5, R12 ;  /* 0x00000005ff077819 */ /* 0x000fe4000001160c */
[----:B------:R-:W-:Y:S02]  /*0250*/  ISETP.GT.AND P0, PT, R4, R5, PT ;  /* 0x000000050400720c */ /* 0x000fe40003f04270 */
[----:B------:R-:W-:Y:S02]  /*0260*/  IADD3 R11, PT, PT, R12, 0x2, RZ ;  /* 0x000000020c0b7810 */ /* 0x000fe40007ffe0ff */
[-C--:B------:R-:W-:Y:S02]  /*0270*/  ISETP.GE.AND P1, PT, R7, R8.reuse, PT ;  /* 0x000000080700720c */ /* 0x080fe40003f26270 */
[----:B------:R-:W-:-:S02]  /*0280*/  ISETP.LT.AND P0, PT, R6, R8, P0 ;  /* 0x000000080600720c */ /* 0x000fc40000701270 */
[----:B------:R-:W-:Y:S02]  /*0290*/  LOP3.LUT R9, R9, 0x1d, RZ, 0xc0, !PT ;  /* 0x0000001d09097812 */ /* 0x000fe400078ec0ff */
[----:B------:R-:W-:Y:S02]  /*02a0*/  LOP3.LUT R11, R11, 0x1e, RZ, 0xc0, !PT ;  /* 0x0000001e0b0b7812 */ /* 0x000fe400078ec0ff */
[----:B------:R-:W-:Y:S02]  /*02b0*/  IADD3 R13, PT, PT, R12, 0x3, RZ ;  /* 0x000000030c0d7810 */ /* 0x000fe40007ffe0ff */
[----:B------:R-:W-:Y:S02]  /*02c0*/  P2R R8, PR, RZ, 0x1 ;  /* 0x00000001ff087803 */ /* 0x000fe40000000000 */
[C---:B------:R-:W-:Y:S02]  /*02d0*/  ISETP.GT.AND P2, PT, R4.reuse, R9, !P1 ;  /* 0x000000090400720c */ /* 0x040fe40004f44270 */
[----:B------:R-:W-:-:S02]  /*02e0*/  ISETP.GT.AND P3, PT, R4, R11, !P1 ;  /* 0x0000000b0400720c */ /* 0x000fc40004f64270 */
[----:B------:R-:W-:Y:S02]  /*02f0*/  LOP3.LUT R10, R10, 0xffff, RZ, 0xc0, !PT ;  /* 0x0000ffff0a0a7812 */ /* 0x000fe400078ec0ff */
[----:B------:R-:W-:Y:S01]  /*0300*/  LOP3.LUT R13, R13, 0x1f, RZ, 0xc0, !PT ;  /* 0x0000001f0d0d7812 */ /* 0x000fe200078ec0ff */
[----:B--2---:R-:W-:Y:S08]  /*0310*/  BRA.U !UP0, `(.L_x_81) ;  /* 0x00000029084c7547 */ /* 0x004ff0000b800000 */
[----:B------:R-:W0:Y:S01]  /*0320*/  S2UR UR10, SR_CgaCtaId ;  /* 0x00000000000a79c3 */ /* 0x000e220000008800 */
[C---:B------:R-:W-:Y:S01]  /*0330*/  SHF.L.U32 R15, R0.reuse, 0x1, RZ ;  /* 0x00000001000f7819 */ /* 0x040fe200000006ff */
[C---:B------:R-:W-:Y:S01]  /*0340*/  VIADD R16, R0.reuse, 0x300 ;  /* 0x0000030000107836 */ /* 0x040fe20000000000 */
[C---:B------:R-:W-:Y:S01]  /*0350*/  IADD3 R17, PT, PT, R0.reuse, 0x200, RZ ;  /* 0x0000020000117810 */ /* 0x040fe20007ffe0ff */
[----:B------:R-:W-:Y:S01]  /*0360*/  UMOV UR4, 0x400 ;  /* 0x0000040000047882 */ /* 0x000fe20000000000 */
[----:B------:R-:W-:Y:S01]  /*0370*/  IADD3 R18, PT, PT, R0, 0x100, RZ ;  /* 0x0000010000127810 */ /* 0x000fe20007ffe0ff */
[----:B------:R-:W-:Y:S01]  /*0380*/  UIADD3 UR5, UPT, UPT, UR4, 0x2000, URZ ;  /* 0x0000200004057890 */ /* 0x000fe2000fffe0ff */
[----:B------:R-:W-:Y:S01]  /*0390*/  LOP3.LUT R33, R15, 0x3e, RZ, 0xc0, !PT ;  /* 0x0000003e0f217812 */ /* 0x000fe200078ec0ff */
[----:B------:R-:W-:Y:S01]  /*03a0*/  IMAD.MOV.U32 R35, RZ, RZ, RZ ;  /* 0x000000ffff237224 */ /* 0x000fe200078e00ff */
[----:B------:R-:W-:Y:S02]  /*03b0*/  SHF.R.U32.HI R15, RZ, 0x5, R16 ;  /* 0x00000005ff0f7819 */ /* 0x000fe40000011610 */
[----:B------:R-:W-:-:S02]  /*03c0*/  CS2R R36, SRZ ;  /* 0x0000000000247805 */ /* 0x000fc4000001ff00 */
[----:B------:R-:W-:Y:S01]  /*03d0*/  SHF.R.U32.HI R16, RZ, 0x5, R17 ;  /* 0x00000005ff107819 */ /* 0x000fe20000011611 */
[----:B------:R-:W-:Y:S01]  /*03e0*/  UMOV UR12, UR9 ;  /* 0x00000009000c7c82 */ /* 0x000fe20008000000 */
[----:B------:R-:W-:Y:S02]  /*03f0*/  SHF.R.U32.HI R17, RZ, 0x5, R18 ;  /* 0x00000005ff117819 */ /* 0x000fe40000011612 */
[----:B------:R-:W-:Y:S02]  /*0400*/  SHF.R.U32.HI R12, RZ, 0x5, R0 ;  /* 0x00000005ff0c7819 */ /* 0x000fe40000011600 */
[----:B------:R-:W-:Y:S01]  /*0410*/  LOP3.LUT R14, R0, 0x1f, RZ, 0xc0, !PT ;  /* 0x0000001f000e7812 */ /* 0x000fe200078ec0ff */
[----:B------:R-:W-:Y:S01]  /*0420*/  IMAD R32, R17, 0x40, R33 ;  /* 0x0000004011207824 */ /* 0x000fe200078e0221 */
[-C--:B------:R-:W-:Y:S02]  /*0430*/  LEA R21, R16, R33.reuse, 0x6 ;  /* 0x0000002110157211 */ /* 0x080fe400078e30ff */
[-C--:B------:R-:W-:Y:S01]  /*0440*/  LEA R34, R12, R33.reuse, 0x6 ;  /* 0x000000210c227211 */ /* 0x080fe200078e30ff */
[C---:B------:R-:W-:Y:S01]  /*0450*/  VIADD R19, R14.reuse, UR8 ;  /* 0x000000080e137c36 */ /* 0x040fe20008000000 */
[----:B------:R-:W-:Y:S01]  /*0460*/  LEA R20, R15, R33, 0x6 ;  /* 0x000000210f147211 */ /* 0x000fe200078e30ff */
[----:B0-----:R-:W-:Y:S01]  /*0470*/  ULEA UR11, UR10, UR4, 0x18 ;  /* 0x000000040a0b7291 */ /* 0x001fe2000f8ec0ff */
[----:B------:R-:W-:Y:S01]  /*0480*/  MOV R38, RZ ;  /* 0x000000ff00267202 */ /* 0x000fe20000000f00 */
[----:B------:R-:W-:Y:S01]  /*0490*/  ULEA UR10, UR10, UR5, 0x18 ;  /* 0x000000050a0a7291 */ /* 0x000fe2000f8ec0ff */
[----:B------:R-:W-:Y:S01]  /*04a0*/  IADD3 R18, PT, PT, R14, UR7, RZ ;  /* 0x000000070e127c10 */ /* 0x000fe2000fffe0ff */
[----:B------:R-:W-:-:S02]  /*04b0*/  UMOV UR4, URZ ;  /* 0x000000ff00047c82 */ /* 0x000fc40008000000 */
[----:B------:R-:W-:Y:S01]  /*04c0*/  IADD3 R20, PT, PT, R20, UR11, RZ ;  /* 0x0000000b14147c10 */ /* 0x000fe2000fffe0ff */
[----:B------:R-:W-:Y:S01]  /*04d0*/  VIADD R21, R21, UR11 ;  /* 0x0000000b15157c36 */ /* 0x000fe20008000000 */
[----:B------:R-:W-:Y:S01]  /*04e0*/  IADD3 R32, PT, PT, R32, UR11, RZ ;  /* 0x0000000b20207c10 */ /* 0x000fe2000fffe0ff */
[----:B------:R-:W-:Y:S01]  /*04f0*/  VIADD R34, R34, UR11 ;  /* 0x0000000b22227c36 */ /* 0x000fe20008000000 */
[----:B------:R-:W-:-:S07]  /*0500*/  IADD3 R33, PT, PT, R33, UR10, RZ ;  /* 0x0000000a21217c10 */ /* 0x000fce000fffe0ff */
.L_x_99:
[----:B------:R-:W-:Y:S01]  /*0510*/  UISETP.LT.AND UP0, UPT, UR12, 0x80, UPT ;  /* 0x000000800c00788c */ /* 0x000fe2000bf01270 */
[----:B------:R-:W-:Y:S01]  /*0520*/  BSSY.RECONVERGENT B0, `(.L_x_82) ;  /* 0x000003e000007945 */ /* 0x000fe20003800200 */
[-C--:B------:R-:W-:Y:S01]  /*0530*/  ISETP.GT.AND P0, PT, R3, R14.reuse, PT ;  /* 0x0000000e0300720c */ /* 0x080fe20003f04270 */
[----:B------:R-:W-:Y:S01]  /*0540*/  VIADD R39, R17, UR4 ;  /* 0x0000000411277c36 */ /* 0x000fe20008000000 */
[----:B------:R-:W-:Y:S01]  /*0550*/  USEL UR5, UR12, 0x80, UP0 ;  /* 0x000000800c057887 */ /* 0x000fe20008000000 */
[----:B------:R-:W-:Y:S01]  /*0560*/  ISETP.GT.AND P4, PT, R3, R14, PT ;  /* 0x0000000e0300720c */ /* 0x000fe20003f84270 */
[----:B------:R-:W-:Y:S01]  /*0570*/  IMAD.MOV.U32 R30, RZ, RZ, R32 ;  /* 0x000000ffff1e7224 */ /* 0x000fe200078e0020 */
[----:B----4-:R-:W-:Y:S01]  /*0580*/  IADD3 R29, PT, PT, R15, UR4, RZ ;  /* 0x000000040f1d7c10 */ /* 0x010fe2000fffe0ff */
[----:B------:R-:W-:Y:S01]  /*0590*/  UISETP.LT.AND UP0, UPT, UR5, 0x1, UPT ;  /* 0x000000010500788c */ /* 0x000fe2000bf01270 */
[----:B------:R-:W-:Y:S01]  /*05a0*/  IADD3 R31, PT, PT, R16, UR4, RZ ;  /* 0x00000004101f7c10 */ /* 0x000fe2000fffe0ff */
[----:B------:R-:W-:Y:S01]  /*05b0*/  IMAD.MOV.U32 R42, RZ, RZ, R0 ;  /* 0x000000ffff2a7224 */ /* 0x000fe200078e0000 */
[----:B------:R-:W-:Y:S01]  /*05c0*/  IADD3 R43, PT, PT, R12, UR4, RZ ;  /* 0x000000040c2b7c10 */ /* 0x000fe2000fffe0ff */
[----:B------:R-:W-:Y:S01]  /*05d0*/  USEL UR13, UR5, 0x1, !UP0 ;  /* 0x00000001050d7887 */ /* 0x000fe2000c000000 */
[----:B---3--:R-:W-:-:S02]  /*05e0*/  MOV R28, R34 ;  /* 0x00000022001c7202 */ /* 0x008fc40000000f00 */
[----:B------:R-:W-:Y:S01]  /*05f0*/  MOV R40, R21 ;  /* 0x0000001500287202 */ /* 0x000fe20000000f00 */
[----:B------:R-:W-:Y:S01]  /*0600*/  ULOP3.LUT UR18, UR13, 0x3, URZ, 0xc0, !UPT ;  /* 0x000000030d127892 */ /* 0x000fe2000f8ec0ff */
[----:B------:R-:W-:Y:S01]  /*0610*/  MOV R41, R20 ;  /* 0x0000001400297202 */ /* 0x000fe20000000f00 */
[----:B-12---:R-:W-:-:S12]  /*0620*/  ULOP3.LUT UR19, UR13, 0x7, URZ, 0xc0, !UPT ;  /* 0x000000070d137892 */ /* 0x006fd8000f8ec0ff */
.L_x_83:
[----:B------:R-:W-:Y:S02]  /*0630*/  ISETP.GE.OR P5, PT, R43, UR9, !P0 ;  /* 0x000000092b007c0c */ /* 0x000fe4000c7a6670 */
[----:B------:R-:W-:Y:S02]  /*0640*/  PRMT R45, RZ, 0x7610, R45 ;  /* 0x00007610ff2d7816 */ /* 0x000fe4000000002d */
[----:B------:R-:W-:-:S09]  /*0650*/  PLOP3.LUT P0, PT, P4, PT, PT, 0x80, 0x8 ;  /* 0x000000000008781c */ /* 0x000fd2000270f070 */
[----:B------:R-:W0:Y:S08]  /*0660*/  @!P5 LDC R25, c[0x0][0x3b0] ;  /* 0x0000ec00ff19db82 */ /* 0x000e300000000800 */
[----:B------:R-:W1:Y:S01]  /*0670*/  @!P5 LDC.64 R22, c[0x0][0x380] ;  /* 0x0000e000ff16db82 */ /* 0x000e620000000a00 */
[----:B0-----:R-:W-:-:S04]  /*0680*/  @!P5 IMAD R25, R43, R25, R18 ;  /* 0x000000192b19d224 */ /* 0x001fc800078e0212 */
[----:B-1----:R-:W-:-:S05]  /*0690*/  @!P5 IMAD.WIDE R24, R25, 0x2, R22 ;  /* 0x000000021918d825 */ /* 0x002fca00078e0216 */
[----:B------:R0:W2:Y:S01]  /*06a0*/  @!P5 LDG.E.U16.CONSTANT R45, desc[UR16][R24.64] ;  /* 0x00000010182dd981 */ /* 0x0000a2000c1e9500 */
[----:B------:R-:W-:Y:S02]  /*06b0*/  ISETP.GE.OR P5, PT, R39, UR9, !P0 ;  /* 0x0000000927007c0c */ /* 0x000fe4000c7a6670 */
[----:B------:R-:W-:-:S11]  /*06c0*/  PRMT R47, RZ, 0x7610, R47 ;  /* 0x00007610ff2f7816 */ /* 0x000fd6000000002f */
[----:B------:R-:W1:Y:S08]  /*06d0*/  @!P5 LDC R27, c[0x0][0x3b0] ;  /* 0x0000ec00ff1bdb82 */ /* 0x000e700000000800 */
[----:B------:R-:W3:Y:S01]  /*06e0*/  @!P5 LDC.64 R22, c[0x0][0x380] ;  /* 0x0000e000ff16db82 */ /* 0x000ee20000000a00 */
[----:B-1----:R-:W-:-:S04]  /*06f0*/  @!P5 IMAD R27, R39, R27, R18 ;  /* 0x0000001b271bd224 */ /* 0x002fc800078e0212 */
[----:B---3--:R-:W-:-:S05]  /*0700*/  @!P5 IMAD.WIDE R26, R27, 0x2, R22 ;  /* 0x000000021b1ad825 */ /* 0x008fca00078e0216 */
[----:B------:R1:W3:Y:S01]  /*0710*/  @!P5 LDG.E.U16.CONSTANT R47, desc[UR16][R26.64] ;  /* 0x000000101a2fd981 */ /* 0x0002e2000c1e9500 */
[----:B------:R-:W-:Y:S02]  /*0720*/  ISETP.GE.OR P5, PT, R31, UR9, !P0 ;  /* 0x000000091f007c0c */ /* 0x000fe4000c7a6670 */
[----:B------:R-:W-:-:S11]  /*0730*/  PRMT R49, RZ, 0x7610, R49 ;  /* 0x00007610ff317816 */ /* 0x000fd60000000031 */
[----:B------:R-:W0:Y:S08]  /*0740*/  @!P5 LDC R44, c[0x0][0x3b0] ;  /* 0x0000ec00ff2cdb82 */ /* 0x000e300000000800 */
[----:B------:R-:W4:Y:S01]  /*0750*/  @!P5 LDC.64 R22, c[0x0][0x380] ;  /* 0x0000e000ff16db82 */ /* 0x000f220000000a00 */
[----:B0-----:R-:W-:-:S04]  /*0760*/  @!P5 IMAD R25, R31, R44, R18 ;  /* 0x0000002c1f19d224 */ /* 0x001fc800078e0212 */
[----:B----4-:R-:W-:-:S05]  /*0770*/  @!P5 IMAD.WIDE R24, R25, 0x2, R22 ;  /* 0x000000021918d825 */ /* 0x010fca00078e0216 */
[----:B------:R0:W4:Y:S01]  /*0780*/  @!P5 LDG.E.U16.CONSTANT R49, desc[UR16][R24.64] ;  /* 0x000000101831d981 */ /* 0x000122000c1e9500 */
[----:B------:R-:W-:Y:S02]  /*0790*/  ISETP.GE.OR P5, PT, R29, UR9, !P0 ;  /* 0x000000091d007c0c */ /* 0x000fe4000c7a6670 */
[----:B-1----:R-:W-:-:S11]  /*07a0*/  PRMT R26, RZ, 0x7610, R26 ;  /* 0x00007610ff1a7816 */ /* 0x002fd6000000001a */
[----:B------:R-:W1:Y:S08]  /*07b0*/  @!P5 LDC R44, c[0x0][0x3b0] ;  /* 0x0000ec00ff2cdb82 */ /* 0x000e700000000800 */
[----:B------:R-:W5:Y:S01]  /*07c0*/  @!P5 LDC.64 R22, c[0x0][0x380] ;  /* 0x0000e000ff16db82 */ /* 0x000f620000000a00 */
[----:B-1----:R-:W-:-:S04]  /*07d0*/  @!P5 IMAD R27, R29, R44, R18 ;  /* 0x0000002c1d1bd224 */ /* 0x002fc800078e0212 */
[----:B-----5:R-:W-:-:S05]  /*07e0*/  @!P5 IMAD.WIDE R22, R27, 0x2, R22 ;  /* 0x000000021b16d825 */ /* 0x020fca00078e0216 */
[----:B------:R-:W5:Y:S01]  /*07f0*/  @!P5 LDG.E.U16.CONSTANT R26, desc[UR16][R22.64] ;  /* 0x00000010161ad981 */ /* 0x000f62000c1e9500 */
[C---:B------:R-:W-:Y:S01]  /*0800*/  ISETP.GE.U32.AND P5, PT, R42.reuse, 0xc00, PT ;  /* 0x00000c002a00780c */ /* 0x040fe20003fa6070 */
[----:B------:R-:W-:Y:S01]  /*0810*/  VIADD R43, R43, 0x20 ;  /* 0x000000202b2b7836 */ /* 0x000fe20000000000 */
[----:B0-----:R-:W-:Y:S01]  /*0820*/  IADD3 R24, PT, PT, R42, 0x400, RZ ;  /* 0x000004002a187810 */ /* 0x001fe20007ffe0ff */
[----:B------:R-:W-:Y:S01]  /*0830*/  VIADD R29, R29, 0x20 ;  /* 0x000000201d1d7836 */ /* 0x000fe20000000000 */
[----:B------:R-:W-:Y:S02]  /*0840*/  IADD3 R39, PT, PT, R39, 0x20, RZ ;  /* 0x0000002027277810 */ /* 0x000fe40007ffe0ff */
[----:B------:R-:W-:Y:S02]  /*0850*/  MOV R42, R24 ;  /* 0x00000018002a7202 */ /* 0x000fe40000000f00 */
[----:B------:R-:W-:Y:S01]  /*0860*/  IADD3 R31, PT, PT, R31, 0x20, RZ ;  /* 0x000000201f1f7810 */ /* 0x000fe20007ffe0ff */
[----:B--2---:R0:W-:Y:S02]  /*0870*/  STS.U16 [R28], R45 ;  /* 0x0000002d1c007388 */ /* 0x0041e40000000400 */
[----:B0-----:R-:W-:-:S02]  /*0880*/  IADD3 R28, PT, PT, R28, 0x800, RZ ;  /* 0x000008001c1c7810 */ /* 0x001fc40007ffe0ff */
[----:B---3--:R0:W-:Y:S02]  /*0890*/  STS.U16 [R30], R47 ;  /* 0x0000002f1e007388 */ /* 0x0081e40000000400 */
[----:B0-----:R-:W-:Y:S02]  /*08a0*/  IADD3 R30, PT, PT, R30, 0x800, RZ ;  /* 0x000008001e1e7810 */ /* 0x001fe40007ffe0ff */
[----:B----4-:R0:W-:Y:S02]  /*08b0*/  STS.U16 [R40], R49 ;  /* 0x0000003128007388 */ /* 0x0101e40000000400 */
[----:B0-----:R-:W-:Y:S02]  /*08c0*/  VIADD R40, R40, 0x800 ;  /* 0x0000080028287836 */ /* 0x001fe40000000000 */
[----:B-----5:R0:W-:Y:S02]  /*08d0*/  STS.U16 [R41], R26 ;  /* 0x0000001a29007388 */ /* 0x0201e40000000400 */
[----:B0-----:R-:W-:Y:S01]  /*08e0*/  IADD3 R41, PT, PT, R41, 0x800, RZ ;  /* 0x0000080029297810 */ /* 0x001fe20007ffe0ff */
[----:B------:R-:W-:Y:S06]  /*08f0*/  @!P5 BRA `(.L_x_83) ;  /* 0xfffffffc004cd947 */ /* 0x000fec000383ffff */
[----:B------:R-:W-:Y:S05]  /*0900*/  BSYNC.RECONVERGENT B0 ;  /* 0x0000000000007941 */ /* 0x000fea0003800200 */
.L_x_82:
[----:B------:R-:W0:Y:S01]  /*0910*/  LDC R26, c[0x0][0x3ac] ;  /* 0x0000eb00ff1a7b82 */ /* 0x000e220000000800 */
[----:B------:R-:W-:Y:S01]  /*0920*/  BSSY.RECONVERGENT B0, `(.L_x_84) ;  /* 0x000013e000007945 */ /* 0x000fe20003800200 */
[----:B------:R-:W-:Y:S01]  /*0930*/  ISETP.GT.AND P4, PT, R4, R14, PT ;  /* 0x0000000e0400720c */ /* 0x000fe20003f84270 */
[----:B------:R-:W1:Y:S01]  /*0940*/  LDCU UR5, c[0x0][0x3a4] ;  /* 0x00007480ff0577ac */ /* 0x000e620008000800 */
[----:B------:R-:W-:-:S04]  /*0950*/  MOV R30, R0 ;  /* 0x00000000001e7202 */ /* 0x000fc80000000f00 */
[----:B------:R-:W2:Y:S08]  /*0960*/  LDC R27, c[0x0][0x3a8] ;  /* 0x0000ea00ff1b7b82 */ /* 0x000eb00000000800 */
[----:B------:R-:W3:Y:S08]  /*0970*/  LDC R28, c[0x0][0x3a0] ;  /* 0x0000e800ff1c7b82 */ /* 0x000ef00000000800 */
[----:B------:R-:W4:Y:S08]  /*0980*/  LDC R29, c[0x0][0x39c] ;  /* 0x0000e700ff1d7b82 */ /* 0x000f300000000800 */
[----:B-1----:R-:W0:Y:S02]  /*0990*/  LDC.64 R24, c[0x0][0x388] ;  /* 0x0000e200ff187b82 */ /* 0x002e240000000a00 */
.L_x_93:
[----:B-1----:R-:W-:Y:S01]  /*09a0*/  SHF.R.U32.HI R22, RZ, 0x5, R30 ;  /* 0x00000005ff167819 */ /* 0x002fe2000001161e */
[----:B------:R-:W-:Y:S01]  /*09b0*/  BSSY.RECONVERGENT B1, `(.L_x_85) ;  /* 0x0000049000017945 */ /* 0x000fe20003800200 */
[----:B------:R-:W-:Y:S02]  /*09c0*/  IADD3 R39, PT, PT, R30, 0x100, RZ ;  /* 0x000001001e277810 */ /* 0x000fe40007ffe0ff */
[C---:B------:R-:W-:Y:S01]  /*09d0*/  LEA R31, R22.reuse, R33, 0x6 ;  /* 0x00000021161f7211 */ /* 0x040fe200078e30ff */
[----:B------:R-:W-:Y:S01]  /*09e0*/  VIADD R41, R22, UR4 ;  /* 0x0000000416297c36 */ /* 0x000fe20008000000 */
[----:B------:R-:W-:-:S04]  /*09f0*/  PRMT R40, RZ, 0x7610, R40 ;  /* 0x00007610ff287816 */ /* 0x000fc80000000028 */
[----:B------:R-:W-:-:S13]  /*0a00*/  ISETP.GE.OR P4, PT, R41, UR9, !P4 ;  /* 0x0000000929007c0c */ /* 0x000fda000e786670 */
[----:B------:R-:W-:Y:S05]  /*0a10*/  @P4 BRA `(.L_x_86) ;  /* 0x0000000400084947 */ /* 0x000fea0003800000 */
[----:B0-----:R-:W-:Y:S02]  /*0a20*/  IABS R43, R26 ;  /* 0x0000001a002b7213 */ /* 0x001fe40000000000 */
[----:B------:R-:W-:Y:S02]  /*0a30*/  IABS R46, R41 ;  /* 0x00000029002e7213 */ /* 0x000fe40000000000 */
[----:B------:R-:W0:Y:S08]  /*0a40*/  I2F.RP R42, R43 ;  /* 0x0000002b002a7306 */ /* 0x000e300000209400 */
[----:B0-----:R-:W0:Y:S02]  /*0a50*/  MUFU.RCP R42, R42 ;  /* 0x0000002a002a7308 */ /* 0x001e240000001000 */
[----:B0-----:R-:W-:Y:S01]  /*0a60*/  VIADD R22, R42, 0xffffffe ;  /* 0x0ffffffe2a167836 */ /* 0x001fe20000000000 */
[----:B--2---:R-:W-:-:S05]  /*0a70*/  IABS R42, R27 ;  /* 0x0000001b002a7213 */ /* 0x004fca0000000000 */
[----:B------:R0:W1:Y:S02]  /*0a80*/  F2I.FTZ.U32.TRUNC.NTZ R23, R22 ;  /* 0x0000001600177305 */ /* 0x000064000021f000 */
[----:B0-----:R-:W-:Y:S01]  /*0a90*/  HFMA2 R22, -RZ, RZ, 0, 0 ;  /* 0x00000000ff167431 */ /* 0x001fe200000001ff */
[----:B-1----:R-:W-:-:S05]  /*0aa0*/  IADD3 R44, PT, PT, RZ, -R23, RZ ;  /* 0x80000017ff2c7210 */ /* 0x002fca0007ffe0ff */
[----:B------:R-:W-:-:S04]  /*0ab0*/  IMAD R45, R44, R43, RZ ;  /* 0x0000002b2c2d7224 */ /* 0x000fc800078e02ff */
[----:B------:R-:W-:Y:S02]  /*0ac0*/  IMAD.HI.U32 R23, R23, R45, R22 ;  /* 0x0000002d17177227 */ /* 0x000fe400078e0016 */
[----:B------:R-:W0:Y:S04]  /*0ad0*/  I2F.RP R45, R42 ;  /* 0x0000002a002d7306 */ /* 0x000e280000209400 */
[----:B------:R-:W-:-:S04]  /*0ae0*/  IMAD.HI.U32 R44, R23, R46, RZ ;  /* 0x0000002e172c7227 */ /* 0x000fc800078e00ff */
[----:B------:R-:W-:-:S04]  /*0af0*/  IMAD.MOV R22, RZ, RZ, -R44 ;  /* 0x000000ffff167224 */ /* 0x000fc800078e0a2c */
[C---:B------:R-:W-:Y:S01]  /*0b00*/  IMAD R22, R43.reuse, R22, R46 ;  /* 0x000000162b167224 */ /* 0x040fe200078e022e */
[----:B0-----:R-:W0:Y:S04]  /*0b10*/  MUFU.RCP R45, R45 ;  /* 0x0000002d002d7308 */ /* 0x001e280000001000 */
[----:B------:R-:W-:-:S13]  /*0b20*/  ISETP.GT.U32.AND P5, PT, R43, R22, PT ;  /* 0x000000162b00720c */ /* 0x000fda0003fa4070 */
[-C--:B------:R-:W-:Y:S01]  /*0b30*/  @!P5 IADD3 R22, PT, PT, R22, -R43.reuse, RZ ;  /* 0x8000002b1616d210 */ /* 0x080fe20007ffe0ff */
[----:B------:R-:W-:Y:S01]  /*0b40*/  @!P5 VIADD R44, R44, 0x1 ;  /* 0x000000012c2cd836 */ /* 0x000fe20000000000 */
[----:B0-----:R-:W-:Y:S02]  /*0b50*/  IADD3 R23, PT, PT, R45, 0xffffffe, RZ ;  /* 0x0ffffffe2d177810 */ /* 0x001fe40007ffe0ff */
[----:B------:R-:W-:Y:S02]  /*0b60*/  ISETP.GE.U32.AND P0, PT, R22, R43, PT ;  /* 0x0000002b1600720c */ /* 0x000fe40003f06070 */
[----:B------:R-:W-:Y:S02]  /*0b70*/  LOP3.LUT R22, R41, R26, RZ, 0x3c, !PT ;  /* 0x0000001a29167212 */ /* 0x000fe400078e3cff */
[----:B------:R-:W0:Y:S01]  /*0b80*/  F2I.FTZ.U32.TRUNC.NTZ R23, R23 ;  /* 0x0000001700177305 */ /* 0x000e22000021f000 */
[----:B------:R-:W-:Y:S02]  /*0b90*/  ISETP.NE.AND P5, PT, R26, RZ, PT ;  /* 0x000000ff1a00720c */ /* 0x000fe40003fa5270 */
[----:B------:R-:W-:-:S02]  /*0ba0*/  ISETP.GE.AND P4, PT, R22, RZ, PT ;  /* 0x000000ff1600720c */ /* 0x000fc40003f86270 */
[----:B------:R-:W-:-:S04]  /*0bb0*/  MOV R22, RZ ;  /* 0x000000ff00167202 */ /* 0x000fc80000000f00 */
[----:B------:R-:W-:Y:S02]  /*0bc0*/  @P0 IADD3 R44, PT, PT, R44, 0x1, RZ ;  /* 0x000000012c2c0810 */ /* 0x000fe40007ffe0ff */
[----:B0-----:R-:W-:-:S05]  /*0bd0*/  IADD3 R43, PT, PT, RZ, -R23, RZ ;  /* 0x80000017ff2b7210 */ /* 0x001fca0007ffe0ff */
[----:B------:R-:W-:Y:S01]  /*0be0*/  @!P4 IMAD.MOV R44, RZ, RZ, -R44 ;  /* 0x000000ffff2cc224 */ /* 0x000fe200078e0a2c */
[----:B------:R-:W-:Y:S01]  /*0bf0*/  @!P5 LOP3.LUT R44, RZ, R26, RZ, 0x33, !PT ;  /* 0x0000001aff2cd212 */ /* 0x000fe200078e33ff */
[----:B------:R-:W-:-:S03]  /*0c00*/  IMAD R43, R43, R42, RZ ;  /* 0x0000002a2b2b7224 */ /* 0x000fc600078e02ff */
[----:B------:R-:W-:Y:S02]  /*0c10*/  IABS R45, R44 ;  /* 0x0000002c002d7213 */ /* 0x000fe40000000000 */
[----:B------:R-:W-:Y:S01]  /*0c20*/  ISETP.GE.AND P0, PT, R44, RZ, PT ;  /* 0x000000ff2c00720c */ /* 0x000fe20003f06270 */
[----:B------:R-:W-:Y:S01]  /*0c30*/  IMAD.HI.U32 R22, R23, R43, R22 ;  /* 0x0000002b17167227 */ /* 0x000fe200078e0016 */
[----:B------:R-:W-:-:S05]  /*0c40*/  MOV R23, R45 ;  /* 0x0000002d00177202 */ /* 0x000fca0000000f00 */
[----:B------:R-:W-:-:S04]  /*0c50*/  IMAD.HI.U32 R22, R22, R23, RZ ;  /* 0x0000001716167227 */ /* 0x000fc800078e00ff */
[----:B------:R-:W-:-:S04]  /*0c60*/  IMAD.MOV R43, RZ, RZ, -R22 ;  /* 0x000000ffff2b7224 */ /* 0x000fc800078e0a16 */
[----:B------:R-:W-:Y:S01]  /*0c70*/  IMAD R23, R42, R43, R23 ;  /* 0x0000002b2a177224 */ /* 0x000fe200078e0217 */
[----:B------:R-:W-:-:S04]  /*0c80*/  IADD3 R43, PT, PT, -R44, RZ, RZ ;  /* 0x000000ff2c2b7210 */ /* 0x000fc80007ffe1ff */
[----:B------:R-:W-:Y:S01]  /*0c90*/  ISETP.GT.U32.AND P4, PT, R42, R23, PT ;  /* 0x000000172a00720c */ /* 0x000fe20003f84070 */
[----:B------:R-:W-:Y:S01]  /*0ca0*/  IMAD R43, R26, R43, R41 ;  /* 0x0000002b1a2b7224 */ /* 0x000fe200078e0229 */
[----:B------:R-:W-:-:S04]  /*0cb0*/  LOP3.LUT R41, RZ, R27, RZ, 0x33, !PT ;  /* 0x0000001bff297212 */ /* 0x000fc800078e33ff */
[----:B------:R-:W-:-:S07]  /*0cc0*/  IADD3 R45, PT, PT, R10, R43, RZ ;  /* 0x0000002b0a2d7210 */ /* 0x000fce0007ffe0ff */
[----:B------:R-:W-:-:S04]  /*0cd0*/  @!P4 IADD3 R23, PT, PT, R23, -R42, RZ ;  /* 0x8000002a1717c210 */ /* 0x000fc80007ffe0ff */
[----:B------:R-:W-:Y:S01]  /*0ce0*/  ISETP.GT.U32.AND P5, PT, R42, R23, PT ;  /* 0x000000172a00720c */ /* 0x000fe20003fa4070 */
[----:B------:R-:W-:-:S05]  /*0cf0*/  IMAD.IADD R46, R23, 0x1, -R42 ;  /* 0x00000001172e7824 */ /* 0x000fca00078e0a2a */
[----:B------:R-:W-:Y:S02]  /*0d00*/  SEL R46, R46, R23, !P5 ;  /* 0x000000172e2e7207 */ /* 0x000fe40006800000 */
[----:B------:R-:W-:Y:S02]  /*0d10*/  ISETP.NE.AND P5, PT, R27, RZ, PT ;  /* 0x000000ff1b00720c */ /* 0x000fe40003fa5270 */
[----:B------:R-:W-:Y:S02]  /*0d20*/  @!P0 IADD3 R46, PT, PT, -R46, RZ, RZ ;  /* 0x000000ff2e2e8210 */ /* 0x000fe40007ffe1ff */
[----:B---3--:R-:W-:Y:S02]  /*0d30*/  ISETP.GE.AND P0, PT, R45, R28, PT ;  /* 0x0000001c2d00720c */ /* 0x008fe40003f06270 */
        /* <DEDUP_REMOVED lines=8> */
[----:B------:R-:W-:-:S06]  /*0dc0*/  @P0 IADD3 R22, PT, PT, R22, 0x1, RZ ;  /* 0x0000000116160810 */ /* 0x000fcc0007ffe0ff */
[----:B------:R-:W-:-:S05]  /*0dd0*/  @!P4 IMAD.MOV R22, RZ, RZ, -R22 ;  /* 0x000000ffff16c224 */ /* 0x000fca00078e0a16 */
[----:B------:R-:W-:-:S05]  /*0de0*/  SEL R22, R41, R22, !P5 ;  /* 0x0000001629167207 */ /* 0x000fca0006800000 */
[----:B------:R-:W-:-:S04]  /*0df0*/  IMAD R23, R22, R29, R46 ;  /* 0x0000001d16177224 */ /* 0x000fc800078e022e */
[----:B------:R-:W-:-:S04]  /*0e00*/  IMAD R22, R23, R28, R45 ;  /* 0x0000001c17167224 */ /* 0x000fc800078e022d */
[----:B------:R-:W-:-:S04]  /*0e10*/  IMAD R23, R22, UR5, R19 ;  /* 0x0000000516177c24 */ /* 0x000fc8000f8e0213 */
[----:B------:R-:W-:-:S05]  /*0e20*/  IMAD.WIDE R22, R23, 0x2, R24 ;  /* 0x0000000217167825 */ /* 0x000fca00078e0218 */
[----:B------:R1:W5:Y:S02]  /*0e30*/  LDG.E.U16.CONSTANT R40, desc[UR16][R22.64] ;  /* 0x0000001016287981 */ /* 0x000364000c1e9500 */
.L_x_86:
[----:B------:R-:W-:Y:S05]  /*0e40*/  BSYNC.RECONVERGENT B1 ;  /* 0x0000000000017941 */ /* 0x000fea0003800200 */
.L_x_85:
[----:B-1----:R-:W-:Y:S01]  /*0e50*/  SHF.R.U32.HI R22, RZ, 0x5, R39 ;  /* 0x00000005ff167819 */ /* 0x002fe20000011627 */
[----:B-----5:R1:W-:Y:S01]  /*0e60*/  STS.U16 [R31], R40 ;  /* 0x000000281f007388 */ /* 0x0203e20000000400 */
[----:B------:R-:W-:Y:S01]  /*0e70*/  ISETP.GT.AND P4, PT, R4, R14, PT ;  /* 0x0000000e0400720c */ /* 0x000fe20003f84270 */
[----:B------:R-:W-:Y:S01]  /*0e80*/  BSSY.RECONVERGENT B1, `(.L_x_87) ;  /* 0x000004a000017945 */ /* 0x000fe20003800200 */
[C---:B------:R-:W-:Y:S01]  /*0e90*/  IADD3 R43, PT, PT, R22.reuse, UR4, RZ ;  /* 0x00000004162b7c10 */ /* 0x040fe2000fffe0ff */
[----:B------:R-:W-:Y:S01]  /*0ea0*/  IMAD R41, R22, 0x40, R33 ;  /* 0x0000004016297824 */ /* 0x000fe200078e0221 */
[----:B------:R-:W-:Y:S02]  /*0eb0*/  IADD3 R39, PT, PT, R30, 0x200, RZ ;  /* 0x000002001e277810 */ /* 0x000fe40007ffe0ff */
[----:B------:R-:W-:Y:S02]  /*0ec0*/  ISETP.GE.OR P0, PT, R43, UR9, !P4 ;  /* 0x000000092b007c0c */ /* 0x000fe4000e706670 */
[----:B------:R-:W-:-:S11]  /*0ed0*/  PRMT R42, RZ, 0x7610, R42 ;  /* 0x00007610ff2a7816 */ /* 0x000fd6000000002a */
[----:B-1----:R-:W-:Y:S05]  /*0ee0*/  @P0 BRA `(.L_x_88) ;  /* 0x00000004000c0947 */ /* 0x002fea0003800000 */
[----:B0-----:R-:W-:Y:S01]  /*0ef0*/  IABS R40, R26 ;  /* 0x0000001a00287213 */ /* 0x001fe20000000000 */
[----:B------:R-:W-:Y:S01]  /*0f00*/  HFMA2 R22, -RZ, RZ, 0, 0 ;  /* 0x00000000ff167431 */ /* 0x000fe200000001ff */
[----:B------:R-:W-:Y:S02]  /*0f10*/  IABS R46, R43 ;  /* 0x0000002b002e7213 */ /* 0x000fe40000000000 */
[----:B------:R-:W0:Y:S01]  /*0f20*/  I2F.RP R31, R40 ;  /* 0x00000028001f7306 */ /* 0x000e220000209400 */
[----:B--2---:R-:W-:-:S07]  /*0f30*/  ISETP.NE.AND P6, PT, R27, RZ, PT ;  /* 0x000000ff1b00720c */ /* 0x004fce0003fc5270 */
[----:B0-----:R-:W0:Y:S02]  /*0f40*/  MUFU.RCP R31, R31 ;  /* 0x0000001f001f7308 */ /* 0x001e240000001000 */
[----:B0-----:R-:W-:Y:S02]  /*0f50*/  IADD3 R44, PT, PT, R31, 0xffffffe, RZ ;  /* 0x0ffffffe1f2c7810 */ /* 0x001fe40007ffe0ff */
[----:B------:R-:W-:-:S04]  /*0f60*/  IABS R31, R27 ;  /* 0x0000001b001f7213 */ /* 0x000fc80000000000 */
[----:B------:R-:W0:Y:S02]  /*0f70*/  F2I.FTZ.U32.TRUNC.NTZ R23, R44 ;  /* 0x0000002c00177305 */ /* 0x000e24000021f000 */
[----:B0-----:R-:W-:-:S05]  /*0f80*/  IADD3 R45, PT, PT, RZ, -R23, RZ ;  /* 0x80000017ff2d7210 */ /* 0x001fca0007ffe0ff */
[----:B------:R-:W-:-:S04]  /*0f90*/  IMAD R45, R45, R40, RZ ;  /* 0x000000282d2d7224 */ /* 0x000fc800078e02ff */
[----:B------:R-:W-:Y:S02]  /*0fa0*/  IMAD.HI.U32 R22, R23, R45, R22 ;  /* 0x0000002d17167227 */ /* 0x000fe400078e0016 */
[----:B------:R-:W0:Y:S02]  /*0fb0*/  I2F.RP R45, R31 ;  /* 0x0000001f002d7306 */ /* 0x000e240000209400 */
[----:B------:R-:W-:-:S04]  /*0fc0*/  IMAD.MOV.U32 R23, RZ, RZ, R46 ;  /* 0x000000ffff177224 */ /* 0x000fc800078e002e */
[----:B------:R-:W-:-:S05]  /*0fd0*/  IMAD.HI.U32 R22, R22, R23, RZ ;  /* 0x0000001716167227 */ /* 0x000fca00078e00ff */
[----:B------:R-:W-:Y:S01]  /*0fe0*/  IADD3 R44, PT, PT, -R22, RZ, RZ ;  /* 0x000000ff162c7210 */ /* 0x000fe20007ffe1ff */
[----:B0-----:R-:W0:Y:S04]  /*0ff0*/  MUFU.RCP R45, R45 ;  /* 0x0000002d002d7308 */ /* 0x001e280000001000 */
[----:B------:R-:W-:-:S05]  /*1000*/  IMAD R23, R40, R44, R23 ;  /* 0x0000002c28177224 */ /* 0x000fca00078e0217 */
[----:B------:R-:W-:-:S13]  /*1010*/  ISETP.GT.U32.AND P5, PT, R40, R23, PT ;  /* 0x000000172800720c */ /* 0x000fda0003fa4070 */
[----:B------:R-:W-:Y:S01]  /*1020*/  @!P5 IADD3 R23, PT, PT, R23, -R40, RZ ;  /* 0x800000281717d210 */ /* 0x000fe20007ffe0ff */
[----:B------:R-:W-:-:S03]  /*1030*/  @!P5 VIADD R22, R22, 0x1 ;  /* 0x000000011616d836 */ /* 0x000fc60000000000 */
[----:B------:R-:W-:Y:S02]  /*1040*/  ISETP.GE.U32.AND P0, PT, R23, R40, PT ;  /* 0x000000281700720c */ /* 0x000fe40003f06070 */
[----:B0-----:R-:W-:Y:S02]  /*1050*/  IADD3 R23, PT, PT, R45, 0xffffffe, RZ ;  /* 0x0ffffffe2d177810 */ /* 0x001fe40007ffe0ff */
[----:B------:R-:W-:-:S04]  /*1060*/  LOP3.LUT R40, R43, R26, RZ, 0x3c, !PT ;  /* 0x0000001a2b287212 */ /* 0x000fc800078e3cff */
[----:B------:R-:W0:Y:S01]  /*1070*/  F2I.FTZ.U32.TRUNC.NTZ R23, R23 ;  /* 0x0000001700177305 */ /* 0x000e22000021f000 */
[----:B------:R-:W-:-:S04]  /*1080*/  ISETP.GE.AND P5, PT, R40, RZ, PT ;  /* 0x000000ff2800720c */ /* 0x000fc80003fa6270 */
[----:B------:R-:W-:Y:S02]  /*1090*/  @P0 IADD3 R22, PT, PT, R22, 0x1, RZ ;  /* 0x0000000116160810 */ /* 0x000fe40007ffe0ff */
[----:B------:R-:W-:Y:S02]  /*10a0*/  ISETP.NE.AND P0, PT, R26, RZ, PT ;  /* 0x000000ff1a00720c */ /* 0x000fe40003f05270 */
[----:B------:R-:W-:-:S05]  /*10b0*/  MOV R40, R22 ;  /* 0x0000001600287202 */ /* 0x000fca0000000f00 */
[----:B------:R-:W-:Y:S01]  /*10c0*/  @!P5 IMAD.MOV R40, RZ, RZ, -R40 ;  /* 0x000000ffff28d224 */ /* 0x000fe200078e0a28 */
[----:B0-----:R-:W-:-:S05]  /*10d0*/  IADD3 R22, PT, PT, RZ, -R23, RZ ;  /* 0x80000017ff167210 */ /* 0x001fca0007ffe0ff */
[----:B------:R-:W-:Y:S02]  /*10e0*/  IMAD R45, R22, R31, RZ ;  /* 0x0000001f162d7224 */ /* 0x000fe400078e02ff */
[----:B------:R-:W-:Y:S01]  /*10f0*/  HFMA2 R22, -RZ, RZ, 0, 0 ;  /* 0x00000000ff167431 */ /* 0x000fe200000001ff */
[----:B------:R-:W-:-:S04]  /*1100*/  @!P0 LOP3.LUT R40, RZ, R26, RZ, 0x33, !PT ;  /* 0x0000001aff288212 */ /* 0x000fc800078e33ff */
[----:B------:R-:W-:Y:S01]  /*1110*/  IABS R44, R40 ;  /* 0x00000028002c7213 */ /* 0x000fe20000000000 */
[----:B------:R-:W-:-:S06]  /*1120*/  IMAD.HI.U32 R45, R23, R45, R22 ;  /* 0x0000002d172d7227 */ /* 0x000fcc00078e0016 */
[----:B------:R-:W-:Y:S01]  /*1130*/  IMAD.HI.U32 R22, R45, R44, RZ ;  /* 0x0000002c2d167227 */ /* 0x000fe200078e00ff */
[----:B------:R-:W-:-:S04]  /*1140*/  IADD3 R45, PT, PT, -R40, RZ, RZ ;  /* 0x000000ff282d7210 */ /* 0x000fc80007ffe1ff */
[----:B------:R-:W-:Y:S01]  /*1150*/  IADD3 R23, PT, PT, -R22, RZ, RZ ;  /* 0x000000ff16177210 */ /* 0x000fe20007ffe1ff */
[----:B------:R-:W-:Y:S01]  /*1160*/  IMAD R45, R26, R45, R43 ;  /* 0x0000002d1a2d7224 */ /* 0x000fe200078e022b */
[----:B------:R-:W-:-:S03]  /*1170*/  LOP3.LUT R43, RZ, R27, RZ, 0x33, !PT ;  /* 0x0000001bff2b7212 */ /* 0x000fc600078e33ff */
[----:B------:R-:W-:Y:S01]  /*1180*/  IMAD R44, R31, R23, R44 ;  /* 0x000000171f2c7224 */ /* 0x000fe200078e022c */
[----:B------:R-:W-:-:S04]  /*1190*/  IADD3 R45, PT, PT, R10, R45, RZ ;  /* 0x0000002d0a2d7210 */ /* 0x000fc80007ffe0ff */
[----:B------:R-:W-:-:S13]  /*11a0*/  ISETP.GT.U32.AND P5, PT, R31, R44, PT ;  /* 0x0000002c1f00720c */ /* 0x000fda0003fa4070 */
[----:B------:R-:W-:-:S04]  /*11b0*/  @!P5 IADD3 R44, PT, PT, R44, -R31, RZ ;  /* 0x8000001f2c2cd210 */ /* 0x000fc80007ffe0ff */
[----:B------:R-:W-:Y:S01]  /*11c0*/  ISETP.GT.U32.AND P0, PT, R31, R44, PT ;  /* 0x0000002c1f00720c */ /* 0x000fe20003f04070 */
[----:B------:R-:W-:-:S05]  /*11d0*/  IMAD.IADD R23, R44, 0x1, -R31 ;  /* 0x000000012c177824 */ /* 0x000fca00078e0a1f */
[----:B------:R-:W-:Y:S02]  /*11e0*/  SEL R23, R23, R44, !P0 ;  /* 0x0000002c17177207 */ /* 0x000fe40004000000 */
[----:B------:R-:W-:-:S13]  /*11f0*/  ISETP.GE.AND P0, PT, R40, RZ, PT ;  /* 0x000000ff2800720c */ /* 0x000fda0003f06270 */
[----:B------:R-:W-:Y:S02]  /*1200*/  @!P0 IADD3 R23, PT, PT, -R23, RZ, RZ ;  /* 0x000000ff17178210 */ /* 0x000fe40007ffe1ff */
[----:B---3--:R-:W-:Y:S02]  /*1210*/  ISETP.GE.AND P0, PT, R45, R28, PT ;  /* 0x0000001c2d00720c */ /* 0x008fe40003f06270 */
[----:B------:R-:W-:-:S05]  /*1220*/  SEL R23, R43, R23, !P6 ;  /* 0x000000172b177207 */ /* 0x000fca0007000000 */
[----:B------:R-:W-:-:S05]  /*1230*/  IMAD.IADD R46, R2, 0x1, R23 ;  /* 0x00000001022e7824 */ /* 0x000fca00078e0217 */
[----:B----4-:R-:W-:-:S13]  /*1240*/  ISETP.GE.OR P0, PT, R46, R29, P0 ;  /* 0x0000001d2e00720c */ /* 0x010fda0000706670 */
[----:B------:R-:W-:Y:S05]  /*1250*/  @P0 BRA `(.L_x_88) ;  /* 0x0000000000300947 */ /* 0x000fea0003800000 */
[----:B------:R-:W-:Y:S02]  /*1260*/  ISETP.GE.U32.AND P0, PT, R44, R31, PT ;  /* 0x0000001f2c00720c */ /* 0x000fe40003f06070 */
[----:B------:R-:W-:Y:S02]  /*1270*/  @!P5 IADD3 R22, PT, PT, R22, 0x1, RZ ;  /* 0x000000011616d810 */ /* 0x000fe40007ffe0ff */
[----:B------:R-:W-:-:S09]  /*1280*/  LOP3.LUT R40, R40, R27, RZ, 0x3c, !PT ;  /* 0x0000001b28287212 */ /* 0x000fd200078e3cff */
[----:B------:R-:W-:Y:S02]  /*1290*/  @P0 IADD3 R22, PT, PT, R22, 0x1, RZ ;  /* 0x0000000116160810 */ /* 0x000fe40007ffe0ff */
[----:B------:R-:W-:-:S13]  /*12a0*/  ISETP.GE.AND P0, PT, R40, RZ, PT ;  /* 0x000000ff2800720c */ /* 0x000fda0003f06270 */
[----:B------:R-:W-:-:S04]  /*12b0*/  @!P0 IADD3 R22, PT, PT, -R22, RZ, RZ ;  /* 0x000000ff16168210 */ /* 0x000fc80007ffe1ff */
[----:B------:R-:W-:-:S05]  /*12c0*/  SEL R22, R43, R22, !P6 ;  /* 0x000000162b167207 */ /* 0x000fca0007000000 */
[----:B------:R-:W-:-:S04]  /*12d0*/  IMAD R23, R22, R29, R46 ;  /* 0x0000001d16177224 */ /* 0x000fc800078e022e */
[----:B------:R-:W-:-:S04]  /*12e0*/  IMAD R22, R23, R28, R45 ;  /* 0x0000001c17167224 */ /* 0x000fc800078e022d */
[----:B------:R-:W-:-:S04]  /*12f0*/  IMAD R23, R22, UR5, R19 ;  /* 0x0000000516177c24 */ /* 0x000fc8000f8e0213 */
[----:B------:R-:W-:-:S05]  /*1300*/  IMAD.WIDE R22, R23, 0x2, R24 ;  /* 0x0000000217167825 */ /* 0x000fca00078e0218 */
[----:B------:R1:W5:Y:S02]  /*1310*/  LDG.E.U16.CONSTANT R42, desc[UR16][R22.64] ;  /* 0x00000010162a7981 */ /* 0x000364000c1e9500 */
.L_x_88:
[----:B------:R-:W-:Y:S05]  /*1320*/  BSYNC.RECONVERGENT B1 ;  /* 0x0000000000017941 */ /* 0x000fea0003800200 */
.L_x_87:
[----:B-1----:R-:W-:Y:S01]  /*1330*/  SHF.R.U32.HI R22, RZ, 0x5, R39 ;  /* 0x00000005ff167819 */ /* 0x002fe20000011627 */
[----:B-----5:R1:W-:Y:S01]  /*1340*/  STS.U16 [R41], R42 ;  /* 0x0000002a29007388 */ /* 0x0203e20000000400 */
[----:B------:R-:W-:Y:S01]  /*1350*/  BSSY.RECONVERGENT B1, `(.L_x_89) ;  /* 0x0000049000017945 */ /* 0x000fe20003800200 */
[----:B------:R-:W-:Y:S02]  /*1360*/  PRMT R40, RZ, 0x7610, R40 ;  /* 0x00007610ff287816 */ /* 0x000fe40000000028 */
[C---:B------:R-:W-:Y:S01]  /*1370*/  VIADD R39, R22.reuse, UR4 ;  /* 0x0000000416277c36 */ /* 0x040fe20008000000 */
[----:B------:R-:W-:-:S04]  /*1380*/  LEA R31, R22, R33, 0x6 ;  /* 0x00000021161f7211 */ /* 0x000fc800078e30ff */
[----:B------:R-:W-:-:S13]  /*1390*/  ISETP.GE.OR P0, PT, R39, UR9, !P4 ;  /* 0x0000000927007c0c */ /* 0x000fda000e706670 */
[----:B-1----:R-:W-:Y:S05]  /*13a0*/  @P0 BRA `(.L_x_90) ;  /* 0x00000004000c0947 */ /* 0x002fea0003800000 */
[----:B0-----:R-:W-:Y:S01]  /*13b0*/  IABS R42, R26 ;  /* 0x0000001a002a7213 */ /* 0x001fe20000000000 */
[----:B------:R-:W-:Y:S01]  /*13c0*/  IMAD.MOV.U32 R22, RZ, RZ, RZ ;  /* 0x000000ffff167224 */ /* 0x000fe200078e00ff */
        /* <DEDUP_REMOVED lines=9> */
[----:B------:R-:W-:Y:S01]  /*1460*/  IMAD.HI.U32 R22, R23, R45, R22 ;  /* 0x0000002d17167227 */ /* 0x000fe200078e0016 */
        /* <DEDUP_REMOVED lines=8> */
[----:B------:R-:W-:Y:S02]  /*14f0*/  @!P5 IADD3 R22, PT, PT, R22, 0x1, RZ ;  /* 0x000000011616d810 */ /* 0x000fe40007ffe0ff */
[----:B------:R-:W-:Y:S01]  /*1500*/  ISETP.GE.U32.AND P0, PT, R23, R42, PT ;  /* 0x0000002a1700720c */ /* 0x000fe20003f06070 */
[----:B0-----:R-:W-:Y:S01]  /*1510*/  VIADD R23, R44, 0xffffffe ;  /* 0x0ffffffe2c177836 */ /* 0x001fe20000000000 */
[----:B------:R-:W-:-:S04]  /*1520*/  LOP3.LUT R42, R39, R26, RZ, 0x3c, !PT ;  /* 0x0000001a272a7212 */ /* 0x000fc800078e3cff */
[----:B------:R-:W-:Y:S01]  /*1530*/  ISETP.GE.AND P5, PT, R42, RZ, PT ;  /* 0x000000ff2a00720c */ /* 0x000fe20003fa6270 */
[----:B------:R-:W0:Y:S06]  /*1540*/  F2I.FTZ.U32.TRUNC.NTZ R23, R23 ;  /* 0x0000001700177305 */ /* 0x000e2c000021f000 */
[----:B------:R-:W-:Y:S02]  /*1550*/  @P0 IADD3 R22, PT, PT, R22, 0x1, RZ ;  /* 0x0000000116160810 */ /* 0x000fe40007ffe0ff */
[----:B------:R-:W-:Y:S02]  /*1560*/  ISETP.NE.AND P0, PT, R26, RZ, PT ;  /* 0x000000ff1a00720c */ /* 0x000fe40003f05270 */
[----:B------:R-:W-:-:S04]  /*1570*/  MOV R42, R22 ;  /* 0x00000016002a7202 */ /* 0x000fc80000000f00 */
[----:B------:R-:W-:Y:S01]  /*1580*/  @!P5 IADD3 R42, PT, PT, -R42, RZ, RZ ;  /* 0x000000ff2a2ad210 */ /* 0x000fe20007ffe1ff */
[----:B0-----:R-:W-:-:S04]  /*1590*/  IMAD.MOV R22, RZ, RZ, -R23 ;  /* 0x000000ffff167224 */ /* 0x001fc800078e0a17 */
        /* <DEDUP_REMOVED lines=10> */
[----:B------:R-:W-:Y:S02]  /*1640*/  IMAD R44, R41, R23, R44 ;  /* 0x00000017292c7224 */ /* 0x000fe400078e022c */
[----:B------:R-:W-:-:S03]  /*1650*/  IMAD.IADD R43, R10, 0x1, R43 ;  /* 0x000000010a2b7824 */ /* 0x000fc600078e022b */
[----:B------:R-:W-:-:S13]  /*1660*/  ISETP.GT.U32.AND P5, PT, R41, R44, PT ;  /* 0x0000002c2900720c */ /* 0x000fda0003fa4070 */
[----:B------:R-:W-:-:S05]  /*1670*/  @!P5 IMAD.IADD R44, R44, 0x1, -R41 ;  /* 0x000000012c2cd824 */ /* 0x000fca00078e0a29 */
[----:B------:R-:W-:Y:S02]  /*1680*/  ISETP.GT.U32.AND P0, PT, R41, R44, PT ;  /* 0x0000002c2900720c */ /* 0x000fe40003f04070 */
[----:B------:R-:W-:-:S04]  /*1690*/  IADD3 R23, PT, PT, R44, -R41, RZ ;  /* 0x800000292c177210 */ /* 0x000fc80007ffe0ff */
[----:B------:R-:W-:Y:S02]  /*16a0*/  SEL R23, R23, R44, !P0 ;  /* 0x0000002c17177207 */ /* 0x000fe40004000000 */
[----:B------:R-:W-:-:S13]  /*16b0*/  ISETP.GE.AND P0, PT, R42, RZ, PT ;  /* 0x000000ff2a00720c */ /* 0x000fda0003f06270 */
[----:B------:R-:W-:Y:S02]  /*16c0*/  @!P0 IADD3 R23, PT, PT, -R23, RZ, RZ ;  /* 0x000000ff17178210 */ /* 0x000fe40007ffe1ff */
[----:B---3--:R-:W-:Y:S02]  /*16d0*/  ISETP.GE.AND P0, PT, R43, R28, PT ;  /* 0x0000001c2b00720c */ /* 0x008fe40003f06270 */
[----:B------:R-:W-:-:S04]  /*16e0*/  SEL R23, R39, R23, !P6 ;  /* 0x0000001727177207 */ /* 0x000fc80007000000 */
[----:B------:R-:W-:-:S04]  /*16f0*/  IADD3 R46, PT, PT, R2, R23, RZ ;  /* 0x00000017022e7210 */ /* 0x000fc80007ffe0ff */
[----:B----4-:R-:W-:-:S13]  /*1700*/  ISETP.GE.OR P0, PT, R46, R29, P0 ;  /* 0x0000001d2e00720c */ /* 0x010fda0000706670 */
[----:B------:R-:W-:Y:S05]  /*1710*/  @P0 BRA `(.L_x_90) ;  /* 0x0000000000300947 */ /* 0x000fea0003800000 */
[----:B------:R-:W-:Y:S02]  /*1720*/  ISETP.GE.U32.AND P0, PT, R44, R41, PT ;  /* 0x000000292c00720c */ /* 0x000fe40003f06070 */
[----:B------:R-:W-:Y:S02]  /*1730*/  @!P5 IADD3 R22, PT, PT, R22, 0x1, RZ ;  /* 0x000000011616d810 */ /* 0x000fe40007ffe0ff */
[----:B------:R-:W-:-:S09]  /*1740*/  LOP3.LUT R42, R42, R27, RZ, 0x3c, !PT ;  /* 0x0000001b2a2a7212 */ /* 0x000fd200078e3cff */
[----:B------:R-:W-:Y:S02]  /*1750*/  @P0 IADD3 R22, PT, PT, R22, 0x1, RZ ;  /* 0x0000000116160810 */ /* 0x000fe40007ffe0ff */
[----:B------:R-:W-:-:S13]  /*1760*/  ISETP.GE.AND P0, PT, R42, RZ, PT ;  /* 0x000000ff2a00720c */ /* 0x000fda0003f06270 */
[----:B------:R-:W-:-:S05]  /*1770*/  @!P0 IMAD.MOV R22, RZ, RZ, -R22 ;  /* 0x000000ffff168224 */ /* 0x000fca00078e0a16 */
[----:B------:R-:W-:-:S05]  /*1780*/  SEL R22, R39, R22, !P6 ;  /* 0x0000001627167207 */ /* 0x000fca0007000000 */
[----:B------:R-:W-:-:S04]  /*1790*/  IMAD R23, R22, R29, R46 ;  /* 0x0000001d16177224 */ /* 0x000fc800078e022e */
[----:B------:R-:W-:-:S04]  /*17a0*/  IMAD R22, R23, R28, R43 ;  /* 0x0000001c17167224 */ /* 0x000fc800078e022b */
[----:B------:R-:W-:-:S04]  /*17b0*/  IMAD R23, R22, UR5, R19 ;  /* 0x0000000516177c24 */ /* 0x000fc8000f8e0213 */
[----:B------:R-:W-:-:S05]  /*17c0*/  IMAD.WIDE R22, R23, 0x2, R24 ;  /* 0x0000000217167825 */ /* 0x000fca00078e0218 */
[----:B------:R1:W5:Y:S02]  /*17d0*/  LDG.E.U16.CONSTANT R40, desc[UR16][R22.64] ;  /* 0x0000001016287981 */ /* 0x000364000c1e9500 */
.L_x_90:
[----:B------:R-:W-:Y:S05]  /*17e0*/  BSYNC.RECONVERGENT B1 ;  /* 0x0000000000017941 */ /* 0x000fea0003800200 */
.L_x_89:
[----:B------:R-:W-:Y:S01]  /*17f0*/  IADD3 R42, PT, PT, R30, 0x300, RZ ;  /* 0x000003001e2a7810 */ /* 0x000fe20007ffe0ff */
[----:B-----5:R0:W-:Y:S01]  /*1800*/  STS.U16 [R31], R40 ;  /* 0x000000281f007388 */ /* 0x0201e20000000400 */
[----:B------:R-:W-:Y:S01]  /*1810*/  BSSY.RECONVERGENT B1, `(.L_x_91) ;  /* 0x0000049000017945 */ /* 0x000fe20003800200 */
[----:B------:R-:W-:Y:S02]  /*1820*/  PRMT R39, RZ, 0x7610, R39 ;  /* 0x00007610ff277816 */ /* 0x000fe40000000027 */
[----:B------:R-:W-:-:S04]  /*1830*/  SHF.R.U32.HI R42, RZ, 0x5, R42 ;  /* 0x00000005ff2a7819 */ /* 0x000fc8000001162a */
[----:B------:R-:W-:-:S04]  /*1840*/  IADD3 R41, PT, PT, R42, UR4, RZ ;  /* 0x000000042a297c10 */ /* 0x000fc8000fffe0ff */
[----:B------:R-:W-:-:S13]  /*1850*/  ISETP.GE.OR P0, PT, R41, UR9, !P4 ;  /* 0x0000000929007c0c */ /* 0x000fda000e706670 */
[----:B0-----:R-:W-:Y:S05]  /*1860*/  @P0 BRA `(.L_x_92) ;  /* 0x00000004000c0947 */ /* 0x001fea0003800000 */
[----:B------:R-:W-:Y:S02]  /*1870*/  IABS R40, R26 ;  /* 0x0000001a00287213 */ /* 0x000fe40000000000 */
[----:B-1----:R-:W-:Y:S02]  /*1880*/  MOV R22, RZ ;  /* 0x000000ff00167202 */ /* 0x002fe40000000f00 */
[----:B------:R-:W0:Y:S01]  /*1890*/  I2F.RP R31, R40 ;  /* 0x00000028001f7306 */ /* 0x000e220000209400 */
[----:B------:R-:W-:Y:S02]  /*18a0*/  IABS R44, R41 ;  /* 0x00000029002c7213 */ /* 0x000fe40000000000 */
[----:B--2---:R-:W-:-:S05]  /*18b0*/  ISETP.NE.AND P6, PT, R27, RZ, PT ;  /* 0x000000ff1b00720c */ /* 0x004fca0003fc5270 */
[----:B0-----:R-:W0:Y:S02]  /*18c0*/  MUFU.RCP R31, R31 ;  /* 0x0000001f001f7308 */ /* 0x001e240000001000 */
[----:B0-----:R-:W-:Y:S02]  /*18d0*/  IADD3 R43, PT, PT, R31, 0xffffffe, RZ ;  /* 0x0ffffffe1f2b7810 */ /* 0x001fe40007ffe0ff */
[----:B------:R-:W-:-:S04]  /*18e0*/  IABS R31, R27 ;  /* 0x0000001b001f7213 */ /* 0x000fc80000000000 */
[----:B------:R-:W0:Y:S02]  /*18f0*/  F2I.FTZ.U32.TRUNC.NTZ R23, R43 ;  /* 0x0000002b00177305 */ /* 0x000e24000021f000 */
[----:B0-----:R-:W-:-:S04]  /*1900*/  IMAD.MOV R45, RZ, RZ, -R23 ;  /* 0x000000ffff2d7224 */ /* 0x001fc800078e0a17 */
        /* <DEDUP_REMOVED lines=9> */
[----:B------:R-:W-:Y:S01]  /*19a0*/  @!P5 IMAD.IADD R23, R23, 0x1, -R40 ;  /* 0x000000011717d824 */ /* 0x000fe200078e0a28 */
[----:B------:R-:W-:-:S04]  /*19b0*/  @!P5 IADD3 R22, PT, PT, R22, 0x1, RZ ;  /* 0x000000011616d810 */ /* 0x000fc80007ffe0ff */
[----:B------:R-:W-:Y:S02]  /*19c0*/  ISETP.GE.U32.AND P0, PT, R23, R40, PT ;  /* 0x000000281700720c */ /* 0x000fe40003f06070 */
[----:B0-----:R-:W-:Y:S02]  /*19d0*/  IADD3 R23, PT, PT, R44, 0xffffffe, RZ ;  /* 0x0ffffffe2c177810 */ /* 0x001fe40007ffe0ff */
[----:B------:R-:W-:-:S04]  /*19e0*/  LOP3.LUT R40, R41, R26, RZ, 0x3c, !PT ;  /* 0x0000001a29287212 */ /* 0x000fc800078e3cff */
[----:B------:R-:W0:Y:S01]  /*19f0*/  F2I.FTZ.U32.TRUNC.NTZ R23, R23 ;  /* 0x0000001700177305 */ /* 0x000e22000021f000 */
[----:B------:R-:W-:-:S04]  /*1a00*/  ISETP.GE.AND P5, PT, R40, RZ, PT ;  /* 0x000000ff2800720c */ /* 0x000fc80003fa6270 */
[----:B------:R-:W-:Y:S02]  /*1a10*/  @P0 IADD3 R22, PT, PT, R22, 0x1, RZ ;  /* 0x0000000116160810 */ /* 0x000fe40007ffe0ff */
[----:B------:R-:W-:-:S03]  /*1a20*/  ISETP.NE.AND P0, PT, R26, RZ, PT ;  /* 0x000000ff1a00720c */ /* 0x000fc60003f05270 */
[----:B------:R-:W-:Y:S01]  /*1a30*/  IMAD.MOV.U32 R40, RZ, RZ, R22 ;  /* 0x000000ffff287224 */ /* 0x000fe200078e0016 */
[----:B0-----:R-:W-:-:S04]  /*1a40*/  IADD3 R22, PT, PT, RZ, -R23, RZ ;  /* 0x80000017ff167210 */ /* 0x001fc80007ffe0ff */
[----:B------:R-:W-:Y:S01]  /*1a50*/  @!P5 IADD3 R40, PT, PT, -R40, RZ, RZ ;  /* 0x000000ff2828d210 */ /* 0x000fe20007ffe1ff */
[----:B------:R-:W-:Y:S02]  /*1a60*/  IMAD R43, R22, R31, RZ ;  /* 0x0000001f162b7224 */ /* 0x000fe400078e02ff */
[----:B------:R-:W-:Y:S02]  /*1a70*/  HFMA2 R22, -RZ, RZ, 0, 0 ;  /* 0x00000000ff167431 */ /* 0x000fe400000001ff */
[----:B------:R-:W-:-:S04]  /*1a80*/  @!P0 LOP3.LUT R40, RZ, R26, RZ, 0x33, !PT ;  /* 0x0000001aff288212 */ /* 0x000fc800078e33ff */
[----:B------:R-:W-:Y:S01]  /*1a90*/  IABS R44, R40 ;  /* 0x00000028002c7213 */ /* 0x000fe20000000000 */
[----:B------:R-:W-:-:S06]  /*1aa0*/  IMAD.HI.U32 R43, R23, R43, R22 ;  /* 0x0000002b172b7227 */ /* 0x000fcc00078e0016 */
[----:B------:R-:W-:Y:S01]  /*1ab0*/  IMAD.HI.U32 R22, R43, R44, RZ ;  /* 0x0000002c2b167227 */ /* 0x000fe200078e00ff */
[----:B------:R-:W-:-:S03]  /*1ac0*/  IADD3 R43, PT, PT, -R40, RZ, RZ ;  /* 0x000000ff282b7210 */ /* 0x000fc60007ffe1ff */
        /* <DEDUP_REMOVED lines=10> */
[----:B------:R-:W-:-:S13]  /*1b70*/  ISETP.GE.AND P0, PT, R40, RZ, PT ;  /* 0x000000ff2800720c */ /* 0x000fda0003f06270 */
[----:B------:R-:W-:Y:S01]  /*1b80*/  @!P0 IMAD.MOV R23, RZ, RZ, -R23 ;  /* 0x000000ffff178224 */ /* 0x000fe200078e0a17 */
[----:B---3--:R-:W-:-:S04]  /*1b90*/  ISETP.GE.AND P0, PT, R43, R28, PT ;  /* 0x0000001c2b00720c */ /* 0x008fc80003f06270 */
[----:B------:R-:W-:-:S04]  /*1ba0*/  SEL R23, R41, R23, !P6 ;  /* 0x0000001729177207 */ /* 0x000fc80007000000 */
[----:B------:R-:W-:-:S04]  /*1bb0*/  IADD3 R46, PT, PT, R2, R23, RZ ;  /* 0x00000017022e7210 */ /* 0x000fc80007ffe0ff */
[----:B----4-:R-:W-:-:S13]  /*1bc0*/  ISETP.GE.OR P0, PT, R46, R29, P0 ;  /* 0x0000001d2e00720c */ /* 0x010fda0000706670 */
[----:B------:R-:W-:Y:S05]  /*1bd0*/  @P0 BRA `(.L_x_92) ;  /* 0x0000000000300947 */ /* 0x000fea0003800000 */
[----:B------:R-:W-:Y:S02]  /*1be0*/  ISETP.GE.U32.AND P0, PT, R44, R31, PT ;  /* 0x0000001f2c00720c */ /* 0x000fe40003f06070 */
[----:B------:R-:W-:Y:S02]  /*1bf0*/  @!P5 IADD3 R22, PT, PT, R22, 0x1, RZ ;  /* 0x000000011616d810 */ /* 0x000fe40007ffe0ff */
[----:B------:R-:W-:-:S09]  /*1c00*/  LOP3.LUT R40, R40, R27, RZ, 0x3c, !PT ;  /* 0x0000001b28287212 */ /* 0x000fd200078e3cff */
[----:B------:R-:W-:Y:S01]  /*1c10*/  @P0 VIADD R22, R22, 0x1 ;  /* 0x0000000116160836 */ /* 0x000fe20000000000 */
        /* <DEDUP_REMOVED lines=8> */
.L_x_92:
[----:B------:R-:W-:Y:S05]  /*1ca0*/  BSYNC.RECONVERGENT B1 ;  /* 0x0000000000017941 */ /* 0x000fea0003800200 */
.L_x_91:
[----:B------:R-:W-:Y:S02]  /*1cb0*/  LEA R42, R42, R33, 0x6 ;  /* 0x000000212a2a7211 */ /* 0x000fe400078e30ff */
[C---:B------:R-:W-:Y:S02]  /*1cc0*/  ISETP.GE.U32.AND P0, PT, R30.reuse, 0xc00, PT ;  /* 0x00000c001e00780c */ /* 0x040fe40003f06070 */
[----:B------:R-:W-:Y:S01]  /*1cd0*/  IADD3 R30, PT, PT, R30, 0x400, RZ ;  /* 0x000004001e1e7810 */ /* 0x000fe20007ffe0ff */
[----:B-----5:R0:W-:Y:S10]  /*1ce0*/  STS.U16 [R42], R39 ;  /* 0x000000272a007388 */ /* 0x0201f40000000400 */
[----:B0-----:R-:W-:Y:S05]  /*1cf0*/  @!P0 BRA `(.L_x_93) ;  /* 0xffffffec00288947 */ /* 0x001fea000383ffff */
[----:B------:R-:W-:Y:S05]  /*1d00*/  BSYNC.RECONVERGENT B0 ;  /* 0x0000000000007941 */ /* 0x000fea0003800200 */
.L_x_84:
[----:B------:R-:W-:Y:S01]  /*1d10*/  BAR.SYNC.DEFER_BLOCKING 0x0 ;  /* 0x0000000000007b1d */ /* 0x000fe20000010000 */
[----:B------:R-:W-:-:S09]  /*1d20*/  UISETP.GT.AND UP0, UPT, UR9, UR4, UPT ;  /* 0x000000040900728c */ /* 0x000fd2000bf04270 */
[----:B------:R-:W-:Y:S05]  /*1d30*/  BRA.U !UP0, `(.L_x_94) ;  /* 0x0000000d08b07547 */ /* 0x000fea000b800000 */
[----:B------:R-:W-:Y:S02]  /*1d40*/  UISETP.GE.AND UP1, UPT, UR12, 0x8, UPT ;  /* 0x000000080c00788c */ /* 0x000fe4000bf26270 */
[----:B------:R-:W-:Y:S01]  /*1d50*/  UISETP.NE.AND UP0, UPT, UR19, URZ, UPT ;  /* 0x000000ff1300728c */ /* 0x000fe2000bf05270 */
[----:B------:R-:W-:-:S06]  /*1d60*/  UMOV UR5, URZ ;  /* 0x000000ff00057c82 */ /* 0x000fcc0008000000 */
[----:B------:R-:W-:Y:S05]  /*1d70*/  BRA.U !UP1, `(.L_x_95) ;  /* 0x0000000509c87547 */ /* 0x000fea000b800000 */
[----:B------:R-:W-:Y:S01]  /*1d80*/  ULOP3.LUT UR5, UR13, 0xf8, URZ, 0xc0, !UPT ;  /* 0x000000f80d057892 */ /* 0x000fe2000f8ec0ff */
[----:B------:R-:W-:-:S11]  /*1d90*/  UMOV UR6, URZ ;  /* 0x000000ff00067c82 */ /* 0x000fd60008000000 */
.L_x_96:
[----:B------:R-:W-:Y:S02]  /*1da0*/  ULEA UR15, UR6, UR10, 0x6 ;  /* 0x0000000a060f7291 */ /* 0x000fe4000f8e30ff */
[----:B------:R-:W-:Y:S02]  /*1db0*/  ULEA UR14, UR6, UR11, 0x6 ;  /* 0x0000000b060e7291 */ /* 0x000fe4000f8e30ff */
[----:B------:R-:W-:Y:S02]  /*1dc0*/  UIADD3 UR6, UPT, UPT, UR6, 0x8, URZ ;  /* 0x0000000806067890 */ /* 0x000fe4000fffe0ff */
[----:B------:R-:W-:Y:S02]  /*1dd0*/  LEA R42, R5, UR15, 0x1 ;  /* 0x0000000f052a7c11 */ /* 0x000fe4000f8e08ff */
[----:B------:R-:W-:Y:S01]  /*1de0*/  LEA R45, R6, UR14, 0x1 ;  /* 0x0000000e062d7c11 */ /* 0x000fe2000f8e08ff */
[----:B------:R-:W-:Y:S01]  /*1df0*/  UISETP.NE.AND UP1, UPT, UR6, UR5, UPT ;  /* 0x000000050600728c */ /* 0x000fe2000bf25270 */
[----:B------:R-:W-:Y:S01]  /*1e00*/  LEA R39, R7, UR14, 0x1 ;  /* 0x0000000e07277c11 */ /* 0x000fe2000f8e08ff */
[----:B------:R-:W0:Y:S04]  /*1e10*/  LDS.64 R24, [R42] ;  /* 0x000000002a187984 */ /* 0x000e280000000a00 */
[----:B------:R-:W5:Y:S04]  /*1e20*/  LDS.U16 R41, [R45] ;  /* 0x000000002d297984 */ /* 0x000f680000000400 */
[----:B------:R-:W5:Y:S04]  /*1e30*/  LDS.U16 R46, [R39] ;  /* 0x00000000272e7984 */ /* 0x000f680000000400 */
[----:B-1----:R-:W1:Y:S04]  /*1e40*/  LDS.64 R22, [R42+0x40] ;  /* 0x000040002a167984 */ /* 0x002e680000000a00 */
[----:B--2---:R-:W2:Y:S04]  /*1e50*/  LDS.U16 R27, [R39+0x40] ;  /* 0x00004000271b7984 */ /* 0x004ea80000000400 */
[----:B------:R-:W2:Y:S04]  /*1e60*/  LDS.U16 R26, [R45+0x40] ;  /* 0x000040002d1a7984 */ /* 0x000ea80000000400 */
[----:B------:R-:W2:Y:S04]  /*1e70*/  LDS.64 R30, [R42+0x80] ;  /* 0x000080002a1e7984 */ /* 0x000ea80000000a00 */
[----:B------:R-:W2:Y:S04]  /*1e80*/  LDS.U16 R44, [R39+0x80] ;  /* 0x00008000272c7984 */ /* 0x000ea80000000400 */
[----:B------:R-:W2:Y:S04]  /*1e90*/  LDS.U16 R43, [R45+0x80] ;  /* 0x000080002d2b7984 */ /* 0x000ea80000000400 */
[----:B------:R-:W2:Y:S01]  /*1ea0*/  LDS.U16 R40, [R45+0xc0] ;  /* 0x0000c0002d287984 */ /* 0x000ea20000000400 */
[----:B0-----:R-:W-:-:S03]  /*1eb0*/  HADD2.F32 R48, -RZ, R24.H0_H0 ;  /* 0x20000018ff307230 */ /* 0x001fc60000004100 */
[----:B---34-:R-:W0:Y:S01]  /*1ec0*/  LDS.64 R28, [R42+0xc0] ;  /* 0x0000c0002a1c7984 */ /* 0x018e220000000a00 */
[----:B------:R-:W-:Y:S02]  /*1ed0*/  HADD2.F32 R24, -RZ, R24.H1_H1 ;  /* 0x30000018ff187230 */ /* 0x000fe40000004100 */
[----:B-----5:R-:W-:Y:S01]  /*1ee0*/  HADD2.F32 R49, -RZ, R41.H0_H0 ;  /* 0x20000029ff317230 */ /* 0x020fe20000004100 */
[----:B------:R-:W-:Y:S01]  /*1ef0*/  LDS.U16 R52, [R39+0x180] ;  /* 0x0001800027347984 */ /* 0x000fe20000000400 */
[--C-:B------:R-:W-:Y:S02]  /*1f00*/  HADD2.F32 R51, -RZ, R25.reuse.H0_H0 ;  /* 0x20000019ff337230 */ /* 0x100fe40000004100 */
[----:B------:R-:W-:Y:S01]  /*1f10*/  HADD2.F32 R46, -RZ, R46.H0_H0 ;  /* 0x2000002eff2e7230 */ /* 0x000fe20000004100 */
[----:B------:R-:W3:Y:S01]  /*1f20*/  LDS.U16 R41, [R39+0xc0] ;  /* 0x0000c00027297984 */ /* 0x000ee20000000400 */
[----:B------:R-:W-:Y:S02]  /*1f30*/  HADD2.F32 R47, -RZ, R25.H1_H1 ;  /* 0x30000019ff2f7230 */ /* 0x000fe40000004100 */
[----:B------:R-:W-:Y:S01]  /*1f40*/  FFMA R48, R49, R48, R36 ;  /* 0x0000003031307223 */ /* 0x000fe20000000024 */
[----:B-1----:R-:W-:-:S02]  /*1f50*/  HADD2.F32 R50, -RZ, R22.H1_H1 ;  /* 0x30000016ff327230 */ /* 0x002fc40000004100 */
[C---:B------:R-:W-:Y:S01]  /*1f60*/  FFMA R49, R46.reuse, R24, R37 ;  /* 0x000000182e317223 */ /* 0x040fe20000000025 */
[C---:B------:R-:W-:Y:S01]  /*1f70*/  FFMA R38, R46.reuse, R51, R38 ;  /* 0x000000332e267223 */ /* 0x040fe20000000026 */
[----:B------:R-:W1:Y:S01]  /*1f80*/  LDS.64 R24, [R42+0x100] ;  /* 0x000100002a187984 */ /* 0x000e620000000a00 */
[----:B------:R-:W-:Y:S02]  /*1f90*/  HADD2.F32 R51, -RZ, R22.H0_H0 ;  /* 0x20000016ff337230 */ /* 0x000fe40000004100 */
[----:B------:R-:W-:Y:S01]  /*1fa0*/  FFMA R47, R46, R47, R35 ;  /* 0x0000002f2e2f7223 */ /* 0x000fe20000000023 */
[----:B--2---:R-:W-:Y:S01]  /*1fb0*/  HADD2.F32 R22, -RZ, R27.H0_H0 ;  /* 0x2000001bff167230 */ /* 0x004fe20000004100 */
[----:B------:R-:W2:Y:S01]  /*1fc0*/  LDS.U16 R37, [R39+0x100] ;  /* 0x0001000027257984 */ /* 0x000ea20000000400 */
[--C-:B------:R-:W-:Y:S02]  /*1fd0*/  HADD2.F32 R35, -RZ, R23.reuse.H0_H0 ;  /* 0x20000017ff237230 */ /* 0x100fe40000004100 */
[----:B------:R-:W-:Y:S01]  /*1fe0*/  HADD2.F32 R53, -RZ, R26.H0_H0 ;  /* 0x2000001aff357230 */ /* 0x000fe20000004100 */
[----:B------:R-:W4:Y:S01]  /*1ff0*/  LDS.U16 R36, [R45+0x100] ;  /* 0x000100002d247984 */ /* 0x000f220000000400 */
[----:B------:R-:W-:-:S02]  /*2000*/  HADD2.F32 R46, -RZ, R23.H1_H1 ;  /* 0x30000017ff2e7230 */ /* 0x000fc40000004100 */
[C---:B------:R-:W-:Y:S01]  /*2010*/  FFMA R49, R22.reuse, R50, R49 ;  /* 0x0000003216317223 */ /* 0x040fe20000000031 */
[C---:B------:R-:W-:Y:S01]  /*2020*/  FFMA R50, R22.reuse, R35, R38 ;  /* 0x0000002316327223 */ /* 0x040fe20000000026 */
[----:B------:R-:W5:Y:S01]  /*2030*/  LDS.64 R26, [R42+0x140] ;  /* 0x000140002a1a7984 */ /* 0x000f620000000a00 */
[----:B------:R-:W-:Y:S01]  /*2040*/  FFMA R48, R53, R51, R48 ;  /* 0x0000003335307223 */ /* 0x000fe20000000030 */
[----:B------:R-:W-:Y:S01]  /*2050*/  FFMA R46, R22, R46, R47 ;  /* 0x0000002e162e7223 */ /* 0x000fe2000000002f */
[--C-:B------:R-:W-:Y:S01]  /*2060*/  HADD2.F32 R47, -RZ, R30.reuse.H0_H0 ;  /* 0x2000001eff2f7230 */ /* 0x100fe20000004100 */
[----:B------:R-:W5:Y:S01]  /*2070*/  LDS.U16 R35, [R45+0x140] ;  /* 0x000140002d237984 */ /* 0x000f620000000400 */
[----:B------:R-:W-:Y:S02]  /*2080*/  HADD2.F32 R51, -RZ, R31.H0_H0 ;  /* 0x2000001fff337230 */ /* 0x000fe40000004100 */
[----:B------:R-:W-:Y:S01]  /*2090*/  HADD2.F32 R30, -RZ, R30.H1_H1 ;  /* 0x3000001eff1e7230 */ /* 0x000fe20000004100 */
[----:B------:R-:W5:Y:S01]  /*20a0*/  LDS.U16 R38, [R39+0x140] ;  /* 0x0001400027267984 */ /* 0x000f620000000400 */
[----:B------:R-:W-:-:S02]  /*20b0*/  HADD2.F32 R53, -RZ, R44.H0_H0 ;  /* 0x2000002cff357230 */ /* 0x000fc40000004100 */
[----:B------:R-:W-:Y:S01]  /*20c0*/  HADD2.F32 R31, -RZ, R31.H1_H1 ;  /* 0x3000001fff1f7230 */ /* 0x000fe20000004100 */
[----:B------:R-:W5:Y:S01]  /*20d0*/  LDS.64 R22, [R42+0x180] ;  /* 0x000180002a167984 */ /* 0x000f620000000a00 */
[----:B------:R-:W-:Y:S02]  /*20e0*/  HADD2.F32 R43, -RZ, R43.H0_H0 ;  /* 0x2000002bff2b7230 */ /* 0x000fe40000004100 */
[C---:B------:R-:W-:Y:S01]  /*20f0*/  FFMA R49, R53.reuse, R30, R49 ;  /* 0x0000001e35317223 */ /* 0x040fe20000000031 */
[----:B------:R-:W-:Y:S01]  /*2100*/  HADD2.F32 R40, -RZ, R40.H0_H0 ;  /* 0x20000028ff287230 */ /* 0x000fe20000004100 */
[----:B------:R-:W5:Y:S01]  /*2110*/  LDS.U16 R44, [R45+0x180] ;  /* 0x000180002d2c7984 */ /* 0x000f620000000400 */
[----:B------:R-:W-:Y:S01]  /*2120*/  FFMA R46, R53, R31, R46 ;  /* 0x0000001f352e7223 */ /* 0x000fe2000000002e */
[----:B------:R-:W-:Y:S01]  /*2130*/  FFMA R43, R43, R47, R48 ;  /* 0x0000002f2b2b7223 */ /* 0x000fe20000000030 */
[--C-:B0-----:R-:W-:Y:S01]  /*2140*/  HADD2.F32 R48, -RZ, R28.reuse.H0_H0 ;  /* 0x2000001cff307230 */ /* 0x101fe20000004100 */
[----:B------:R-:W0:Y:S01]  /*2150*/  LDS.64 R30, [R42+0x1c0] ;  /* 0x0001c0002a1e7984 */ /* 0x000e220000000a00 */
[----:B------:R-:W-:-:S02]  /*2160*/  HADD2.F32 R28, -RZ, R28.H1_H1 ;  /* 0x3000001cff1c7230 */ /* 0x000fc40000004100 */
[----:B------:R-:W-:Y:S01]  /*2170*/  FFMA R50, R53, R51, R50 ;  /* 0x0000003335327223 */ /* 0x000fe20000000032 */
[----:B---3--:R-:W-:Y:S01]  /*2180*/  HADD2.F32 R41, -RZ, R41.H0_H0 ;  /* 0x20000029ff297230 */ /* 0x008fe20000004100 */
[----:B------:R3:W0:Y:S01]  /*2190*/  LDS.U16 R47, [R45+0x1c0] ;  /* 0x0001c0002d2f7984 */ /* 0x0006220000000400 */
[--C-:B------:R-:W-:Y:S02]  /*21a0*/  HADD2.F32 R51, -RZ, R29.reuse.H0_H0 ;  /* 0x2000001dff337230 */ /* 0x100fe40000004100 */
[----:B------:R-:W-:Y:S01]  /*21b0*/  FFMA R43, R40, R48, R43 ;  /* 0x00000030282b7223 */ /* 0x000fe2000000002b */
[----:B------:R-:W-:Y:S01]  /*21c0*/  HADD2.F32 R29, -RZ, R29.H1_H1 ;  /* 0x3000001dff1d7230 */ /* 0x000fe20000004100 */
[----:B------:R-:W0:Y:S01]  /*21d0*/  LDS.U16 R39, [R39+0x1c0] ;  /* 0x0001c00027277984 */ /* 0x000e220000000400 */
[--C-:B-1----:R-:W-:Y:S02]  /*21e0*/  HADD2.F32 R40, -RZ, R24.reuse.H0_H0 ;  /* 0x20000018ff287230 */ /* 0x102fe40000004100 */
[----:B------:R-:W-:Y:S01]  /*21f0*/  FFMA R28, R41, R28, R49 ;  /* 0x0000001c291c7223 */ /* 0x000fe20000000031 */
[----:B------:R-:W-:-:S02]  /*2200*/  HADD2.F32 R24, -RZ, R24.H1_H1 ;  /* 0x30000018ff187230 */ /* 0x000fc40000004100 */
[C---:B------:R-:W-:Y:S01]  /*2210*/  FFMA R46, R41.reuse, R29, R46 ;  /* 0x0000001d292e7223 */ /* 0x040fe2000000002e */
[----:B--2---:R-:W-:Y:S02]  /*2220*/  HADD2.F32 R37, -RZ, R37.H0_H0 ;  /* 0x20000025ff257230 */ /* 0x004fe40000004100 */
[----:B------:R-:W-:Y:S01]  /*2230*/  FFMA R50, R41, R51, R50 ;  /* 0x0000003329327223 */ /* 0x000fe20000000032 */
[--C-:B---3--:R-:W-:Y:S02]  /*2240*/  HADD2.F32 R45, -RZ, R25.reuse.H0_H0 ;  /* 0x20000019ff2d7230 */ /* 0x108fe40000004100 */
[----:B----4-:R-:W-:Y:S02]  /*2250*/  HADD2.F32 R36, -RZ, R36.H0_H0 ;  /* 0x20000024ff247230 */ /* 0x010fe40000004100 */
[C---:B------:R-:W-:Y:S01]  /*2260*/  FFMA R29, R37.reuse, R24, R28 ;  /* 0x00000018251d7223 */ /* 0x040fe2000000001c */
[----:B------:R-:W-:Y:S02]  /*2270*/  HADD2.F32 R25, -RZ, R25.H1_H1 ;  /* 0x30000019ff197230 */ /* 0x000fe40000004100 */
[----:B------:R-:W-:Y:S01]  /*2280*/  FFMA R45, R37, R45, R50 ;  /* 0x0000002d252d7223 */ /* 0x000fe20000000032 */
[----:B-----5:R-:W-:-:S02]  /*2290*/  HADD2.F32 R24, -RZ, R26.H0_H0 ;  /* 0x2000001aff187230 */ /* 0x020fc40000004100 */
[----:B------:R-:W-:Y:S01]  /*22a0*/  FFMA R36, R36, R40, R43 ;  /* 0x0000002824247223 */ /* 0x000fe2000000002b */
[----:B------:R-:W-:Y:S02]  /*22b0*/  HADD2.F32 R26, -RZ, R26.H1_H1 ;  /* 0x3000001aff1a7230 */ /* 0x000fe40000004100 */
[----:B------:R-:W-:Y:S01]  /*22c0*/  FFMA R25, R37, R25, R46 ;  /* 0x0000001925197223 */ /* 0x000fe2000000002e */
[----:B------:R-:W-:Y:S02]  /*22d0*/  HADD2.F32 R35, -RZ, R35.H0_H0 ;  /* 0x20000023ff237230 */ /* 0x000fe40000004100 */
[--C-:B------:R-:W-:Y:S02]  /*22e0*/  HADD2.F32 R28, -RZ, R27.reuse.H0_H0 ;  /* 0x2000001bff1c7230 */ /* 0x100fe40000004100 */
[----:B------:R-:W-:Y:S02]  /*22f0*/  HADD2.F32 R38, -RZ, R38.H0_H0 ;  /* 0x20000026ff267230 */ /* 0x000fe40000004100 */
[----:B------:R-:W-:Y:S01]  /*2300*/  FFMA R24, R35, R24, R36 ;  /* 0x0000001823187223 */ /* 0x000fe20000000024 */
[----:B------:R-:W-:-:S02]  /*2310*/  HADD2.F32 R27, -RZ, R27.H1_H1 ;  /* 0x3000001bff1b7230 */ /* 0x000fc40000004100 */
[--C-:B------:R-:W-:Y:S02]  /*2320*/  HADD2.F32 R36, -RZ, R22.reuse.H0_H0 ;  /* 0x20000016ff247230 */ /* 0x100fe40000004100 */
[C---:B------:R-:W-:Y:S01]  /*2330*/  FFMA R26, R38.reuse, R26, R29 ;  /* 0x0000001a261a7223 */ /* 0x040fe2000000001d */
[----:B------:R-:W-:Y:S02]  /*2340*/  HADD2.F32 R22, -RZ, R22.H1_H1 ;  /* 0x30000016ff167230 */ /* 0x000fe40000004100 */
[C---:B------:R-:W-:Y:S01]  /*2350*/  FFMA R28, R38.reuse, R28, R45 ;  /* 0x0000001c261c7223 */ /* 0x040fe2000000002d */
[----:B------:R-:W-:Y:S02]  /*2360*/  HADD2.F32 R29, -RZ, R44.H0_H0 ;  /* 0x2000002cff1d7230 */ /* 0x000fe40000004100 */
[----:B------:R-:W-:Y:S01]  /*2370*/  FFMA R25, R38, R27, R25 ;  /* 0x0000001b26197223 */ /* 0x000fe20000000019 */
[----:B------:R-:W-:Y:S02]  /*2380*/  HADD2.F32 R35, -RZ, R52.H0_H0 ;  /* 0x20000034ff237230 */ /* 0x000fe40000004100 */
[----:B------:R-:W-:-:S02]  /*2390*/  HADD2.F32 R37, -RZ, R23.H0_H0 ;  /* 0x20000017ff257230 */ /* 0x000fc40000004100 */
[----:B------:R-:W-:Y:S01]  /*23a0*/  FFMA R36, R29, R36, R24 ;  /* 0x000000241d247223 */ /* 0x000fe20000000018 */
[----:B------:R-:W-:Y:S02]  /*23b0*/  HADD2.F32 R40, -RZ, R23.H1_H1 ;  /* 0x30000017ff287230 */ /* 0x000fe40000004100 */
[C---:B------:R-:W-:Y:S01]  /*23c0*/  FFMA R22, R35.reuse, R22, R26 ;  /* 0x0000001623167223 */ /* 0x040fe2000000001a */
[--C-:B0-----:R-:W-:Y:S02]  /*23d0*/  HADD2.F32 R23, -RZ, R30.reuse.H0_H0 ;  /* 0x2000001eff177230 */ /* 0x101fe40000004100 */
[C---:B------:R-:W-:Y:S01]  /*23e0*/  FFMA R28, R35.reuse, R37, R28 ;  /* 0x00000025231c7223 */ /* 0x040fe2000000001c */
[----:B------:R-:W-:Y:S02]  /*23f0*/  HADD2.F32 R30, -RZ, R30.H1_H1 ;  /* 0x3000001eff1e7230 */ /* 0x000fe40000004100 */
[----:B------:R-:W-:Y:S01]  /*2400*/  FFMA R25, R35, R40, R25 ;  /* 0x0000002823197223 */ /* 0x000fe20000000019 */
[----:B------:R-:W-:-:S02]  /*2410*/  HADD2.F32 R47, -RZ, R47.H0_H0 ;  /* 0x2000002fff2f7230 */ /* 0x000fc40000004100 */
[----:B------:R-:W-:Y:S02]  /*2420*/  HADD2.F32 R39, -RZ, R39.H0_H0 ;  /* 0x20000027ff277230 */ /* 0x000fe40000004100 */
[--C-:B------:R-:W-:Y:S02]  /*2430*/  HADD2.F32 R27, -RZ, R31.reuse.H0_H0 ;  /* 0x2000001fff1b7230 */ /* 0x100fe40000004100 */
[----:B------:R-:W-:Y:S01]  /*2440*/  FFMA R36, R47, R23, R36 ;  /* 0x000000172f247223 */ /* 0x000fe20000000024 */
[----:B------:R-:W-:Y:S02]  /*2450*/  HADD2.F32 R24, -RZ, R31.H1_H1 ;  /* 0x3000001fff187230 */ /* 0x000fe40000004100 */
[C---:B------:R-:W-:Y:S01]  /*2460*/  FFMA R37, R39.reuse, R30, R22 ;  /* 0x0000001e27257223 */ /* 0x040fe20000000016 */
[C---:B------:R-:W-:Y:S02]  /*2470*/  FFMA R38, R39.reuse, R27, R28 ;  /* 0x0000001b27267223 */ /* 0x040fe4000000001c */
[----:B------:R-:W-:Y:S01]  /*2480*/  FFMA R35, R39, R24, R25 ;  /* 0x0000001827237223 */ /* 0x000fe20000000019 */
[----:B------:R-:W-:Y:S06]  /*2490*/  BRA.U UP1, `(.L_x_96) ;  /* 0xfffffff901407547 */ /* 0x000fec000b83ffff */
.L_x_95:
[----:B------:R-:W-:Y:S05]  /*24a0*/  BRA.U !UP0, `(.L_x_94) ;  /* 0x0000000508d47547 */ /* 0x000fea000b800000 */
[----:B------:R-:W-:Y:S02]  /*24b0*/  UISETP.GE.U32.AND UP0, UPT, UR19, 0x4, UPT ;  /* 0x000000041300788c */ /* 0x000fe4000bf06070 */
[----:B------:R-:W-:-:S07]  /*24c0*/  UISETP.NE.AND UP1, UPT, UR18, URZ, UPT ;  /* 0x000000ff1200728c */ /* 0x000fce000bf25270 */
[----:B------:R-:W-:Y:S05]  /*24d0*/  BRA.U !UP0, `(.L_x_97) ;  /* 0x0000000108e87547 */ /* 0x000fea000b800000 */
[----:B------:R-:W-:Y:S02]  /*24e0*/  ULEA UR14, UR5, UR10, 0x6 ;  /* 0x0000000a050e7291 */ /* 0x000fe4000f8e30ff */
[----:B------:R-:W-:Y:S02]  /*24f0*/  ULEA UR6, UR5, UR11, 0x6 ;  /* 0x0000000b05067291 */ /* 0x000fe4000f8e30ff */
[----:B------:R-:W-:Y:S02]  /*2500*/  UIADD3 UR5, UPT, UPT, UR5, 0x4, URZ ;  /* 0x0000000405057890 */ /* 0x000fe4000fffe0ff */
[----:B------:R-:W-:Y:S02]  /*2510*/  LEA R48, R5, UR14, 0x1 ;  /* 0x0000000e05307c11 */ /* 0x000fe4000f8e08ff */
[----:B------:R-:W-:Y:S02]  /*2520*/  LEA R46, R7, UR6, 0x1 ;  /* 0x00000006072e7c11 */ /* 0x000fe4000f8e08ff */
[----:B------:R-:W-:Y:S01]  /*2530*/  LEA R43, R6, UR6, 0x1 ;  /* 0x00000006062b7c11 */ /* 0x000fe2000f8e08ff */
[----:B-1----:R-:W0:Y:S04]  /*2540*/  LDS.64 R22, [R48] ;  /* 0x0000000030167984 */ /* 0x002e280000000a00 */
[----:B------:R-:W1:Y:S04]  /*2550*/  LDS.U16 R47, [R46] ;  /* 0x000000002e2f7984 */ /* 0x000e680000000400 */
[----:B------:R-:W5:Y:S04]  /*2560*/  LDS.U16 R44, [R43] ;  /* 0x000000002b2c7984 */ /* 0x000f680000000400 */
[----:B------:R-:W5:Y:S04]  /*2570*/  LDS.64 R24, [R48+0x40] ;  /* 0x0000400030187984 */ /* 0x000f680000000a00 */
[----:B------:R-:W5:Y:S04]  /*2580*/  LDS.U16 R39, [R43+0x40] ;  /* 0x000040002b277984 */ /* 0x000f680000000400 */
[----:B------:R-:W5:Y:S04]  /*2590*/  LDS.U16 R40, [R46+0x40] ;  /* 0x000040002e287984 */ /* 0x000f680000000400 */
[----:B--2---:R-:W2:Y:S04]  /*25a0*/  LDS.64 R26, [R48+0x80] ;  /* 0x00008000301a7984 */ /* 0x004ea80000000a00 */
[----:B------:R-:W2:Y:S04]  /*25b0*/  LDS.U16 R30, [R43+0x80] ;  /* 0x000080002b1e7984 */ /* 0x000ea80000000400 */
[----:B------:R-:W2:Y:S04]  /*25c0*/  LDS.U16 R31, [R46+0x80] ;  /* 0x000080002e1f7984 */ /* 0x000ea80000000400 */
[----:B---34-:R-:W3:Y:S04]  /*25d0*/  LDS.64 R28, [R48+0xc0] ;  /* 0x0000c000301c7984 */ /* 0x018ee80000000a00 */
[----:B------:R-:W4:Y:S01]  /*25e0*/  LDS.U16 R41, [R43+0xc0] ;  /* 0x0000c0002b297984 */ /* 0x000f220000000400 */
[----:B0-----:R-:W-:-:S02]  /*25f0*/  HADD2.F32 R49, -RZ, R22.H0_H0 ;  /* 0x20000016ff317230 */ /* 0x001fc40000004100 */
[----:B------:R-:W-:Y:S01]  /*2600*/  HADD2.F32 R50, -RZ, R22.H1_H1 ;  /* 0x30000016ff327230 */ /* 0x000fe20000004100 */
[----:B------:R-:W0:Y:S01]  /*2610*/  LDS.U16 R42, [R46+0xc0] ;  /* 0x0000c0002e2a7984 */ /* 0x000e220000000400 */
[----:B-1----:R-:W-:Y:S02]  /*2620*/  HADD2.F32 R22, -RZ, R47.H0_H0 ;  /* 0x2000002fff167230 */ /* 0x002fe40000004100 */
[--C-:B------:R-:W-:Y:S02]  /*2630*/  HADD2.F32 R47, -RZ, R23.reuse.H0_H0 ;  /* 0x20000017ff2f7230 */ /* 0x100fe40000004100 */
[----:B-----5:R-:W-:Y:S02]  /*2640*/  HADD2.F32 R45, -RZ, R44.H0_H0 ;  /* 0x2000002cff2d7230 */ /* 0x020fe40000004100 */
[C---:B------:R-:W-:Y:S01]  /*2650*/  FFMA R37, R22.reuse, R50, R37 ;  /* 0x0000003216257223 */ /* 0x040fe20000000025 */
[----:B------:R-:W-:Y:S02]  /*2660*/  HADD2.F32 R23, -RZ, R23.H1_H1 ;  /* 0x30000017ff177230 */ /* 0x000fe40000004100 */
[----:B------:R-:W-:Y:S01]  /*2670*/  FFMA R47, R22, R47, R38 ;  /* 0x0000002f162f7223 */ /* 0x000fe20000000026 */
[----:B------:R-:W-:-:S02]  /*2680*/  HADD2.F32 R38, -RZ, R24.H1_H1 ;  /* 0x30000018ff267230 */ /* 0x000fc40000004100 */
[----:B------:R-:W-:Y:S01]  /*2690*/  FFMA R45, R45, R49, R36 ;  /* 0x000000312d2d7223 */ /* 0x000fe20000000024 */
[----:B------:R-:W-:Y:S02]  /*26a0*/  HADD2.F32 R36, -RZ, R24.H0_H0 ;  /* 0x20000018ff247230 */ /* 0x000fe40000004100 */
[----:B------:R-:W-:Y:S01]  /*26b0*/  FFMA R23, R22, R23, R35 ;  /* 0x0000001716177223 */ /* 0x000fe20000000023 */
[----:B------:R-:W-:Y:S02]  /*26c0*/  HADD2.F32 R24, -RZ, R39.H0_H0 ;  /* 0x20000027ff187230 */ /* 0x000fe40000004100 */
[--C-:B------:R-:W-:Y:S02]  /*26d0*/  HADD2.F32 R44, -RZ, R25.reuse.H0_H0 ;  /* 0x20000019ff2c7230 */ /* 0x100fe40000004100 */
[----:B------:R-:W-:Y:S02]  /*26e0*/  HADD2.F32 R40, -RZ, R40.H0_H0 ;  /* 0x20000028ff287230 */ /* 0x000fe40000004100 */
[----:B------:R-:W-:Y:S01]  /*26f0*/  FFMA R24, R24, R36, R45 ;  /* 0x0000002418187223 */ /* 0x000fe2000000002d */
[----:B------:R-:W-:-:S02]  /*2700*/  HADD2.F32 R25, -RZ, R25.H1_H1 ;  /* 0x30000019ff197230 */ /* 0x000fc40000004100 */
[--C-:B--2---:R-:W-:Y:S02]  /*2710*/  HADD2.F32 R36, -RZ, R26.reuse.H0_H0 ;  /* 0x2000001aff247230 */ /* 0x104fe40000004100 */
        /* <DEDUP_REMOVED lines=10> */
[--C-:B---3--:R-:W-:Y:S02]  /*27c0*/  HADD2.F32 R24, -RZ, R28.reuse.H0_H0 ;  /* 0x2000001cff187230 */ /* 0x108fe40000004100 */
[C---:B------:R-:W-:Y:S01]  /*27d0*/  FFMA R31, R22.reuse, R31, R44 ;  /* 0x0000001f161f7223 */ /* 0x040fe2000000002c */
[----:B------:R-:W-:Y:S02]  /*27e0*/  HADD2.F32 R28, -RZ, R28.H1_H1 ;  /* 0x3000001cff1c7230 */ /* 0x000fe40000004100 */
[----:B------:R-:W-:Y:S01]  /*27f0*/  FFMA R23, R22, R27, R23 ;  /* 0x0000001b16177223 */ /* 0x000fe20000000017 */
[----:B------:R-:W-:-:S02]  /*2800*/  HADD2.F32 R38, -RZ, R29.H0_H0 ;  /* 0x2000001dff267230 */ /* 0x000fc40000004100 */
[----:B----4-:R-:W-:Y:S02]  /*2810*/  HADD2.F32 R41, -RZ, R41.H0_H0 ;  /* 0x20000029ff297230 */ /* 0x010fe40000004100 */
[----:B0-----:R-:W-:Y:S02]  /*2820*/  HADD2.F32 R42, -RZ, R42.H0_H0 ;  /* 0x2000002aff2a7230 */ /* 0x001fe40000004100 */
[----:B------:R-:W-:Y:S02]  /*2830*/  HADD2.F32 R26, -RZ, R29.H1_H1 ;  /* 0x3000001dff1a7230 */ /* 0x000fe40000004100 */
[----:B------:R-:W-:Y:S01]  /*2840*/  FFMA R36, R41, R24, R36 ;  /* 0x0000001829247223 */ /* 0x000fe20000000024 */
[C---:B------:R-:W-:Y:S01]  /*2850*/  FFMA R37, R42.reuse, R28, R37 ;  /* 0x0000001c2a257223 */ /* 0x040fe20000000025 */
[C---:B------:R-:W-:Y:S01]  /*2860*/  FFMA R38, R42.reuse, R38, R31 ;  /* 0x000000262a267223 */ /* 0x040fe2000000001f */
[----:B------:R-:W-:-:S07]  /*2870*/  FFMA R35, R42, R26, R23 ;  /* 0x0000001a2a237223 */ /* 0x000fce0000000017 */
.L_x_97:
[----:B------:R-:W-:Y:S05]  /*2880*/  BRA.U !UP1, `(.L_x_94) ;  /* 0x0000000109dc7547 */ /* 0x000fea000b800000 */
[----:B------:R-:W-:Y:S02]  /*2890*/  UISETP.NE.AND UP0, UPT, UR18, 0x1, UPT ;  /* 0x000000011200788c */ /* 0x000fe4000bf05270 */
[----:B------:R-:W-:-:S04]  /*28a0*/  ULOP3.LUT UR6, UR13, 0x1, URZ, 0xc0, !UPT ;  /* 0x000000010d067892 */ /* 0x000fc8000f8ec0ff */
[----:B------:R-:W-:-:S03]  /*28b0*/  UISETP.NE.U32.AND UP1, UPT, UR6, 0x1, UPT ;  /* 0x000000010600788c */ /* 0x000fc6000bf25070 */
[----:B------:R-:W-:Y:S08]  /*28c0*/  BRA.U !UP0, `(.L_x_98) ;  /* 0x0000000108807547 */ /* 0x000ff0000b800000 */
[----:B------:R-:W-:Y:S02]  /*28d0*/  ULEA UR13, UR5, UR10, 0x6 ;  /* 0x0000000a050d7291 */ /* 0x000fe4000f8e30ff */
[----:B------:R-:W-:Y:S02]  /*28e0*/  ULEA UR6, UR5, UR11, 0x6 ;  /* 0x0000000b05067291 */ /* 0x000fe4000f8e30ff */
[----:B------:R-:W-:Y:S02]  /*28f0*/  UIADD3 UR5, UPT, UPT, UR5, 0x2, URZ ;  /* 0x0000000205057890 */ /* 0x000fe4000fffe0ff */
[----:B------:R-:W-:Y:S02]  /*2900*/  LEA R30, R5, UR13, 0x1 ;  /* 0x0000000d051e7c11 */ /* 0x000fe4000f8e08ff */
[----:B------:R-:W-:Y:S02]  /*2910*/  LEA R26, R6, UR6, 0x1 ;  /* 0x00000006061a7c11 */ /* 0x000fe4000f8e08ff */
[----:B---3--:R-:W-:Y:S01]  /*2920*/  LEA R28, R7, UR6, 0x1 ;  /* 0x00000006071c7c11 */ /* 0x008fe2000f8e08ff */
[----:B-1----:R-:W0:Y:S04]  /*2930*/  LDS.64 R22, [R30] ;  /* 0x000000001e167984 */ /* 0x002e280000000a00 */
[----:B--2---:R-:W1:Y:S04]  /*2940*/  LDS.U16 R27, [R26] ;  /* 0x000000001a1b7984 */ /* 0x004e680000000400 */
[----:B----4-:R-:W2:Y:S04]  /*2950*/  LDS.U16 R29, [R28] ;  /* 0x000000001c1d7984 */ /* 0x010ea80000000400 */
[----:B------:R-:W3:Y:S04]  /*2960*/  LDS.64 R24, [R30+0x40] ;  /* 0x000040001e187984 */ /* 0x000ee80000000a00 */
[----:B------:R4:W5:Y:S04]  /*2970*/  LDS.U16 R40, [R26+0x40] ;  /* 0x000040001a287984 */ /* 0x0009680000000400 */
[----:B------:R-:W5:Y:S01]  /*2980*/  LDS.U16 R41, [R28+0x40] ;  /* 0x000040001c297984 */ /* 0x000f620000000400 */
[----:B0-----:R-:W-:-:S02]  /*2990*/  HADD2.F32 R31, -RZ, R22.H0_H0 ;  /* 0x20000016ff1f7230 */ /* 0x001fc40000004100 */
[----:B------:R-:W-:Y:S02]  /*29a0*/  HADD2.F32 R39, -RZ, R22.H1_H1 ;  /* 0x30000016ff277230 */ /* 0x000fe40000004100 */
[----:B-1----:R-:W-:Y:S02]  /*29b0*/  HADD2.F32 R27, -RZ, R27.H0_H0 ;  /* 0x2000001bff1b7230 */ /* 0x002fe40000004100 */
[----:B--2---:R-:W-:-:S03]  /*29c0*/  HADD2.F32 R22, -RZ, R29.H0_H0 ;  /* 0x2000001dff167230 */ /* 0x004fc60000004100 */
[----:B------:R-:W-:Y:S01]  /*29d0*/  FFMA R27, R27, R31, R36 ;  /* 0x0000001f1b1b7223 */ /* 0x000fe20000000024 */
[--C-:B------:R-:W-:Y:S02]  /*29e0*/  HADD2.F32 R29, -RZ, R23.reuse.H0_H0 ;  /* 0x20000017ff1d7230 */ /* 0x100fe40000004100 */
[----:B------:R-:W-:Y:S02]  /*29f0*/  HADD2.F32 R23, -RZ, R23.H1_H1 ;  /* 0x30000017ff177230 */ /* 0x000fe40000004100 */
[C---:B------:R-:W-:Y:S01]  /*2a00*/  FFMA R37, R22.reuse, R39, R37 ;  /* 0x0000002716257223 */ /* 0x040fe20000000025 */
[--C-:B---3--:R-:W-:Y:S02]  /*2a10*/  HADD2.F32 R36, -RZ, R24.reuse.H0_H0 ;  /* 0x20000018ff247230 */ /* 0x108fe40000004100 */
[C---:B------:R-:W-:Y:S01]  /*2a20*/  FFMA R29, R22.reuse, R29, R38 ;  /* 0x0000001d161d7223 */ /* 0x040fe20000000026 */
[----:B----4-:R-:W-:Y:S02]  /*2a30*/  HADD2.F32 R26, -RZ, R24.H1_H1 ;  /* 0x30000018ff1a7230 */ /* 0x010fe40000004100 */
[----:B------:R-:W-:Y:S01]  /*2a40*/  FFMA R23, R22, R23, R35 ;  /* 0x0000001716177223 */ /* 0x000fe20000000023 */
[----:B------:R-:W-:-:S02]  /*2a50*/  HADD2.F32 R38, -RZ, R25.H0_H0 ;  /* 0x20000019ff267230 */ /* 0x000fc40000004100 */
[----:B-----5:R-:W-:Y:S02]  /*2a60*/  HADD2.F32 R40, -RZ, R40.H0_H0 ;  /* 0x20000028ff287230 */ /* 0x020fe40000004100 */
[----:B------:R-:W-:Y:S02]  /*2a70*/  HADD2.F32 R24, -RZ, R41.H0_H0 ;  /* 0x20000029ff187230 */ /* 0x000fe40000004100 */
[----:B------:R-:W-:Y:S02]  /*2a80*/  HADD2.F32 R28, -RZ, R25.H1_H1 ;  /* 0x30000019ff1c7230 */ /* 0x000fe40000004100 */
[----:B------:R-:W-:Y:S01]  /*2a90*/  FFMA R36, R40, R36, R27 ;  /* 0x0000002428247223 */ /* 0x000fe2000000001b */
[C---:B------:R-:W-:Y:S01]  /*2aa0*/  FFMA R37, R24.reuse, R26, R37 ;  /* 0x0000001a18257223 */ /* 0x040fe20000000025 */
[C---:B------:R-:W-:Y:S01]  /*2ab0*/  FFMA R38, R24.reuse, R38, R29 ;  /* 0x0000002618267223 */ /* 0x040fe2000000001d */
[----:B------:R-:W-:-:S07]  /*2ac0*/  FFMA R35, R24, R28, R23 ;  /* 0x0000001c18237223 */ /* 0x000fce0000000017 */
.L_x_98:
[----:B------:R-:W-:Y:S05]  /*2ad0*/  BRA.U UP1, `(.L_x_94) ;  /* 0x0000000101487547 */ /* 0x000fea000b800000 */
[----:B------:R-:W-:Y:S02]  /*2ae0*/  ULEA UR6, UR5, UR10, 0x6 ;  /* 0x0000000a05067291 */ /* 0x000fe4000f8e30ff */
[----:B------:R-:W-:-:S04]  /*2af0*/  ULEA UR5, UR5, UR11, 0x6 ;  /* 0x0000000b05057291 */ /* 0x000fc8000f8e30ff */
[----:B-1----:R-:W-:Y:S02]  /*2b00*/  LEA R23, R5, UR6, 0x1 ;  /* 0x0000000605177c11 */ /* 0x002fe4000f8e08ff */
[----:B------:R-:W-:Y:S02]  /*2b10*/  LEA R24, R6, UR5, 0x1 ;  /* 0x0000000506187c11 */ /* 0x000fe4000f8e08ff */
[----:B------:R-:W-:Y:S02]  /*2b20*/  LEA R26, R7, UR5, 0x1 ;  /* 0x00000005071a7c11 */ /* 0x000fe4000f8e08ff */
[----:B------:R-:W2:Y:S04]  /*2b30*/  LDS.64 R22, [R23] ;  /* 0x0000000017167984 */ /* 0x000ea80000000a00 */
[----:B------:R-:W0:Y:S04]  /*2b40*/  LDS.U16 R24, [R24] ;  /* 0x0000000018187984 */ /* 0x000e280000000400 */
[----:B------:R-:W1:Y:S01]  /*2b50*/  LDS.U16 R26, [R26] ;  /* 0x000000001a1a7984 */ /* 0x000e620000000400 */
[----:B--2---:R-:W-:-:S02]  /*2b60*/  HADD2.F32 R27, -RZ, R22.H0_H0 ;  /* 0x20000016ff1b7230 */ /* 0x004fc40000004100 */
[----:B---3--:R-:W-:Y:S02]  /*2b70*/  HADD2.F32 R28, -RZ, R22.H1_H1 ;  /* 0x30000016ff1c7230 */ /* 0x008fe40000004100 */
[----:B0-----:R-:W-:Y:S02]  /*2b80*/  HADD2.F32 R25, -RZ, R24.H0_H0 ;  /* 0x20000018ff197230 */ /* 0x001fe40000004100 */
[--C-:B----4-:R-:W-:Y:S02]  /*2b90*/  HADD2.F32 R29, -RZ, R23.reuse.H0_H0 ;  /* 0x20000017ff1d7230 */ /* 0x110fe40000004100 */
[----:B-1----:R-:W-:Y:S02]  /*2ba0*/  HADD2.F32 R22, -RZ, R26.H0_H0 ;  /* 0x2000001aff167230 */ /* 0x002fe40000004100 */
[----:B------:R-:W-:Y:S01]  /*2bb0*/  FFMA R36, R25, R27, R36 ;  /* 0x0000001b19247223 */ /* 0x000fe20000000024 */
[----:B------:R-:W-:Y:S02]  /*2bc0*/  HADD2.F32 R30, -RZ, R23.H1_H1 ;  /* 0x30000017ff1e7230 */ /* 0x000fe40000004100 */
[C---:B------:R-:W-:Y:S01]  /*2bd0*/  FFMA R37, R22.reuse, R28, R37 ;  /* 0x0000001c16257223 */ /* 0x040fe20000000025 */
[----:B------:R-:W-:-:S02]  /*2be0*/  FFMA R38, R22, R29, R38 ;  /* 0x0000001d16267223 */ /* 0x000fc40000000026 */
[----:B------:R-:W-:-:S07]  /*2bf0*/  FFMA R35, R22, R30, R35 ;  /* 0x0000001e16237223 */ /* 0x000fce0000000023 */
.L_x_94:
[----:B------:R-:W-:Y:S01]  /*2c00*/  BAR.SYNC.DEFER_BLOCKING 0x0 ;  /* 0x0000000000007b1d */ /* 0x000fe20000010000 */
[----:B------:R-:W-:Y:S02]  /*2c10*/  UIADD3 UR4, UPT, UPT, UR4, 0x80, URZ ;  /* 0x0000008004047890 */ /* 0x000fe4000fffe0ff */
[----:B------:R-:W-:Y:S02]  /*2c20*/  UIADD3 UR12, UPT, UPT, UR12, -0x80, URZ ;  /* 0xffffff800c0c7890 */ /* 0x000fe4000fffe0ff */
[----:B------:R-:W-:-:S09]  /*2c30*/  UISETP.GE.AND UP0, UPT, UR4, UR9, UPT ;  /* 0x000000090400728c */ /* 0x000fd2000bf06270 */
[----:B------:R-:W-:Y:S05]  /*2c40*/  BRA.U !UP0, `(.L_x_99) ;  /* 0xffffffd908307547 */ /* 0x000fea000b83ffff */
.L_x_81:
[----:B------:R-:W-:Y:S01]  /*2c50*/  ISETP.NE.AND P0, PT, R8, RZ, PT ;  /* 0x000000ff0800720c */ /* 0x000fe20003f05270 */
[----:B------:R-:W-:Y:S01]  /*2c60*/  BSSY.RECONVERGENT B0, `(.L_x_100) ;  /* 0x000000c000007945 */ /* 0x000fe20003800200 */
[----:B------:R-:W-:-:S11]  /*2c70*/  ISETP.LE.OR P1, PT, R4, R13, P1 ;  /* 0x0000000d0400720c */ /* 0x000fd60000f23670 */
[----:B------:R-:W-:Y:S05]  /*2c80*/  @!P0 BRA `(.L_x_101) ;  /* 0x0000000000248947 */ /* 0x000fea0003800000 */
[----:B------:R-:W0:Y:S01]  /*2c90*/  LDC.64 R14, c[0x0][0x390] ;  /* 0x0000e400ff0e7b82 */ /* 0x000e220000000a00 */
[----:B------:R-:W5:Y:S01]  /*2ca0*/  LDCU UR4, c[0x0][0x3a4] ;  /* 0x00007480ff0477ac */ /* 0x000f620008000800 */
[----:B------:R-:W-:Y:S01]  /*2cb0*/  VIADD R3, R6, UR7 ;  /* 0x0000000706037c36 */ /* 0x000fe20008000000 */
[----:B------:R-:W-:-:S03]  /*2cc0*/  IADD3 R0, PT, PT, R5, UR8, RZ ;  /* 0x0000000805007c10 */ /* 0x000fc6000fffe0ff */
[----:B------:R-:W-:-:S04]  /*2cd0*/  IMAD R3, R3, 0x9, R10 ;  /* 0x0000000903037824 */ /* 0x000fc800078e020a */
[----:B------:R-:W-:-:S04]  /*2ce0*/  IMAD R3, R2, 0x3, R3 ;  /* 0x0000000302037824 */ /* 0x000fc800078e0203 */
[----:B-----5:R-:W-:-:S04]  /*2cf0*/  IMAD R3, R3, UR4, R0 ;  /* 0x0000000403037c24 */ /* 0x020fc8000f8e0200 */
[----:B0-----:R-:W-:-:S05]  /*2d00*/  IMAD.WIDE R4, R3, 0x4, R14 ;  /* 0x0000000403047825 */ /* 0x001fca00078e020e */
[----:B------:R0:W-:Y:S02]  /*2d10*/  STG.E desc[UR16][R4.64], R36 ;  /* 0x0000002404007986 */ /* 0x0001e4000c101910 */
.L_x_101:
[----:B------:R-:W-:Y:S05]  /*2d20*/  BSYNC.RECONVERGENT B0 ;  /* 0x0000000000007941 */ /* 0x000fea0003800200 */
.L_x_100:
[----:B------:R-:W-:Y:S04]  /*2d30*/  BSSY.RECONVERGENT B0, `(.L_x_102) ;  /* 0x000000b000007945 */ /* 0x000fe80003800200 */
[----:B------:R-:W-:Y:S05]  /*2d40*/  @!P2 BRA `(.L_x_103) ;  /* 0x000000000024a947 */ /* 0x000fea0003800000 */
[----:B0-----:R-:W0:Y:S01]  /*2d50*/  LDC.64 R4, c[0x0][0x390] ;  /* 0x0000e400ff047b82 */ /* 0x001e220000000a00 */
[----:B------:R-:W5:Y:S01]  /*2d60*/  LDCU UR4, c[0x0][0x3a4] ;  /* 0x00007480ff0477ac */ /* 0x000f620008000800 */
[----:B------:R-:W-:Y:S02]  /*2d70*/  IADD3 R3, PT, PT, R7, UR7, RZ ;  /* 0x0000000707037c10 */ /* 0x000fe4000fffe0ff */
[----:B------:R-:W-:-:S03]  /*2d80*/  IADD3 R0, PT, PT, R9, UR8, RZ ;  /* 0x0000000809007c10 */ /* 0x000fc6000fffe0ff */
[----:B------:R-:W-:-:S04]  /*2d90*/  IMAD R3, R3, 0x9, R10 ;  /* 0x0000000903037824 */ /* 0x000fc800078e020a */
[----:B------:R-:W-:-:S04]  /*2da0*/  IMAD R3, R2, 0x3, R3 ;  /* 0x0000000302037824 */ /* 0x000fc800078e0203 */
[----:B-----5:R-:W-:-:S04]  /*2db0*/  IMAD R3, R3, UR4, R0 ;  /* 0x0000000403037c24 */ /* 0x020fc8000f8e0200 */
[----:B0-----:R-:W-:-:S05]  /*2dc0*/  IMAD.WIDE R4, R3, 0x4, R4 ;  /* 0x0000000403047825 */ /* 0x001fca00078e0204 */
[----:B------:R0:W-:Y:S02]  /*2dd0*/  STG.E desc[UR16][R4.64], R37 ;  /* 0x0000002504007986 */ /* 0x0001e4000c101910 */
.L_x_103:
[----:B------:R-:W-:Y:S05]  /*2de0*/  BSYNC.RECONVERGENT B0 ;  /* 0x0000000000007941 */ /* 0x000fea0003800200 */
.L_x_102:
[----:B------:R-:W-:Y:S04]  /*2df0*/  BSSY.RECONVERGENT B0, `(.L_x_104) ;  /* 0x000000b000007945 */ /* 0x000fe80003800200 */
[----:B------:R-:W-:Y:S05]  /*2e00*/  @!P3 BRA `(.L_x_105) ;  /* 0x000000000024b947 */ /* 0x000fea0003800000 */
[----:B0-----:R-:W0:Y:S01]  /*2e10*/  LDC.64 R4, c[0x0][0x390] ;  /* 0x0000e400ff047b82 */ /* 0x001e220000000a00 */
        /* <DEDUP_REMOVED lines=8> */
.L_x_105:
[----:B------:R-:W-:Y:S05]  /*2ea0*/  BSYNC.RECONVERGENT B0 ;  /* 0x0000000000007941 */ /* 0x000fea0003800200 */
.L_x_104:
[----:B------:R-:W-:Y:S05]  /*2eb0*/  @P1 EXIT ;  /* 0x000000000000194d */ /* 0x000fea0003800000 */
        /* <DEDUP_REMOVED lines=8> */
[----:B------:R-:W-:Y:S01]  /*2f40*/  STG.E desc[UR16][R2.64], R35 ;  /* 0x0000002302007986 */ /* 0x000fe2000c101910 */
[----:B------:R-:W-:Y:S05]  /*2f50*/  EXIT ;  /* 0x000000000000794d */ /* 0x000fea0003800000 */
.L_x_106:
        /* <DEDUP_REMOVED lines=10> */
.L_x_182:


//--------------------- .text._Z35conv2d_backward_weight_large_kernelPK6__halfS1_Pfiiiiiii --------------------------
	.section	.text._Z35conv2d_backward_weight_large_kernelPK6__halfS1_Pfiiiiiii,"ax",@progbits
	.align	128
        .global         _Z35conv2d_backward_weight_large_kernelPK6__halfS1_Pfiiiiiii
        .type           _Z35conv2d_backward_weight_large_kernelPK6__halfS1_Pfiiiiiii,@function
        .size           _Z35conv2d_backward_weight_large_kernelPK6__halfS1_Pfiiiiiii,(.L_x_183 - _Z35conv2d_backward_weight_large_kernelPK6__halfS1_Pfiiiiiii)
        .other          _Z35conv2d_backward_weight_large_kernelPK6__halfS1_Pfiiiiiii,@"STO_CUDA_ENTRY STV_DEFAULT"
_Z35conv2d_backward_weight_large_kernelPK6__halfS1_Pfiiiiiii:
.text._Z35conv2d_backward_weight_large_kernelPK6__halfS1_Pfiiiiiii:
        /* <DEDUP_REMOVED lines=8> */
[----:B-1----:R-:W-:-:S05]  /*0080*/  LOP3.LUT R0, R3, 0xffff, RZ, 0xc0, !PT ;  /* 0x0000ffff03007812 */ /* 0x002fca00078ec0ff */
[----:B------:R-:W-:Y:S01]  /*0090*/  IMAD R0, R0, 0xaaab, RZ ;  /* 0x0000aaab00007824 */ /* 0x000fe200078e02ff */
[----:B---3--:R-:W-:-:S04]  /*00a0*/  ISETP.LE.AND P0, PT, R19, UR8, PT ;  /* 0x0000000813007c0c */ /* 0x008fc8000bf03270 */
[----:B----4-:R-:W-:-:S13]  /*00b0*/  ISETP.LE.OR P0, PT, R17, UR7, P0 ;  /* 0x0000000711007c0c */ /* 0x010fda0008703670 */
[----:B------:R-:W-:Y:S05]  /*00c0*/  @P0 EXIT ;  /* 0x000000000000094d */ /* 0x000fea0003800000 */
[----:B------:R-:W0:Y:S01]  /*00d0*/  LDCU UR6, c[0x0][0x398] ;  /* 0x00007300ff0677ac */ /* 0x000e220008000800 */
[----:B------:R-:W1:Y:S01]  /*00e0*/  S2R R4, SR_TID.X ;  /* 0x0000000000047919 */ /* 0x000e620000002100 */
[----:B------:R-:W-:Y:S01]  /*00f0*/  SHF.R.U32.HI R5, RZ, 0x11, R0 ;  /* 0x00000011ff057819 */ /* 0x000fe20000011600 */
[----:B------:R-:W-:Y:S01]  /*0100*/  HFMA2 R14, -RZ, RZ, 0, 0 ;  /* 0x00000000ff0e7431 */ /* 0x000fe200000001ff */
[----:B------:R-:W0:Y:S01]  /*0110*/  LDCU.64 UR4, c[0x0][0x3a8] ;  /* 0x00007500ff0477ac */ /* 0x000e220008000a00 */
[----:B------:R-:W-:Y:S02]  /*0120*/  CS2R R40, SRZ ;  /* 0x0000000000287805 */ /* 0x000fe4000001ff00 */
[----:B------:R-:W-:Y:S02]  /*0130*/  PRMT R0, R5, 0x9910, RZ ;  /* 0x0000991005007816 */ /* 0x000fe400000000ff */
[----:B------:R-:W-:Y:S02]  /*0140*/  CS2R R6, SRZ ;  /* 0x0000000000067805 */ /* 0x000fe4000001ff00 */
[----:B------:R-:W-:-:S02]  /*0150*/  CS2R R8, SRZ ;  /* 0x0000000000087805 */ /* 0x000fc4000001ff00 */
[----:B------:R-:W-:Y:S02]  /*0160*/  CS2R R10, SRZ ;  /* 0x00000000000a7805 */ /* 0x000fe4000001ff00 */
[----:B------:R-:W-:Y:S01]  /*0170*/  CS2R R42, SRZ ;  /* 0x00000000002a7805 */ /* 0x000fe2000001ff00 */
[----:B------:R-:W-:Y:S01]  /*0180*/  IMAD R0, R0, 0x3, RZ ;  /* 0x0000000300007824 */ /* 0x000fe200078e02ff */
[----:B------:R-:W-:Y:S01]  /*0190*/  CS2R R12, SRZ ;  /* 0x00000000000c7805 */ /* 0x000fe2000001ff00 */
[----:B------:R-:W2:Y:S03]  /*01a0*/  LDCU.64 UR16, c[0x0][0x358] ;  /* 0x00006b00ff1077ac */ /* 0x000ea60008000a00 */
[----:B------:R-:W-:-:S04]  /*01b0*/  IADD3 R0, PT, PT, RZ, -R0, RZ ;  /* 0x80000000ff007210 */ /* 0x000fc80007ffe0ff */
[----:B------:R-:W-:Y:S01]  /*01c0*/  PRMT R18, R0, 0x7710, RZ ;  /* 0x0000771000127816 */ /* 0x000fe200000000ff */
[----:B------:R-:W-:Y:S01]  /*01d0*/  IMAD.MOV.U32 R0, RZ, RZ, RZ ;  /* 0x000000ffff007224 */ /* 0x000fe200078e00ff */
[----:B0-----:R-:W-:Y:S02]  /*01e0*/  UIMAD UR4, UR4, UR6, URZ ;  /* 0x00000006040472a4 */ /* 0x001fe4000f8e02ff */
[----:B------:R-:W-:Y:S02]  /*01f0*/  IADD3 R18, PT, PT, R18, R3, RZ ;  /* 0x0000000312127210 */ /* 0x000fe40007ffe0ff */
[----:B------:R-:W-:Y:S01]  /*0200*/  CS2R R2, SRZ ;  /* 0x0000000000027805 */ /* 0x000fe2000001ff00 */
[----:B------:R-:W-:Y:S01]  /*0210*/  UIMAD UR9, UR4, UR5, URZ ;  /* 0x00000005040972a4 */ /* 0x000fe2000f8e02ff */
[----:B------:R-:W-:-:S03]  /*0220*/  LOP3.LUT R18, R18, 0xffff, RZ, 0xc0, !PT ;  /* 0x0000ffff12127812 */ /* 0x000fc600078ec0ff */
[----:B------:R-:W-:Y:S01]  /*0230*/  UISETP.GE.AND UP0, UPT, UR9, 0x1, UPT ;  /* 0x000000010900788c */ /* 0x000fe2000bf06270 */
[----:B-1----:R-:W-:Y:S02]  /*0240*/  SHF.R.U32.HI R15, RZ, 0x2, R4 ;  /* 0x00000002ff0f7819 */ /* 0x002fe40000011604 */
[----:B------:R-:W-:Y:S02]  /*0250*/  SHF.L.U32 R16, R4, 0x2, RZ ;  /* 0x0000000204107819 */ /* 0x000fe400000006ff */
[----:B------:R-:W-:Y:S02]  /*0260*/  LOP3.LUT R15, R15, 0x3c, RZ, 0xc0, !PT ;  /* 0x0000003c0f0f7812 */ /* 0x000fe400078ec0ff */
[----:B------:R-:W-:Y:S02]  /*0270*/  LOP3.LUT R16, R16, 0x3c, RZ, 0xc0, !PT ;  /* 0x0000003c10107812 */ /* 0x000fe400078ec0ff */
[----:B--2---:R-:W-:Y:S05]  /*0280*/  BRA.U !UP0, `(.L_x_107) ;  /* 0x0000002508d87547 */ /* 0x004fea000b800000 */
[----:B------:R-:W0:Y:S01]  /*0290*/  S2UR UR10, SR_CgaCtaId ;  /* 0x00000000000a79c3 */ /* 0x000e220000008800 */
[C---:B------:R-:W-:Y:S01]  /*02a0*/  SHF.L.U32 R21, R4.reuse, 0x1, RZ ;  /* 0x0000000104157819 */ /* 0x040fe200000006ff */
[----:B------:R-:W-:Y:S01]  /*02b0*/  UMOV UR4, 0x400 ;  /* 0x0000040000047882 */ /* 0x000fe20000000000 */
[C---:B------:R-:W-:Y:S01]  /*02c0*/  LOP3.LUT R23, R4.reuse, 0x300, RZ, 0xfc, !PT ;  /* 0x0000030004177812 */ /* 0x040fe200078efcff */
[----:B------:R-:W-:Y:S01]  /*02d0*/  UIADD3 UR5, UPT, UPT, UR4, 0x2000, URZ ;  /* 0x0000200004057890 */ /* 0x000fe2000fffe0ff */
[C---:B------:R-:W-:Y:S01]  /*02e0*/  LOP3.LUT R24, R4.reuse, 0x200, RZ, 0xfc, !PT ;  /* 0x0000020004187812 */ /* 0x040fe200078efcff */
[----:B------:R-:W-:Y:S01]  /*02f0*/  VIADD R17, R17, -UR7 ;  /* 0x8000000711117c36 */ /* 0x000fe20008000000 */
[----:B------:R-:W-:Y:S01]  /*0300*/  LOP3.LUT R25, R4, 0x100, RZ, 0xfc, !PT ;  /* 0x0000010004197812 */ /* 0x000fe200078efcff */
[----:B------:R-:W-:Y:S01]  /*0310*/  IMAD.MOV.U32 R3, RZ, RZ, RZ ;  /* 0x000000ffff037224 */ /* 0x000fe200078e00ff */
[----:B------:R-:W-:Y:S01]  /*0320*/  LOP3.LUT R38, R21, 0x7e, RZ, 0xc0, !PT ;  /* 0x0000007e15267812 */ /* 0x000fe200078ec0ff */
[----:B------:R-:W-:Y:S01]  /*0330*/  UMOV UR12, UR9 ;  /* 0x00000009000c7c82 */ /* 0x000fe20008000000 */
[----:B------:R-:W-:-:S02]  /*0340*/  SHF.R.U32.HI R21, RZ, 0x6, R23 ;  /* 0x00000006ff157819 */ /* 0x000fc40000011617 */
[----:B------:R-:W-:Y:S02]  /*0350*/  SHF.R.U32.HI R20, RZ, 0x6, R4 ;  /* 0x00000006ff147819 */ /* 0x000fe40000011604 */
[----:B------:R-:W-:Y:S01]  /*0360*/  SHF.R.U32.HI R23, RZ, 0x6, R24 ;  /* 0x00000006ff177819 */ /* 0x000fe20000011618 */
[--C-:B------:R-:W-:Y:S01]  /*0370*/  IMAD R35, R21, 0x80, R38.reuse ;  /* 0x0000008015237824 */ /* 0x100fe200078e0226 */
[----:B------:R-:W-:Y:S01]  /*0380*/  SHF.R.U32.HI R24, RZ, 0x6, R25 ;  /* 0x00000006ff187819 */ /* 0x000fe20000011619 */
[----:B------:R-:W-:Y:S01]  /*0390*/  IMAD R39, R20, 0x80, R38 ;  /* 0x0000008014277824 */ /* 0x000fe200078e0226 */
[----:B------:R-:W-:Y:S02]  /*03a0*/  LOP3.LUT R22, R4, 0x3f, RZ, 0xc0, !PT ;  /* 0x0000003f04167812 */ /* 0x000fe400078ec0ff */
[-C--:B------:R-:W-:Y:S02]  /*03b0*/  LEA R37, R24, R38.reuse, 0x7 ;  /* 0x0000002618257211 */ /* 0x080fe400078e38ff */
[----:B------:R-:W-:Y:S01]  /*03c0*/  LEA R36, R23, R38, 0x7 ;  /* 0x0000002617247211 */ /* 0x000fe200078e38ff */
[----:B0-----:R-:W-:Y:S01]  /*03d0*/  ULEA UR11, UR10, UR4, 0x18 ;  /* 0x000000040a0b7291 */ /* 0x001fe2000f8ec0ff */
[----:B------:R-:W-:Y:S01]  /*03e0*/  IADD3 R19, PT, PT, R19, -UR8, RZ ;  /* 0x8000000813137c10 */ /* 0x000fe2000fffe0ff */
[----:B------:R-:W-:Y:S01]  /*03f0*/  ULEA UR10, UR10, UR5, 0x18 ;  /* 0x000000050a0a7291 */ /* 0x000fe2000f8ec0ff */
[C---:B------:R-:W-:Y:S01]  /*0400*/  IADD3 R25, PT, PT, R22.reuse, UR7, RZ ;  /* 0x0000000716197c10 */ /* 0x040fe2000fffe0ff */
[----:B------:R-:W-:Y:S01]  /*0410*/  UMOV UR4, URZ ;  /* 0x000000ff00047c82 */ /* 0x000fe20008000000 */
[----:B------:R-:W-:Y:S01]  /*0420*/  IADD3 R34, PT, PT, R22, UR8, RZ ;  /* 0x0000000816227c10 */ /* 0x000fe2000fffe0ff */
[----:B------:R-:W-:Y:S01]  /*0430*/  VIADD R37, R37, UR11 ;  /* 0x0000000b25257c36 */ /* 0x000fe20008000000 */
[----:B------:R-:W-:-:S02]  /*0440*/  IADD3 R35, PT, PT, R35, UR11, RZ ;  /* 0x0000000b23237c10 */ /* 0x000fc4000fffe0ff */
[----:B------:R-:W-:Y:S02]  /*0450*/  IADD3 R36, PT, PT, R36, UR11, RZ ;  /* 0x0000000b24247c10 */ /* 0x000fe4000fffe0ff */
[----:B------:R-:W-:Y:S02]  /*0460*/  IADD3 R38, PT, PT, R38, UR10, RZ ;  /* 0x0000000a26267c10 */ /* 0x000fe4000fffe0ff */
[----:B------:R-:W-:-:S07]  /*0470*/  IADD3 R39, PT, PT, R39, UR11, RZ ;  /* 0x0000000b27277c10 */ /* 0x000fce000fffe0ff */
.L_x_124:
[----:B------:R-:W-:Y:S01]  /*0480*/  UISETP.LT.AND UP0, UPT, UR12, 0x40, UPT ;  /* 0x000000400c00788c */ /* 0x000fe2000bf01270 */
[----:B------:R-:W-:Y:S01]  /*0490*/  BSSY.RECONVERGENT B0, `(.L_x_108) ;  /* 0x000003d000007945 */ /* 0x000fe20003800200 */
[-C--:B------:R-:W-:Y:S01]  /*04a0*/  ISETP.GT.AND P0, PT, R17, R22.reuse, PT ;  /* 0x000000161100720c */ /* 0x080fe20003f04270 */
[----:B------:R-:W-:Y:S01]  /*04b0*/  VIADD R46, R21, UR4 ;  /* 0x00000004152e7c36 */ /* 0x000fe20008000000 */
[----:B------:R-:W-:Y:S01]  /*04c0*/  USEL UR5, UR12, 0x40, UP0 ;  /* 0x000000400c057887 */ /* 0x000fe20008000000 */
[----:B------:R-:W-:Y:S01]  /*04d0*/  ISETP.GT.AND P1, PT, R17, R22, PT ;  /* 0x000000161100720c */ /* 0x000fe20003f24270 */
[----:B------:R-:W-:Y:S01]  /*04e0*/  VIADD R52, R20, UR4 ;  /* 0x0000000414347c36 */ /* 0x000fe20008000000 */
[----:B------:R-:W-:Y:S01]  /*04f0*/  IADD3 R48, PT, PT, R23, UR4, RZ ;  /* 0x0000000417307c10 */ /* 0x000fe2000fffe0ff */
[----:B------:R-:W-:Y:S01]  /*0500*/  UISETP.LT.AND UP0, UPT, UR5, 0x1, UPT ;  /* 0x000000010500788c */ /* 0x000fe2000bf01270 */
[----:B------:R-:W-:Y:S01]  /*0510*/  IADD3 R50, PT, PT, R24, UR4, RZ ;  /* 0x0000000418327c10 */ /* 0x000fe2000fffe0ff */
[----:B------:R-:W-:Y:S01]  /*0520*/  IMAD.MOV.U32 R47, RZ, RZ, R36 ;  /* 0x000000ffff2f7224 */ /* 0x000fe200078e0024 */
[----:B------:R-:W-:Y:S01]  /*0530*/  MOV R44, R39 ;  /* 0x00000027002c7202 */ /* 0x000fe20000000f00 */
[----:B------:R-:W-:Y:S01]  /*0540*/  USEL UR13, UR5, 0x1, !UP0 ;  /* 0x00000001050d7887 */ /* 0x000fe2000c000000 */
[----:B------:R-:W-:-:S02]  /*0550*/  MOV R45, R37 ;  /* 0x00000025002d7202 */ /* 0x000fc40000000f00 */
[----:B------:R-:W-:Y:S01]  /*0560*/  MOV R49, R35 ;  /* 0x0000002300317202 */ /* 0x000fe20000000f00 */
[----:B------:R-:W-:Y:S01]  /*0570*/  ULOP3.LUT UR18, UR13, 0x3, URZ, 0xc0, !UPT ;  /* 0x000000030d127892 */ /* 0x000fe2000f8ec0ff */
[----:B-1234-:R-:W-:-:S11]  /*0580*/  MOV R51, R4 ;  /* 0x0000000400337202 */ /* 0x01efd60000000f00 */
.L_x_109:
[----:B------:R-:W-:Y:S02]  /*0590*/  ISETP.GE.OR P2, PT, R52, UR9, !P0 ;  /* 0x0000000934007c0c */ /* 0x000fe4000c746670 */
[----:B------:R-:W-:Y:S02]  /*05a0*/  PLOP3.LUT P0, PT, P1, PT, PT, 0x80, 0x8 ;  /* 0x000000000008781c */ /* 0x000fe40000f0f070 */
[----:B------:R-:W-:Y:S02]  /*05b0*/  PRMT R54, RZ, 0x7610, R54 ;  /* 0x00007610ff367816 */ /* 0x000fe40000000036 */
[----:B------:R-:W-:Y:S02]  /*05c0*/  ISETP.GE.OR P5, PT, R46, UR9, !P0 ;  /* 0x000000092e007c0c */ /* 0x000fe4000c7a6670 */
[----:B------:R-:W-:Y:S02]  /*05d0*/  ISETP.GE.OR P3, PT, R50, UR9, !P0 ;  /* 0x0000000932007c0c */ /* 0x000fe4000c766670 */
[----:B------:R-:W-:-:S02]  /*05e0*/  ISETP.GE.OR P4, PT, R48, UR9, !P0 ;  /* 0x0000000930007c0c */ /* 0x000fc4000c786670 */
[----:B------:R-:W-:Y:S01]  /*05f0*/  PRMT R56, RZ, 0x7610, R56 ;  /* 0x00007610ff387816 */ /* 0x000fe20000000038 */
[----:B------:R-:W0:Y:S01]  /*0600*/  @!P2 LDC R55, c[0x0][0x3b0] ;  /* 0x0000ec00ff37ab82 */ /* 0x000e220000000800 */
[----:B------:R-:W-:-:S07]  /*0610*/  PRMT R58, RZ, 0x7610, R58 ;  /* 0x00007610ff3a7816 */ /* 0x000fce000000003a */
[----:B------:R-:W1:Y:S08]  /*0620*/  @!P5 LDC R53, c[0x0][0x3b0] ;  /* 0x0000ec00ff35db82 */ /* 0x000e700000000800 */
[----:B------:R-:W2:Y:S08]  /*0630*/  @!P3 LDC R57, c[0x0][0x3b0] ;  /* 0x0000ec00ff39bb82 */ /* 0x000eb00000000800 */
[----:B------:R-:W3:Y:S01]  /*0640*/  @!P4 LDC R59, c[0x0][0x3b0] ;  /* 0x0000ec00ff3bcb82 */ /* 0x000ee20000000800 */
[----:B0-----:R-:W-:-:S07]  /*0650*/  @!P2 IMAD R55, R52, R55, R25 ;  /* 0x000000373437a224 */ /* 0x001fce00078e0219 */
[----:B------:R-:W0:Y:S01]  /*0660*/  @!P5 LDC.64 R26, c[0x0][0x380] ;  /* 0x0000e000ff1adb82 */ /* 0x000e220000000a00 */
[----:B-1----:R-:W-:-:S07]  /*0670*/  @!P5 IMAD R53, R46, R53, R25 ;  /* 0x000000352e35d224 */ /* 0x002fce00078e0219 */
[----:B------:R-:W1:Y:S01]  /*0680*/  @!P2 LDC.64 R32, c[0x0][0x380] ;  /* 0x0000e000ff20ab82 */ /* 0x000e620000000a00 */
[----:B--2---:R-:W-:-:S07]  /*0690*/  @!P3 IMAD R57, R50, R57, R25 ;  /* 0x000000393239b224 */ /* 0x004fce00078e0219 */
[----:B------:R-:W2:Y:S01]  /*06a0*/  @!P3 LDC.64 R30, c[0x0][0x380] ;  /* 0x0000e000ff1ebb82 */ /* 0x000ea20000000a00 */
[----:B---3--:R-:W-:-:S07]  /*06b0*/  @!P4 IMAD R59, R48, R59, R25 ;  /* 0x0000003b303bc224 */ /* 0x008fce00078e0219 */
[----:B------:R-:W3:Y:S01]  /*06c0*/  @!P4 LDC.64 R28, c[0x0][0x380] ;  /* 0x0000e000ff1ccb82 */ /* 0x000ee20000000a00 */
[----:B0-----:R-:W-:Y:S01]  /*06d0*/  @!P5 IMAD.WIDE R26, R53, 0x2, R26 ;  /* 0x00000002351ad825 */ /* 0x001fe200078e021a */
[----:B------:R-:W-:-:S04]  /*06e0*/  PRMT R53, RZ, 0x7610, R53 ;  /* 0x00007610ff357816 */ /* 0x000fc80000000035 */
[----:B------:R-:W4:Y:S01]  /*06f0*/  @!P5 LDG.E.U16.CONSTANT R58, desc[UR16][R26.64] ;  /* 0x000000101a3ad981 */ /* 0x000f22000c1e9500 */
[----:B-1----:R-:W-:-:S05]  /*0700*/  @!P2 IMAD.WIDE R32, R55, 0x2, R32 ;  /* 0x000000023720a825 */ /* 0x002fca00078e0220 */
[----:B------:R-:W5:Y:S01]  /*0710*/  @!P2 LDG.E.U16.CONSTANT R53, desc[UR16][R32.64] ;  /* 0x000000102035a981 */ /* 0x000f62000c1e9500 */
[----:B--2---:R-:W-:-:S05]  /*0720*/  @!P3 IMAD.WIDE R30, R57, 0x2, R30 ;  /* 0x00000002391eb825 */ /* 0x004fca00078e021e */
[----:B------:R-:W2:Y:S01]  /*0730*/  @!P3 LDG.E.U16.CONSTANT R54, desc[UR16][R30.64] ;  /* 0x000000101e36b981 */ /* 0x000ea2000c1e9500 */
[----:B---3--:R-:W-:-:S05]  /*0740*/  @!P4 IMAD.WIDE R28, R59, 0x2, R28 ;  /* 0x000000023b1cc825 */ /* 0x008fca00078e021c */
[----:B------:R-:W3:Y:S01]  /*0750*/  @!P4 LDG.E.U16.CONSTANT R56, desc[UR16][R28.64] ;  /* 0x000000101c38c981 */ /* 0x000ee2000c1e9500 */
[C---:B------:R-:W-:Y:S01]  /*0760*/  ISETP.GE.U32.AND P2, PT, R51.reuse, 0xc00, PT ;  /* 0x00000c003300780c */ /* 0x040fe20003f46070 */
[----:B------:R-:W-:Y:S01]  /*0770*/  VIADD R55, R51, 0x400 ;  /* 0x0000040033377836 */ /* 0x000fe20000000000 */
[----:B------:R-:W-:Y:S01]  /*0780*/  IADD3 R52, PT, PT, R52, 0x10, RZ ;  /* 0x0000001034347810 */ /* 0x000fe20007ffe0ff */
[----:B------:R-:W-:Y:S01]  /*0790*/  VIADD R50, R50, 0x10 ;  /* 0x0000001032327836 */ /* 0x000fe20000000000 */
[----:B------:R-:W-:Y:S02]  /*07a0*/  IADD3 R48, PT, PT, R48, 0x10, RZ ;  /* 0x0000001030307810 */ /* 0x000fe40007ffe0ff */
[----:B------:R-:W-:Y:S02]  /*07b0*/  MOV R51, R55 ;  /* 0x0000003700337202 */ /* 0x000fe40000000f00 */
[----:B------:R-:W-:Y:S01]  /*07c0*/  IADD3 R46, PT, PT, R46, 0x10, RZ ;  /* 0x000000102e2e7810 */ /* 0x000fe20007ffe0ff */
[----:B-----5:R0:W-:Y:S04]  /*07d0*/  STS.U16 [R44], R53 ;  /* 0x000000352c007388 */ /* 0x0201e80000000400 */
[----:B--2---:R1:W-:Y:S01]  /*07e0*/  STS.U16 [R45], R54 ;  /* 0x000000362d007388 */ /* 0x0043e20000000400 */
[----:B0-----:R-:W-:-:S03]  /*07f0*/  VIADD R44, R44, 0x800 ;  /* 0x000008002c2c7836 */ /* 0x001fc60000000000 */
[----:B---3--:R0:W-:Y:S01]  /*0800*/  STS.U16 [R47], R56 ;  /* 0x000000382f007388 */ /* 0x0081e20000000400 */
[----:B-1----:R-:W-:-:S03]  /*0810*/  IADD3 R45, PT, PT, R45, 0x800, RZ ;  /* 0x000008002d2d7810 */ /* 0x002fc60007ffe0ff */
[----:B----4-:R1:W-:Y:S01]  /*0820*/  STS.U16 [R49], R58 ;  /* 0x0000003a31007388 */ /* 0x0103e20000000400 */
[----:B0-----:R-:W-:Y:S01]  /*0830*/  IADD3 R47, PT, PT, R47, 0x800, RZ ;  /* 0x000008002f2f7810 */ /* 0x001fe20007ffe0ff */
[----:B-1----:R-:W-:Y:S01]  /*0840*/  VIADD R49, R49, 0x800 ;  /* 0x0000080031317836 */ /* 0x002fe20000000000 */
[----:B------:R-:W-:Y:S06]  /*0850*/  @!P2 BRA `(.L_x_109) ;  /* 0xfffffffc004ca947 */ /* 0x000fec000383ffff */
[----:B------:R-:W-:Y:S05]  /*0860*/  BSYNC.RECONVERGENT B0 ;  /* 0x0000000000007941 */ /* 0x000fea0003800200 */
.L_x_108:
        /* <DEDUP_REMOVED lines=9> */
.L_x_119:
[----:B-1----:R-:W-:Y:S01]  /*0900*/  SHF.R.U32.HI R29, RZ, 0x6, R44 ;  /* 0x00000006ff1d7819 */ /* 0x002fe2000001162c */
[----:B------:R-:W-:Y:S01]  /*0910*/  BSSY.RECONVERGENT B1, `(.L_x_111) ;  /* 0x000004a000017945 */ /* 0x000fe20003800200 */
[----:B------:R-:W-:Y:S01]  /*0920*/  VIADD R45, R44, 0x100 ;  /* 0x000001002c2d7836 */ /* 0x000fe20000000000 */
[----:B------:R-:W-:Y:S02]  /*0930*/  PRMT R47, RZ, 0x7610, R47 ;  /* 0x00007610ff2f7816 */ /* 0x000fe4000000002f */
[C---:B------:R-:W-:Y:S02]  /*0940*/  IADD3 R49, PT, PT, R29.reuse, UR4, RZ ;  /* 0x000000041d317c10 */ /* 0x040fe4000fffe0ff */
[----:B------:R-:W-:Y:S02]  /*0950*/  LEA R46, R29, R38, 0x7 ;  /* 0x000000261d2e7211 */ /* 0x000fe400078e38ff */
        /* <DEDUP_REMOVED lines=9> */
[----:B0-----:R-:W-:Y:S02]  /*09f0*/  HFMA2 R28, -RZ, RZ, 0, 0 ;  /* 0x00000000ff1c7431 */ /* 0x001fe400000001ff */
[----:B-1----:R-:W-:-:S04]  /*0a00*/  IMAD.MOV R51, RZ, RZ, -R29 ;  /* 0x000000ffff337224 */ /* 0x002fc800078e0a1d */
[----:B------:R-:W-:-:S04]  /*0a10*/  IMAD R51, R51, R50, RZ ;  /* 0x0000003233337224 */ /* 0x000fc800078e02ff */
[----:B------:R-:W-:Y:S02]  /*0a20*/  IMAD.HI.U32 R29, R29, R51, R28 ;  /* 0x000000331d1d7227 */ /* 0x000fe400078e001c */
[----:B------:R-:W0:Y:S04]  /*0a30*/  I2F.RP R51, R48 ;  /* 0x0000003000337306 */ /* 0x000e280000209400 */
[----:B------:R-:W-:-:S05]  /*0a40*/  IMAD.HI.U32 R28, R29, R52, RZ ;  /* 0x000000341d1c7227 */ /* 0x000fca00078e00ff */
[----:B------:R-:W-:-:S05]  /*0a50*/  IADD3 R29, PT, PT, -R28, RZ, RZ ;  /* 0x000000ff1c1d7210 */ /* 0x000fca0007ffe1ff */
[C---:B------:R-:W-:Y:S01]  /*0a60*/  IMAD R29, R50.reuse, R29, R52 ;  /* 0x0000001d321d7224 */ /* 0x040fe200078e0234 */
[----:B0-----:R-:W0:Y:S04]  /*0a70*/  MUFU.RCP R51, R51 ;  /* 0x0000003300337308 */ /* 0x001e280000001000 */
[----:B------:R-:W-:-:S13]  /*0a80*/  ISETP.GT.U32.AND P1, PT, R50, R29, PT ;  /* 0x0000001d3200720c */ /* 0x000fda0003f24070 */
[----:B------:R-:W-:Y:S01]  /*0a90*/  @!P1 IMAD.IADD R29, R29, 0x1, -R50 ;  /* 0x000000011d1d9824 */ /* 0x000fe200078e0a32 */
[----:B0-----:R-:W-:Y:S02]  /*0aa0*/  IADD3 R52, PT, PT, R51, 0xffffffe, RZ ;  /* 0x0ffffffe33347810 */ /* 0x001fe40007ffe0ff */
[----:B------:R-:W-:Y:S02]  /*0ab0*/  @!P1 IADD3 R28, PT, PT, R28, 0x1, RZ ;  /* 0x000000011c1c9810 */ /* 0x000fe40007ffe0ff */
[----:B------:R-:W-:Y:S02]  /*0ac0*/  ISETP.GE.U32.AND P0, PT, R29, R50, PT ;  /* 0x000000321d00720c */ /* 0x000fe40003f06070 */
[----:B------:R-:W-:Y:S01]  /*0ad0*/  LOP3.LUT R50, R49, R30, RZ, 0x3c, !PT ;  /* 0x0000001e31327212 */ /* 0x000fe200078e3cff */
[----:B------:R-:W0:Y:S01]  /*0ae0*/  F2I.FTZ.U32.TRUNC.NTZ R29, R52 ;  /* 0x00000034001d7305 */ /* 0x000e22000021f000 */
[----:B------:R-:W-:Y:S02]  /*0af0*/  ISETP.NE.AND P1, PT, R30, RZ, PT ;  /* 0x000000ff1e00720c */ /* 0x000fe40003f25270 */
[----:B------:R-:W-:-:S07]  /*0b00*/  ISETP.GE.AND P2, PT, R50, RZ, PT ;  /* 0x000000ff3200720c */ /* 0x000fce0003f46270 */
[----:B------:R-:W-:-:S05]  /*0b10*/  @P0 VIADD R28, R28, 0x1 ;  /* 0x000000011c1c0836 */ /* 0x000fca0000000000 */
[----:B------:R-:W-:Y:S01]  /*0b20*/  MOV R50, R28 ;  /* 0x0000001c00327202 */ /* 0x000fe20000000f00 */
[----:B------:R-:W-:Y:S01]  /*0b30*/  HFMA2 R28, -RZ, RZ, 0, 0 ;  /* 0x00000000ff1c7431 */ /* 0x000fe200000001ff */
[----:B0-----:R-:W-:-:S03]  /*0b40*/  IADD3 R51, PT, PT, RZ, -R29, RZ ;  /* 0x8000001dff337210 */ /* 0x001fc60007ffe0ff */
[----:B------:R-:W-:Y:S01]  /*0b50*/  @!P2 IMAD.MOV R50, RZ, RZ, -R50 ;  /* 0x000000ffff32a224 */ /* 0x000fe200078e0a32 */
[----:B------:R-:W-:Y:S01]  /*0b60*/  @!P1 LOP3.LUT R50, RZ, R30, RZ, 0x33, !PT ;  /* 0x0000001eff329212 */ /* 0x000fe200078e33ff */
[----:B------:R-:W-:Y:S01]  /*0b70*/  IMAD R51, R51, R48, RZ ;  /* 0x0000003033337224 */ /* 0x000fe200078e02ff */
[----:B------:R-:W-:Y:S02]  /*0b80*/  ISETP.NE.AND P2, PT, R31, RZ, PT ;  /* 0x000000ff1f00720c */ /* 0x000fe40003f45270 */
[----:B------:R-:W-:Y:S01]  /*0b90*/  IABS R52, R50 ;  /* 0x0000003200347213 */ /* 0x000fe20000000000 */
[----:B------:R-:W-:Y:S01]  /*0ba0*/  IMAD.HI.U32 R28, R29, R51, R28 ;  /* 0x000000331d1c7227 */ /* 0x000fe200078e001c */
[----:B------:R-:W-:Y:S02]  /*0bb0*/  ISETP.GE.AND P3, PT, R50, RZ, PT ;  /* 0x000000ff3200720c */ /* 0x000fe40003f66270 */
        /* <DEDUP_REMOVED lines=10> */
[----:B------:R-:W-:Y:S02]  /*0c60*/  ISETP.GT.U32.AND P0, PT, R48, R29, PT ;  /* 0x0000001d3000720c */ /* 0x000fe40003f04070 */
[----:B------:R-:W-:-:S04]  /*0c70*/  IADD3 R52, PT, PT, R29, -R48, RZ ;  /* 0x800000301d347210 */ /* 0x000fc80007ffe0ff */
[----:B------:R-:W-:Y:S02]  /*0c80*/  SEL R52, R52, R29, !P0 ;  /* 0x0000001d34347207 */ /* 0x000fe40004000000 */
[----:B---3--:R-:W-:-:S03]  /*0c90*/  ISETP.GE.AND P0, PT, R51, R32, PT ;  /* 0x000000203300720c */ /* 0x008fc60003f06270 */
[----:B------:R-:W-:-:S05]  /*0ca0*/  @!P3 IMAD.MOV R52, RZ, RZ, -R52 ;  /* 0x000000ffff34b224 */ /* 0x000fca00078e0a34 */
[----:B------:R-:W-:-:S04]  /*0cb0*/  SEL R52, R49, R52, !P2 ;  /* 0x0000003431347207 */ /* 0x000fc80005000000 */
[----:B------:R-:W-:-:S04]  /*0cc0*/  IADD3 R52, PT, PT, R5, R52, RZ ;  /* 0x0000003405347210 */ /* 0x000fc80007ffe0ff */
        /* <DEDUP_REMOVED lines=12> */
[----:B------:R-:W-:-:S05]  /*0d90*/  IMAD.WIDE R28, R29, 0x2, R26 ;  /* 0x000000021d1c7825 */ /* 0x000fca00078e021a */
[----:B------:R1:W5:Y:S02]  /*0da0*/  LDG.E.U16.CONSTANT R47, desc[UR16][R28.64] ;  /* 0x000000101c2f7981 */ /* 0x000364000c1e9500 */
.L_x_112:
[----:B------:R-:W-:Y:S05]  /*0db0*/  BSYNC.RECONVERGENT B1 ;  /* 0x0000000000017941 */ /* 0x000fea0003800200 */
.L_x_111:
        /* <DEDUP_REMOVED lines=18> */
[----:B0-----:R-:W-:Y:S01]  /*0ee0*/  HFMA2 R28, -RZ, RZ, 0, 0 ;  /* 0x00000000ff1c7431 */ /* 0x001fe200000001ff */
[----:B-1----:R-:W-:-:S05]  /*0ef0*/  IADD3 R50, PT, PT, RZ, -R29, RZ ;  /* 0x8000001dff327210 */ /* 0x002fca0007ffe0ff */
[----:B------:R-:W-:Y:S01]  /*0f00*/  IMAD R53, R50, R47, RZ ;  /* 0x0000002f32357224 */ /* 0x000fe200078e02ff */
[----:B--2---:R-:W0:Y:S03]  /*0f10*/  MUFU.RCP R54, R54 ;  /* 0x0000003600367308 */ /* 0x004e260000001000 */
[----:B------:R-:W-:-:S06]  /*0f20*/  IMAD.HI.U32 R53, R29, R53, R28 ;  /* 0x000000351d357227 */ /* 0x000fcc00078e001c */
[----:B------:R-:W-:-:S04]  /*0f30*/  IMAD.HI.U32 R50, R53, R52, RZ ;  /* 0x0000003435327227 */ /* 0x000fc800078e00ff */
[----:B------:R-:W-:-:S04]  /*0f40*/  IMAD.MOV R28, RZ, RZ, -R50 ;  /* 0x000000ffff1c7224 */ /* 0x000fc800078e0a32 */
[----:B------:R-:W-:Y:S01]  /*0f50*/  IMAD R28, R47, R28, R52 ;  /* 0x0000001c2f1c7224 */ /* 0x000fe200078e0234 */
[----:B0-----:R-:W-:-:S04]  /*0f60*/  IADD3 R29, PT, PT, R54, 0xffffffe, RZ ;  /* 0x0ffffffe361d7810 */ /* 0x001fc80007ffe0ff */
[----:B------:R-:W-:Y:S02]  /*0f70*/  ISETP.GT.U32.AND P2, PT, R47, R28, PT ;  /* 0x0000001c2f00720c */ /* 0x000fe40003f44070 */
[----:B------:R-:W0:Y:S11]  /*0f80*/  F2I.FTZ.U32.TRUNC.NTZ R29, R29 ;  /* 0x0000001d001d7305 */ /* 0x000e36000021f000 */
[----:B------:R-:W-:-:S02]  /*0f90*/  @!P2 IADD3 R28, PT, PT, R28, -R47, RZ ;  /* 0x8000002f1c1ca210 */ /* 0x000fc40007ffe0ff */
[----:B------:R-:W-:Y:S02]  /*0fa0*/  @!P2 IADD3 R50, PT, PT, R50, 0x1, RZ ;  /* 0x000000013232a810 */ /* 0x000fe40007ffe0ff */
[----:B------:R-:W-:Y:S02]  /*0fb0*/  ISETP.GE.U32.AND P1, PT, R28, R47, PT ;  /* 0x0000002f1c00720c */ /* 0x000fe40003f26070 */
[----:B------:R-:W-:Y:S02]  /*0fc0*/  LOP3.LUT R28, R51, R30, RZ, 0x3c, !PT ;  /* 0x0000001e331c7212 */ /* 0x000fe400078e3cff */
[----:B------:R-:W-:Y:S02]  /*0fd0*/  ISETP.NE.AND P2, PT, R30, RZ, PT ;  /* 0x000000ff1e00720c */ /* 0x000fe40003f45270 */
[----:B------:R-:W-:Y:S02]  /*0fe0*/  ISETP.GE.AND P3, PT, R28, RZ, PT ;  /* 0x000000ff1c00720c */ /* 0x000fe40003f66270 */
[----:B0-----:R-:W-:-:S02]  /*0ff0*/  IADD3 R47, PT, PT, RZ, -R29, RZ ;  /* 0x8000001dff2f7210 */ /* 0x001fc40007ffe0ff */
[----:B------:R-:W-:-:S03]  /*1000*/  MOV R28, RZ ;  /* 0x000000ff001c7202 */ /* 0x000fc60000000f00 */
[----:B------:R-:W-:Y:S02]  /*1010*/  @P1 VIADD R50, R50, 0x1 ;  /* 0x0000000132321836 */ /* 0x000fe40000000000 */
[----:B------:R-:W-:-:S04]  /*1020*/  IMAD R47, R47, R46, RZ ;  /* 0x0000002e2f2f7224 */ /* 0x000fc800078e02ff */
[----:B------:R-:W-:Y:S01]  /*1030*/  @!P3 IADD3 R50, PT, PT, -R50, RZ, RZ ;  /* 0x000000ff3232b210 */ /* 0x000fe20007ffe1ff */
[----:B------:R-:W-:Y:S01]  /*1040*/  IMAD.HI.U32 R28, R29, R47, R28 ;  /* 0x0000002f1d1c7227 */ /* 0x000fe200078e001c */
[----:B------:R-:W-:Y:S02]  /*1050*/  @!P2 LOP3.LUT R50, RZ, R30, RZ, 0x33, !PT ;  /* 0x0000001eff32a212 */ /* 0x000fe400078e33ff */
[----:B------:R-:W-:Y:S02]  /*1060*/  ISETP.NE.AND P3, PT, R31, RZ, PT ;  /* 0x000000ff1f00720c */ /* 0x000fe40003f65270 */
[----:B------:R-:W-:Y:S02]  /*1070*/  IABS R52, R50 ;  /* 0x0000003200347213 */ /* 0x000fe40000000000 */
[----:B------:R-:W-:-:S03]  /*1080*/  ISETP.GE.AND P4, PT, R50, RZ, PT ;  /* 0x000000ff3200720c */ /* 0x000fc60003f86270 */
[----:B------:R-:W-:-:S04]  /*1090*/  IMAD.MOV.U32 R29, RZ, RZ, R52 ;  /* 0x000000ffff1d7224 */ /* 0x000fc800078e0034 */
[----:B------:R-:W-:-:S05]  /*10a0*/  IMAD.HI.U32 R28, R28, R29, RZ ;  /* 0x0000001d1c1c7227 */ /* 0x000fca00078e00ff */
[----:B------:R-:W-:-:S05]  /*10b0*/  IADD3 R47, PT, PT, -R28, RZ, RZ ;  /* 0x000000ff1c2f7210 */ /* 0x000fca0007ffe1ff */
        /* <DEDUP_REMOVED lines=21> */
[----:B------:R-:W-:-:S04]  /*1210*/  @!P4 IADD3 R28, PT, PT, -R28, RZ, RZ ;  /* 0x000000ff1c1cc210 */ /* 0x000fc80007ffe1ff */
[----:B------:R-:W-:-:S05]  /*1220*/  SEL R28, R51, R28, !P3 ;  /* 0x0000001c331c7207 */ /* 0x000fca0005800000 */
[----:B------:R-:W-:-:S04]  /*1230*/  IMAD R29, R28, R33, R52 ;  /* 0x000000211c1d7224 */ /* 0x000fc800078e0234 */
[----:B------:R-:W-:-:S04]  /*1240*/  IMAD R29, R29, R32, R47 ;  /* 0x000000201d1d7224 */ /* 0x000fc800078e022f */
[----:B------:R-:W-:-:S04]  /*1250*/  IMAD R29, R29, UR5, R34 ;  /* 0x000000051d1d7c24 */ /* 0x000fc8000f8e0222 */
[----:B------:R-:W-:-:S05]  /*1260*/  IMAD.WIDE R28, R29, 0x2, R26 ;  /* 0x000000021d1c7825 */ /* 0x000fca00078e021a */
[----:B------:R1:W5:Y:S02]  /*1270*/  LDG.E.U16.CONSTANT R49, desc[UR16][R28.64] ;  /* 0x000000101c317981 */ /* 0x000364000c1e9500 */
.L_x_114:
[----:B------:R-:W-:Y:S05]  /*1280*/  BSYNC.RECONVERGENT B1 ;  /* 0x0000000000017941 */ /* 0x000fea0003800200 */
.L_x_113:
[----:B------:R-:W-:Y:S01]  /*1290*/  SHF.R.U32.HI R45, RZ, 0x6, R45 ;  /* 0x00000006ff2d7819 */ /* 0x000fe2000001162d */
[----:B-----5:R0:W-:Y:S01]  /*12a0*/  STS.U16 [R48], R49 ;  /* 0x0000003130007388 */ /* 0x0201e20000000400 */
[----:B------:R-:W-:Y:S01]  /*12b0*/  BSSY.RECONVERGENT B1, `(.L_x_115) ;  /* 0x0000048000017945 */ /* 0x000fe20003800200 */
[----:B------:R-:W-:Y:S02]  /*12c0*/  PRMT R46, RZ, 0x7610, R46 ;  /* 0x00007610ff2e7816 */ /* 0x000fe4000000002e */
[C---:B------:R-:W-:Y:S01]  /*12d0*/  IADD3 R47, PT, PT, R45.reuse, UR4, RZ ;  /* 0x000000042d2f7c10 */ /* 0x040fe2000fffe0ff */
[----:B------:R-:W-:-:S03]  /*12e0*/  IMAD R45, R45, 0x80, R38 ;  /* 0x000000802d2d7824 */ /* 0x000fc600078e0226 */
[----:B------:R-:W-:-:S13]  /*12f0*/  ISETP.GE.OR P1, PT, R47, UR9, !P0 ;  /* 0x000000092f007c0c */ /* 0x000fda000c726670 */
[----:B0-----:R-:W-:Y:S05]  /*1300*/  @P1 BRA `(.L_x_116) ;  /* 0x0000000400081947 */ /* 0x001fea0003800000 */
[----:B------:R-:W-:Y:S02]  /*1310*/  IABS R49, R30 ;  /* 0x0000001e00317213 */ /* 0x000fe40000000000 */
[----:B------:R-:W-:Y:S02]  /*1320*/  IABS R52, R47 ;  /* 0x0000002f00347213 */ /* 0x000fe40000000000 */
[----:B------:R-:W0:Y:S08]  /*1330*/  I2F.RP R48, R49 ;  /* 0x0000003100307306 */ /* 0x000e300000209400 */
[----:B0-----:R-:W1:Y:S02]  /*1340*/  MUFU.RCP R48, R48 ;  /* 0x0000003000307308 */ /* 0x001e640000001000 */
[----:B-1----:R-:W-:-:S02]  /*1350*/  IADD3 R28, PT, PT, R48, 0xffffffe, RZ ;  /* 0x0ffffffe301c7810 */ /* 0x002fc40007ffe0ff */
        /* <DEDUP_REMOVED lines=61> */
.L_x_116:
[----:B------:R-:W-:Y:S05]  /*1730*/  BSYNC.RECONVERGENT B1 ;  /* 0x0000000000017941 */ /* 0x000fea0003800200 */
.L_x_115:
[----:B------:R-:W-:Y:S01]  /*1740*/  IADD3 R47, PT, PT, R44, 0x300, RZ ;  /* 0x000003002c2f7810 */ /* 0x000fe20007ffe0ff */
[----:B-----5:R0:W-:Y:S01]  /*1750*/  STS.U16 [R45], R46 ;  /* 0x0000002e2d007388 */ /* 0x0201e20000000400 */
[----:B------:R-:W-:Y:S01]  /*1760*/  BSSY.RECONVERGENT B1, `(.L_x_117) ;  /* 0x0000048000017945 */ /* 0x000fe20003800200 */
[----:B------:R-:W-:Y:S02]  /*1770*/  PRMT R48, RZ, 0x7610, R48 ;  /* 0x00007610ff307816 */ /* 0x000fe40000000030 */
[----:B------:R-:W-:-:S05]  /*1780*/  SHF.R.U32.HI R47, RZ, 0x6, R47 ;  /* 0x00000006ff2f7819 */ /* 0x000fca000001162f */
[----:B------:R-:W-:-:S05]  /*1790*/  VIADD R49, R47, UR4 ;  /* 0x000000042f317c36 */ /* 0x000fca0008000000 */
        /* <DEDUP_REMOVED lines=19> */
[----:B------:R-:W-:-:S13]  /*18d0*/  ISETP.GT.U32.AND P2, PT, R46, R29, PT ;  /* 0x0000001d2e00720c */ /* 0x000fda0003f44070 */
[-C--:B------:R-:W-:Y:S02]  /*18e0*/  @!P2 IADD3 R29, PT, PT, R29, -R46.reuse, RZ ;  /* 0x8000002e1d1da210 */ /* 0x080fe40007ffe0ff */
[----:B------:R-:W-:Y:S02]  /*18f0*/  @!P2 IADD3 R28, PT, PT, R28, 0x1, RZ ;  /* 0x000000011c1ca810 */ /* 0x000fe40007ffe0ff */
[----:B------:R-:W-:Y:S02]  /*1900*/  ISETP.GE.U32.AND P1, PT, R29, R46, PT ;  /* 0x0000002e1d00720c */ /* 0x000fe40003f26070 */
[----:B------:R-:W0:Y:S01]  /*1910*/  F2I.FTZ.U32.TRUNC.NTZ R29, R50 ;  /* 0x00000032001d7305 */ /* 0x000e22000021f000 */
[----:B------:R-:W-:Y:S02]  /*1920*/  LOP3.LUT R46, R49, R30, RZ, 0x3c, !PT ;  /* 0x0000001e312e7212 */ /* 0x000fe400078e3cff */
[----:B------:R-:W-:Y:S02]  /*1930*/  ISETP.NE.AND P2, PT, R30, RZ, PT ;  /* 0x000000ff1e00720c */ /* 0x000fe40003f45270 */
[----:B------:R-:W-:-:S06]  /*1940*/  ISETP.GE.AND P3, PT, R46, RZ, PT ;  /* 0x000000ff2e00720c */ /* 0x000fcc0003f66270 */
[----:B------:R-:W-:-:S05]  /*1950*/  @P1 VIADD R28, R28, 0x1 ;  /* 0x000000011c1c1836 */ /* 0x000fca0000000000 */
[----:B------:R-:W-:Y:S02]  /*1960*/  MOV R46, R28 ;  /* 0x0000001c002e7202 */ /* 0x000fe40000000f00 */
[----:B0-----:R-:W-:Y:S02]  /*1970*/  IADD3 R28, PT, PT, RZ, -R29, RZ ;  /* 0x8000001dff1c7210 */ /* 0x001fe40007ffe0ff */
[----:B------:R-:W-:Y:S02]  /*1980*/  @!P3 IADD3 R46, PT, PT, -R46, RZ, RZ ;  /* 0x000000ff2e2eb210 */ /* 0x000fe40007ffe1ff */
[----:B------:R-:W-:Y:S01]  /*1990*/  @!P2 LOP3.LUT R46, RZ, R30, RZ, 0x33, !PT ;  /* 0x0000001eff2ea212 */ /* 0x000fe200078e33ff */
[----:B------:R-:W-:Y:S01]  /*19a0*/  IMAD R51, R28, R45, RZ ;  /* 0x0000002d1c337224 */ /* 0x000fe200078e02ff */
[----:B------:R-:W-:Y:S01]  /*19b0*/  ISETP.NE.AND P3, PT, R31, RZ, PT ;  /* 0x000000ff1f00720c */ /* 0x000fe20003f65270 */
[----:B------:R-:W-:Y:S01]  /*19c0*/  IMAD.MOV.U32 R28, RZ, RZ, RZ ;  /* 0x000000ffff1c7224 */ /* 0x000fe200078e00ff */
[----:B------:R-:W-:-:S02]  /*19d0*/  IABS R50, R46 ;  /* 0x0000002e00327213 */ /* 0x000fc40000000000 */
[----:B------:R-:W-:Y:S01]  /*19e0*/  ISETP.GE.AND P4, PT, R46, RZ, PT ;  /* 0x000000ff2e00720c */ /* 0x000fe20003f86270 */
        /* <DEDUP_REMOVED lines=31> */
.L_x_118:
[----:B------:R-:W-:Y:S05]  /*1be0*/  BSYNC.RECONVERGENT B1 ;  /* 0x0000000000017941 */ /* 0x000fea0003800200 */
.L_x_117:
[----:B------:R-:W-:Y:S02]  /*1bf0*/  LEA R47, R47, R38, 0x7 ;  /* 0x000000262f2f7211 */ /* 0x000fe400078e38ff */
[C---:B------:R-:W-:Y:S01]  /*1c00*/  ISETP.GE.U32.AND P1, PT, R44.reuse, 0xc00, PT ;  /* 0x00000c002c00780c */ /* 0x040fe20003f26070 */
[----:B------:R-:W-:Y:S02]  /*1c10*/  VIADD R44, R44, 0x400 ;  /* 0x000004002c2c7836 */ /* 0x000fe40000000000 */
[----:B-----5:R0:W-:Y:S10]  /*1c20*/  STS.U16 [R47], R48 ;  /* 0x000000302f007388 */ /* 0x0201f40000000400 */
[----:B0-----:R-:W-:Y:S05]  /*1c30*/  @!P1 BRA `(.L_x_119) ;  /* 0xffffffec00309947 */ /* 0x001fea000383ffff */
[----:B------:R-:W-:Y:S05]  /*1c40*/  BSYNC.RECONVERGENT B0 ;  /* 0x0000000000007941 */ /* 0x000fea0003800200 */
.L_x_110:
        /* <DEDUP_REMOVED lines=9> */
.L_x_122:
[----:B------:R-:W-:Y:S02]  /*1ce0*/  ULEA UR14, UR6, UR11, 0x7 ;  /* 0x0000000b060e7291 */ /* 0x000fe4000f8e38ff */
[----:B------:R-:W-:Y:S02]  /*1cf0*/  ULEA UR15, UR6, UR10, 0x7 ;  /* 0x0000000a060f7291 */ /* 0x000fe4000f8e38ff */
[----:B------:R-:W-:Y:S02]  /*1d00*/  UIADD3 UR6, UPT, UPT, UR6, 0x4, URZ ;  /* 0x0000000406067890 */ /* 0x000fe4000fffe0ff */
[----:B------:R-:W-:Y:S02]  /*1d10*/  LEA R45, R15, UR14, 0x1 ;  /* 0x0000000e0f2d7c11 */ /* 0x000fe4000f8e08ff */
[----:B------:R-:W-:Y:S01]  /*1d20*/  LEA R44, R16, UR15, 0x1 ;  /* 0x0000000f102c7c11 */ /* 0x000fe2000f8e08ff */
[----:B------:R-:W-:Y:S02]  /*1d30*/  UISETP.NE.AND UP1, UPT, UR6, UR5, UPT ;  /* 0x000000050600728c */ /* 0x000fe4000bf25270 */
[----:B--2---:R-:W0:Y:S04]  /*1d40*/  LDS.64 R30, [R45] ;  /* 0x000000002d1e7984 */ /* 0x004e280000000a00 */
[----:B---34-:R-:W2:Y:S04]  /*1d50*/  LDS.64 R32, [R44] ;  /* 0x000000002c207984 */ /* 0x018ea80000000a00 */
[----:B------:R-:W3:Y:S04]  /*1d60*/  LDS.64 R26, [R45+0x80] ;  /* 0x000080002d1a7984 */ /* 0x000ee80000000a00 */
[----:B-1----:R-:W1:Y:S01]  /*1d70*/  LDS.64 R28, [R44+0x80] ;  /* 0x000080002c1c7984 */ /* 0x002e620000000a00 */
[----:B0-----:R-:W-:-:S02]  /*1d80*/  HADD2.F32 R46, -RZ, R30.H0_H0 ;  /* 0x2000001eff2e7230 */ /* 0x001fc40000004100 */
[----:B------:R-:W-:Y:S02]  /*1d90*/  HADD2.F32 R47, -RZ, R30.H1_H1 ;  /* 0x3000001eff2f7230 */ /* 0x000fe40000004100 */
[--C-:B------:R-:W-:Y:S02]  /*1da0*/  HADD2.F32 R48, -RZ, R31.reuse.H0_H0 ;  /* 0x2000001fff307230 */ /* 0x100fe40000004100 */
[--C-:B--2---:R-:W-:Y:S02]  /*1db0*/  HADD2.F32 R30, -RZ, R32.reuse.H0_H0 ;  /* 0x20000020ff1e7230 */ /* 0x104fe40000004100 */
[----:B------:R-:W-:Y:S02]  /*1dc0*/  HADD2.F32 R49, -RZ, R31.H1_H1 ;  /* 0x3000001fff317230 */ /* 0x000fe40000004100 */
[----:B------:R-:W-:Y:S02]  /*1dd0*/  HADD2.F32 R53, -RZ, R32.H1_H1 ;  /* 0x30000020ff357230 */ /* 0x000fe40000004100 */
[----:B------:R-:W-:Y:S01]  /*1de0*/  FFMA R43, R46, R30, R43 ;  /* 0x0000001e2e2b7223 */ /* 0x000fe2000000002b */
[----:B------:R-:W-:-:S02]  /*1df0*/  HADD2.F32 R50, -RZ, R33.H0_H0 ;  /* 0x20000021ff327230 */ /* 0x000fc40000004100 */
[-C--:B------:R-:W-:Y:S01]  /*1e00*/  FFMA R42, R47, R30.reuse, R42 ;  /* 0x0000001e2f2a7223 */ /* 0x080fe2000000002a */
[----:B------:R-:W-:Y:S02]  /*1e10*/  HADD2.F32 R51, -RZ, R33.H1_H1 ;  /* 0x30000021ff337230 */ /* 0x000fe40000004100 */
[-C--:B------:R-:W-:Y:S01]  /*1e20*/  FFMA R41, R48, R30.reuse, R41 ;  /* 0x0000001e30297223 */ /* 0x080fe20000000029 */
[----:B------:R-:W-:Y:S01]  /*1e30*/  FFMA R40, R49, R30, R40 ;  /* 0x0000001e31287223 */ /* 0x000fe20000000028 */
[----:B------:R-:W0:Y:S01]  /*1e40*/  LDS.64 R32, [R44+0x100] ;  /* 0x000100002c207984 */ /* 0x000e220000000a00 */
[-C--:B------:R-:W-:Y:S01]  /*1e50*/  FFMA R13, R46, R50.reuse, R13 ;  /* 0x000000322e0d7223 */ /* 0x080fe2000000000d */
[-C--:B------:R-:W-:Y:S01]  /*1e60*/  FFMA R10, R47, R50.reuse, R10 ;  /* 0x000000322f0a7223 */ /* 0x080fe2000000000a */
[-C--:B------:R-:W-:Y:S01]  /*1e70*/  FFMA R7, R48, R50.reuse, R7 ;  /* 0x0000003230077223 */ /* 0x080fe20000000007 */
[----:B------:R-:W2:Y:S01]  /*1e80*/  LDS.64 R30, [R45+0x100] ;  /* 0x000100002d1e7984 */ /* 0x000ea20000000a00 */
[C---:B------:R-:W-:Y:S01]  /*1e90*/  FFMA R0, R49.reuse, R53, R0 ;  /* 0x0000003531007223 */ /* 0x040fe20000000000 */
[C---:B------:R-:W-:Y:S01]  /*1ea0*/  FFMA R50, R49.reuse, R50, R2 ;  /* 0x0000003231327223 */ /* 0x040fe20000000002 */
[----:B------:R-:W-:Y:S01]  /*1eb0*/  FFMA R49, R49, R51, R3 ;  /* 0x0000003331317223 */ /* 0x000fe20000000003 */
[-C--:B------:R-:W-:Y:S01]  /*1ec0*/  FFMA R14, R46, R53.reuse, R14 ;  /* 0x000000352e0e7223 */ /* 0x080fe2000000000e */
[----:B------:R-:W4:Y:S01]  /*1ed0*/  LDS.64 R2, [R45+0x180] ;  /* 0x000180002d027984 */ /* 0x000f220000000a00 */
[CC--:B------:R-:W-:Y:S01]  /*1ee0*/  FFMA R11, R47.reuse, R53.reuse, R11 ;  /* 0x000000352f0b7223 */ /* 0x0c0fe2000000000b */
[----:B------:R-:W-:Y:S01]  /*1ef0*/  FFMA R8, R48, R53, R8 ;  /* 0x0000003530087223 */ /* 0x000fe20000000008 */
[-C--:B------:R-:W-:Y:S01]  /*1f00*/  FFMA R12, R46, R51.reuse, R12 ;  /* 0x000000332e0c7223 */ /* 0x080fe2000000000c */
[----:B------:R-:W5:Y:S01]  /*1f10*/  LDS.64 R44, [R44+0x180] ;  /* 0x000180002c2c7984 */ /* 0x000f620000000a00 */
[-C--:B------:R-:W-:Y:S01]  /*1f20*/  FFMA R9, R47, R51.reuse, R9 ;  /* 0x000000332f097223 */ /* 0x080fe20000000009 */
[----:B------:R-:W-:Y:S01]  /*1f30*/  FFMA R6, R48, R51, R6 ;  /* 0x0000003330067223 */ /* 0x000fe20000000006 */
[----:B---3--:R-:W-:-:S02]  /*1f40*/  HADD2.F32 R46, -RZ, R26.H0_H0 ;  /* 0x2000001aff2e7230 */ /* 0x008fc40000004100 */
[----:B------:R-:W-:Y:S02]  /*1f50*/  HADD2.F32 R47, -RZ, R26.H1_H1 ;  /* 0x3000001aff2f7230 */ /* 0x000fe40000004100 */
[--C-:B-1----:R-:W-:Y:S02]  /*1f60*/  HADD2.F32 R48, -RZ, R28.reuse.H0_H0 ;  /* 0x2000001cff307230 */ /* 0x102fe40000004100 */
[----:B------:R-:W-:Y:S02]  /*1f70*/  HADD2.F32 R51, -RZ, R28.H1_H1 ;  /* 0x3000001cff337230 */ /* 0x000fe40000004100 */
[----:B------:R-:W-:Y:S02]  /*1f80*/  HADD2.F32 R26, -RZ, R27.H0_H0 ;  /* 0x2000001bff1a7230 */ /* 0x000fe40000004100 */
[C---:B------:R-:W-:Y:S01]  /*1f90*/  FFMA R42, R47.reuse, R48, R42 ;  /* 0x000000302f2a7223 */ /* 0x040fe2000000002a */
[----:B------:R-:W-:Y:S02]  /*1fa0*/  HADD2.F32 R28, -RZ, R29.H0_H0 ;  /* 0x2000001dff1c7230 */ /* 0x000fe40000004100 */
[----:B------:R-:W-:Y:S01]  /*1fb0*/  FFMA R11, R47, R51, R11 ;  /* 0x000000332f0b7223 */ /* 0x000fe2000000000b */
[----:B------:R-:W-:-:S02]  /*1fc0*/  HADD2.F32 R27, -RZ, R27.H1_H1 ;  /* 0x3000001bff1b7230 */ /* 0x000fc40000004100 */
[----:B------:R-:W-:Y:S01]  /*1fd0*/  FFMA R41, R26, R48, R41 ;  /* 0x000000301a297223 */ /* 0x000fe20000000029 */
[----:B------:R-:W-:Y:S02]  /*1fe0*/  HADD2.F32 R29, -RZ, R29.H1_H1 ;  /* 0x3000001dff1d7230 */ /* 0x000fe40000004100 */
[-C--:B------:R-:W-:Y:S01]  /*1ff0*/  FFMA R13, R46, R28.reuse, R13 ;  /* 0x0000001c2e0d7223 */ /* 0x080fe2000000000d */
[----:B------:R-:W-:Y:S01]  /*2000*/  FFMA R10, R47, R28, R10 ;  /* 0x0000001c2f0a7223 */ /* 0x000fe2000000000a */
[C---:B------:R-:W-:Y:S01]  /*2010*/  FFMA R40, R27.reuse, R48, R40 ;  /* 0x000000301b287223 */ /* 0x040fe20000000028 */
[C---:B------:R-:W-:Y:S01]  /*2020*/  FFMA R8, R26.reuse, R51, R8 ;  /* 0x000000331a087223 */ /* 0x040fe20000000008 */
[CC--:B------:R-:W-:Y:S01]  /*2030*/  FFMA R7, R26.reuse, R28.reuse, R7 ;  /* 0x0000001c1a077223 */ /* 0x0c0fe20000000007 */
[----:B------:R-:W-:Y:S01]  /*2040*/  FFMA R6, R26, R29, R6 ;  /* 0x0000001d1a067223 */ /* 0x000fe20000000006 */
[C---:B------:R-:W-:Y:S01]  /*2050*/  FFMA R0, R27.reuse, R51, R0 ;  /* 0x000000331b007223 */ /* 0x040fe20000000000 */
[C---:B------:R-:W-:Y:S01]  /*2060*/  FFMA R50, R27.reuse, R28, R50 ;  /* 0x0000001c1b327223 */ /* 0x040fe20000000032 */
[-C--:B------:R-:W-:Y:S01]  /*2070*/  FFMA R49, R27, R29.reuse, R49 ;  /* 0x0000001d1b317223 */ /* 0x080fe20000000031 */
[-C--:B------:R-:W-:Y:S01]  /*2080*/  FFMA R12, R46, R29.reuse, R12 ;  /* 0x0000001d2e0c7223 */ /* 0x080fe2000000000c */
[----:B------:R-:W-:Y:S01]  /*2090*/  FFMA R9, R47, R29, R9 ;  /* 0x0000001d2f097223 */ /* 0x000fe20000000009 */
[----:B0-----:R-:W-:-:S02]  /*20a0*/  HADD2.F32 R28, -RZ, R33.H0_H0 ;  /* 0x20000021ff1c7230 */ /* 0x001fc40000004100 */
[C---:B------:R-:W-:Y:S01]  /*20b0*/  FFMA R43, R46.reuse, R48, R43 ;  /* 0x000000302e2b7223 */ /* 0x040fe2000000002b */
[--C-:B--2---:R-:W-:Y:S02]  /*20c0*/  HADD2.F32 R27, -RZ, R30.reuse.H0_H0 ;  /* 0x2000001eff1b7230 */ /* 0x104fe40000004100 */
[----:B------:R-:W-:Y:S01]  /*20d0*/  FFMA R14, R46, R51, R14 ;  /* 0x000000332e0e7223 */ /* 0x000fe2000000000e */
[--C-:B------:R-:W-:Y:S02]  /*20e0*/  HADD2.F32 R26, -RZ, R31.reuse.H0_H0 ;  /* 0x2000001fff1a7230 */ /* 0x100fe40000004100 */
[----:B------:R-:W-:Y:S02]  /*20f0*/  HADD2.F32 R30, -RZ, R30.H1_H1 ;  /* 0x3000001eff1e7230 */ /* 0x000fe40000004100 */
[-C--:B------:R-:W-:Y:S01]  /*2100*/  FFMA R13, R27, R28.reuse, R13 ;  /* 0x0000001c1b0d7223 */ /* 0x080fe2000000000d */
[----:B------:R-:W-:Y:S02]  /*2110*/  HADD2.F32 R29, -RZ, R32.H0_H0 ;  /* 0x20000020ff1d7230 */ /* 0x000fe40000004100 */
[----:B------:R-:W-:Y:S01]  /*2120*/  FFMA R7, R26, R28, R7 ;  /* 0x0000001c1a077223 */ /* 0x000fe20000000007 */
[----:B------:R-:W-:-:S02]  /*2130*/  HADD2.F32 R31, -RZ, R31.H1_H1 ;  /* 0x3000001fff1f7230 */ /* 0x000fc40000004100 */
[-C--:B------:R-:W-:Y:S01]  /*2140*/  FFMA R10, R30, R28.reuse, R10 ;  /* 0x0000001c1e0a7223 */ /* 0x080fe2000000000a */
[----:B------:R-:W-:Y:S02]  /*2150*/  HADD2.F32 R47, -RZ, R32.H1_H1 ;  /* 0x30000020ff2f7230 */ /* 0x000fe40000004100 */
[-C--:B------:R-:W-:Y:S01]  /*2160*/  FFMA R43, R27, R29.reuse, R43 ;  /* 0x0000001d1b2b7223 */ /* 0x080fe2000000002b */
[----:B------:R-:W-:Y:S02]  /*2170*/  HADD2.F32 R33, -RZ, R33.H1_H1 ;  /* 0x30000021ff217230 */ /* 0x000fe40000004100 */
[C---:B------:R-:W-:Y:S01]  /*2180*/  FFMA R41, R26.reuse, R29, R41 ;  /* 0x0000001d1a297223 */ /* 0x040fe20000000029 */
[----:B------:R-:W-:Y:S01]  /*2190*/  FFMA R50, R31, R28, R50 ;  /* 0x0000001c1f327223 */ /* 0x000fe20000000032 */
[CC--:B------:R-:W-:Y:S01]  /*21a0*/  FFMA R14, R27.reuse, R47.reuse, R14 ;  /* 0x0000002f1b0e7223 */ /* 0x0c0fe2000000000e */
[C---:B------:R-:W-:Y:S01]  /*21b0*/  FFMA R8, R26.reuse, R47, R8 ;  /* 0x0000002f1a087223 */ /* 0x040fe20000000008 */
[-C--:B------:R-:W-:Y:S01]  /*21c0*/  FFMA R12, R27, R33.reuse, R12 ;  /* 0x000000211b0c7223 */ /* 0x080fe2000000000c */
[----:B------:R-:W-:Y:S01]  /*21d0*/  FFMA R6, R26, R33, R6 ;  /* 0x000000211a067223 */ /* 0x000fe20000000006 */
[----:B----4-:R-:W-:-:S02]  /*21e0*/  HADD2.F32 R26, -RZ, R2.H0_H0 ;  /* 0x20000002ff1a7230 */ /* 0x010fc40000004100 */
[CC--:B------:R-:W-:Y:S01]  /*21f0*/  FFMA R42, R30.reuse, R29.reuse, R42 ;  /* 0x0000001d1e2a7223 */ /* 0x0c0fe2000000002a */
[----:B------:R-:W-:Y:S02]  /*2200*/  HADD2.F32 R27, -RZ, R2.H1_H1 ;  /* 0x30000002ff1b7230 */ /* 0x000fe40000004100 */
[C---:B------:R-:W-:Y:S01]  /*2210*/  FFMA R40, R31.reuse, R29, R40 ;  /* 0x0000001d1f287223 */ /* 0x040fe20000000028 */
[--C-:B------:R-:W-:Y:S02]  /*2220*/  HADD2.F32 R28, -RZ, R3.reuse.H0_H0 ;  /* 0x20000003ff1c7230 */ /* 0x100fe40000004100 */
[C---:B------:R-:W-:Y:S01]  /*2230*/  FFMA R11, R30.reuse, R47, R11 ;  /* 0x0000002f1e0b7223 */ /* 0x040fe2000000000b */
[----:B------:R-:W-:Y:S01]  /*2240*/  FFMA R9, R30, R33, R9 ;  /* 0x000000211e097223 */ /* 0x000fe20000000009 */
[----:B-----5:R-:W-:Y:S02]  /*2250*/  HADD2.F32 R2, -RZ, R44.H0_H0 ;  /* 0x2000002cff027230 */ /* 0x020fe40000004100 */
[----:B------:R-:W-:Y:S01]  /*2260*/  FFMA R0, R31, R47, R0 ;  /* 0x0000002f1f007223 */ /* 0x000fe20000000000 */
[----:B------:R-:W-:-:S02]  /*2270*/  HADD2.F32 R3, -RZ, R3.H1_H1 ;  /* 0x30000003ff037230 */ /* 0x000fc40000004100 */
[----:B------:R-:W-:Y:S01]  /*2280*/  FFMA R49, R31, R33, R49 ;  /* 0x000000211f317223 */ /* 0x000fe20000000031 */
[----:B------:R-:W-:Y:S02]  /*2290*/  HADD2.F32 R29, -RZ, R44.H1_H1 ;  /* 0x3000002cff1d7230 */ /* 0x000fe40000004100 */
[-C--:B------:R-:W-:Y:S01]  /*22a0*/  FFMA R43, R26, R2.reuse, R43 ;  /* 0x000000021a2b7223 */ /* 0x080fe2000000002b */
[--C-:B------:R-:W-:Y:S02]  /*22b0*/  HADD2.F32 R30, -RZ, R45.reuse.H0_H0 ;  /* 0x2000002dff1e7230 */ /* 0x100fe40000004100 */
[-C--:B------:R-:W-:Y:S01]  /*22c0*/  FFMA R42, R27, R2.reuse, R42 ;  /* 0x000000021b2a7223 */ /* 0x080fe2000000002a */
[----:B------:R-:W-:Y:S02]  /*22d0*/  HADD2.F32 R45, -RZ, R45.H1_H1 ;  /* 0x3000002dff2d7230 */ /* 0x000fe40000004100 */
[-C--:B------:R-:W-:Y:S01]  /*22e0*/  FFMA R41, R28, R2.reuse, R41 ;  /* 0x000000021c297223 */ /* 0x080fe20000000029 */
[C---:B------:R-:W-:Y:S01]  /*22f0*/  FFMA R40, R3.reuse, R2, R40 ;  /* 0x0000000203287223 */ /* 0x040fe20000000028 */
[CC--:B------:R-:W-:Y:S01]  /*2300*/  FFMA R0, R3.reuse, R29.reuse, R0 ;  /* 0x0000001d03007223 */ /* 0x0c0fe20000000000 */
[-C--:B------:R-:W-:Y:S01]  /*2310*/  FFMA R2, R3, R30.reuse, R50 ;  /* 0x0000001e03027223 */ /* 0x080fe20000000032 */
[-C--:B------:R-:W-:Y:S01]  /*2320*/  FFMA R14, R26, R29.reuse, R14 ;  /* 0x0000001d1a0e7223 */ /* 0x080fe2000000000e */
[CC--:B------:R-:W-:Y:S01]  /*2330*/  FFMA R11, R27.reuse, R29.reuse, R11 ;  /* 0x0000001d1b0b7223 */ /* 0x0c0fe2000000000b */
[----:B------:R-:W-:Y:S01]  /*2340*/  FFMA R8, R28, R29, R8 ;  /* 0x0000001d1c087223 */ /* 0x000fe20000000008 */
[-C--:B------:R-:W-:Y:S01]  /*2350*/  FFMA R13, R26, R30.reuse, R13 ;  /* 0x0000001e1a0d7223 */ /* 0x080fe2000000000d */
[CC--:B------:R-:W-:Y:S01]  /*2360*/  FFMA R10, R27.reuse, R30.reuse, R10 ;  /* 0x0000001e1b0a7223 */ /* 0x0c0fe2000000000a */
[----:B------:R-:W-:Y:S01]  /*2370*/  FFMA R7, R28, R30, R7 ;  /* 0x0000001e1c077223 */ /* 0x000fe20000000007 */
[-C--:B------:R-:W-:Y:S01]  /*2380*/  FFMA R12, R26, R45.reuse, R12 ;  /* 0x0000002d1a0c7223 */ /* 0x080fe2000000000c */
[-C--:B------:R-:W-:Y:S01]  /*2390*/  FFMA R9, R27, R45.reuse, R9 ;  /* 0x0000002d1b097223 */ /* 0x080fe20000000009 */
[-C--:B------:R-:W-:Y:S01]  /*23a0*/  FFMA R6, R28, R45.reuse, R6 ;  /* 0x0000002d1c067223 */ /* 0x080fe20000000006 */
[----:B------:R-:W-:Y:S01]  /*23b0*/  FFMA R3, R3, R45, R49 ;  /* 0x0000002d03037223 */ /* 0x000fe20000000031 */
[----:B------:R-:W-:Y:S06]  /*23c0*/  BRA.U UP1, `(.L_x_122) ;  /* 0xfffffff901447547 */ /* 0x000fec000b83ffff */
.L_x_121:
        /* <DEDUP_REMOVED lines=9> */
[----:B------:R-:W-:-:S03]  /*2460*/  LEA R47, R16, UR13, 0x1 ;  /* 0x0000000d102f7c11 */ /* 0x000fc6000f8e08ff */
[----:B------:R-:W0:Y:S04]  /*2470*/  LDS.64 R26, [R44] ;  /* 0x000000002c1a7984 */ /* 0x000e280000000a00 */
[----:B-1----:R-:W1:Y:S04]  /*2480*/  LDS.64 R28, [R47] ;  /* 0x000000002f1c7984 */ /* 0x002e680000000a00 */
[----:B---34-:R-:W3:Y:S04]  /*2490*/  LDS.64 R32, [R47+0x80] ;  /* 0x000080002f207984 */ /* 0x018ee80000000a00 */
[----:B--2---:R-:W2:Y:S01]  /*24a0*/  LDS.64 R30, [R44+0x80] ;  /* 0x000080002c1e7984 */ /* 0x004ea20000000a00 */
[----:B0-----:R-:W-:-:S02]  /*24b0*/  HADD2.F32 R46, -RZ, R26.H0_H0 ;  /* 0x2000001aff2e7230 */ /* 0x001fc40000004100 */
[----:B------:R-:W-:Y:S02]  /*24c0*/  HADD2.F32 R45, -RZ, R26.H1_H1 ;  /* 0x3000001aff2d7230 */ /* 0x000fe40000004100 */
[--C-:B-1----:R-:W-:Y:S02]  /*24d0*/  HADD2.F32 R48, -RZ, R28.reuse.H0_H0 ;  /* 0x2000001cff307230 */ /* 0x102fe40000004100 */
[----:B------:R-:W-:Y:S02]  /*24e0*/  HADD2.F32 R49, -RZ, R28.H1_H1 ;  /* 0x3000001cff317230 */ /* 0x000fe40000004100 */
[----:B------:R-:W-:Y:S02]  /*24f0*/  HADD2.F32 R26, -RZ, R27.H0_H0 ;  /* 0x2000001bff1a7230 */ /* 0x000fe40000004100 */
[-C--:B------:R-:W-:Y:S01]  /*2500*/  FFMA R43, R46, R48.reuse, R43 ;  /* 0x000000302e2b7223 */ /* 0x080fe2000000002b */
[----:B------:R-:W-:Y:S02]  /*2510*/  HADD2.F32 R28, -RZ, R29.H0_H0 ;  /* 0x2000001dff1c7230 */ /* 0x000fe40000004100 */
[----:B------:R-:W-:Y:S01]  /*2520*/  FFMA R42, R45, R48, R42 ;  /* 0x000000302d2a7223 */ /* 0x000fe2000000002a */
[----:B------:R-:W-:-:S02]  /*2530*/  HADD2.F32 R27, -RZ, R27.H1_H1 ;  /* 0x3000001bff1b7230 */ /* 0x000fc40000004100 */
[----:B------:R-:W-:Y:S01]  /*2540*/  FFMA R41, R26, R48, R41 ;  /* 0x000000301a297223 */ /* 0x000fe20000000029 */
[----:B------:R-:W-:Y:S02]  /*2550*/  HADD2.F32 R29, -RZ, R29.H1_H1 ;  /* 0x3000001dff1d7230 */ /* 0x000fe40000004100 */
[-C--:B------:R-:W-:Y:S01]  /*2560*/  FFMA R13, R46, R28.reuse, R13 ;  /* 0x0000001c2e0d7223 */ /* 0x080fe2000000000d */
[-C--:B------:R-:W-:Y:S01]  /*2570*/  FFMA R10, R45, R28.reuse, R10 ;  /* 0x0000001c2d0a7223 */ /* 0x080fe2000000000a */
[-C--:B------:R-:W-:Y:S01]  /*2580*/  FFMA R7, R26, R28.reuse, R7 ;  /* 0x0000001c1a077223 */ /* 0x080fe20000000007 */
[----:B------:R-:W-:Y:S01]  /*2590*/  FFMA R2, R27, R28, R2 ;  /* 0x0000001c1b027223 */ /* 0x000fe20000000002 */
[-C--:B------:R-:W-:Y:S01]  /*25a0*/  FFMA R12, R46, R29.reuse, R12 ;  /* 0x0000001d2e0c7223 */ /* 0x080fe2000000000c */
[-C--:B------:R-:W-:Y:S01]  /*25b0*/  FFMA R9, R45, R29.reuse, R9 ;  /* 0x0000001d2d097223 */ /* 0x080fe20000000009 */
[CC--:B------:R-:W-:Y:S01]  /*25c0*/  FFMA R6, R26.reuse, R29.reuse, R6 ;  /* 0x0000001d1a067223 */ /* 0x0c0fe20000000006 */
[C---:B------:R-:W-:Y:S01]  /*25d0*/  FFMA R3, R27.reuse, R29, R3 ;  /* 0x0000001d1b037223 */ /* 0x040fe20000000003 */
[C---:B------:R-:W-:Y:S01]  /*25e0*/  FFMA R40, R27.reuse, R48, R40 ;  /* 0x000000301b287223 */ /* 0x040fe20000000028 */
[-C--:B------:R-:W-:Y:S01]  /*25f0*/  FFMA R8, R26, R49.reuse, R8 ;  /* 0x000000311a087223 */ /* 0x080fe20000000008 */
[----:B------:R-:W-:Y:S01]  /*2600*/  FFMA R0, R27, R49, R0 ;  /* 0x000000311b007223 */ /* 0x000fe20000000000 */
[----:B---3--:R-:W-:-:S02]  /*2610*/  HADD2.F32 R28, -RZ, R32.H0_H0 ;  /* 0x20000020ff1c7230 */ /* 0x008fc40000004100 */
[-C--:B------:R-:W-:Y:S01]  /*2620*/  FFMA R14, R46, R49.reuse, R14 ;  /* 0x000000312e0e7223 */ /* 0x080fe2000000000e */
[----:B------:R-:W-:Y:S02]  /*2630*/  HADD2.F32 R29, -RZ, R32.H1_H1 ;  /* 0x30000020ff1d7230 */ /* 0x000fe40000004100 */
[----:B------:R-:W-:Y:S01]  /*2640*/  FFMA R11, R45, R49, R11 ;  /* 0x000000312d0b7223 */ /* 0x000fe2000000000b */
[--C-:B--2---:R-:W-:Y:S02]  /*2650*/  HADD2.F32 R26, -RZ, R30.reuse.H0_H0 ;  /* 0x2000001eff1a7230 */ /* 0x104fe40000004100 */
[----:B------:R-:W-:Y:S02]  /*2660*/  HADD2.F32 R27, -RZ, R31.H0_H0 ;  /* 0x2000001fff1b7230 */ /* 0x000fe40000004100 */
[----:B------:R-:W-:Y:S02]  /*2670*/  HADD2.F32 R32, -RZ, R33.H0_H0 ;  /* 0x20000021ff207230 */ /* 0x000fe40000004100 */
[----:B------:R-:W-:Y:S01]  /*2680*/  FFMA R43, R26, R28, R43 ;  /* 0x0000001c1a2b7223 */ /* 0x000fe2000000002b */
[----:B------:R-:W-:-:S02]  /*2690*/  HADD2.F32 R30, -RZ, R30.H1_H1 ;  /* 0x3000001eff1e7230 */ /* 0x000fc40000004100 */
[-C--:B------:R-:W-:Y:S01]  /*26a0*/  FFMA R41, R27, R28.reuse, R41 ;  /* 0x0000001c1b297223 */ /* 0x080fe20000000029 */
[----:B------:R-:W-:Y:S02]  /*26b0*/  HADD2.F32 R31, -RZ, R31.H1_H1 ;  /* 0x3000001fff1f7230 */ /* 0x000fe40000004100 */
[-C--:B------:R-:W-:Y:S01]  /*26c0*/  FFMA R14, R26, R29.reuse, R14 ;  /* 0x0000001d1a0e7223 */ /* 0x080fe2000000000e */
[----:B------:R-:W-:Y:S02]  /*26d0*/  HADD2.F32 R33, -RZ, R33.H1_H1 ;  /* 0x30000021ff217230 */ /* 0x000fe40000004100 */
[CC--:B------:R-:W-:Y:S01]  /*26e0*/  FFMA R42, R30.reuse, R28.reuse, R42 ;  /* 0x0000001c1e2a7223 */ /* 0x0c0fe2000000002a */
[-C--:B------:R-:W-:Y:S01]  /*26f0*/  FFMA R11, R30, R29.reuse, R11 ;  /* 0x0000001d1e0b7223 */ /* 0x080fe2000000000b */
[----:B------:R-:W-:Y:S01]  /*2700*/  FFMA R40, R31, R28, R40 ;  /* 0x0000001c1f287223 */ /* 0x000fe20000000028 */
[-C--:B------:R-:W-:Y:S01]  /*2710*/  FFMA R8, R27, R29.reuse, R8 ;  /* 0x0000001d1b087223 */ /* 0x080fe20000000008 */
[----:B------:R-:W-:Y:S01]  /*2720*/  FFMA R0, R31, R29, R0 ;  /* 0x0000001d1f007223 */ /* 0x000fe20000000000 */
[-C--:B------:R-:W-:Y:S01]  /*2730*/  FFMA R13, R26, R32.reuse, R13 ;  /* 0x000000201a0d7223 */ /* 0x080fe2000000000d */
[-C--:B------:R-:W-:Y:S01]  /*2740*/  FFMA R10, R30, R32.reuse, R10 ;  /* 0x000000201e0a7223 */ /* 0x080fe2000000000a */
[-C--:B------:R-:W-:Y:S01]  /*2750*/  FFMA R7, R27, R32.reuse, R7 ;  /* 0x000000201b077223 */ /* 0x080fe20000000007 */
[----:B------:R-:W-:Y:S01]  /*2760*/  FFMA R2, R31, R32, R2 ;  /* 0x000000201f027223 */ /* 0x000fe20000000002 */
[-C--:B------:R-:W-:Y:S01]  /*2770*/  FFMA R12, R26, R33.reuse, R12 ;  /* 0x000000211a0c7223 */ /* 0x080fe2000000000c */
[-C--:B------:R-:W-:Y:S01]  /*2780*/  FFMA R9, R30, R33.reuse, R9 ;  /* 0x000000211e097223 */ /* 0x080fe20000000009 */
[-C--:B------:R-:W-:Y:S01]  /*2790*/  FFMA R6, R27, R33.reuse, R6 ;  /* 0x000000211b067223 */ /* 0x080fe20000000006 */
[----:B------:R-:W-:-:S07]  /*27a0*/  FFMA R3, R31, R33, R3 ;  /* 0x000000211f037223 */ /* 0x000fce0000000003 */
.L_x_123:
[----:B------:R-:W-:Y:S05]  /*27b0*/  BRA.U UP1, `(.L_x_120) ;  /* 0x0000000101787547 */ /* 0x000fea000b800000 */
[----:B------:R-:W-:Y:S02]  /*27c0*/  ULEA UR6, UR5, UR11, 0x7 ;  /* 0x0000000b05067291 */ /* 0x000fe4000f8e38ff */
[----:B------:R-:W-:-:S04]  /*27d0*/  ULEA UR5, UR5, UR10, 0x7 ;  /* 0x0000000a05057291 */ /* 0x000fc8000f8e38ff */
[----:B------:R-:W-:Y:S02]  /*27e0*/  LEA R26, R15, UR6, 0x1 ;  /* 0x000000060f1a7c11 */ /* 0x000fe4000f8e08ff */
[----:B--2---:R-:W-:-:S04]  /*27f0*/  LEA R31, R16, UR5, 0x1 ;  /* 0x00000005101f7c11 */ /* 0x004fc8000f8e08ff */
[----:B------:R-:W0:Y:S04]  /*2800*/  LDS.64 R26, [R26] ;  /* 0x000000001a1a7984 */ /* 0x000e280000000a00 */
[----:B-1----:R-:W3:Y:S01]  /*2810*/  LDS.64 R28, [R31] ;  /* 0x000000001f1c7984 */ /* 0x002ee20000000a00 */
[----:B0-----:R-:W-:Y:S02]  /*2820*/  HADD2.F32 R30, -RZ, R26.H0_H0 ;  /* 0x2000001aff1e7230 */ /* 0x001fe40000004100 */
[--C-:B---3--:R-:W-:Y:S02]  /*2830*/  HADD2.F32 R32, -RZ, R28.reuse.H0_H0 ;  /* 0x2000001cff207230 */ /* 0x108fe40000004100 */
[----:B----4-:R-:W-:Y:S02]  /*2840*/  HADD2.F32 R33, -RZ, R28.H1_H1 ;  /* 0x3000001cff217230 */ /* 0x010fe40000004100 */
[----:B------:R-:W-:-:S02]  /*2850*/  HADD2.F32 R44, -RZ, R29.H0_H0 ;  /* 0x2000001dff2c7230 */ /* 0x000fc40000004100 */
[C---:B------:R-:W-:Y:S01]  /*2860*/  FFMA R43, R30.reuse, R32, R43 ;  /* 0x000000201e2b7223 */ /* 0x040fe2000000002b */
[----:B------:R-:W-:Y:S02]  /*2870*/  HADD2.F32 R45, -RZ, R29.H1_H1 ;  /* 0x3000001dff2d7230 */ /* 0x000fe40000004100 */
[C---:B------:R-:W-:Y:S01]  /*2880*/  FFMA R14, R30.reuse, R33, R14 ;  /* 0x000000211e0e7223 */ /* 0x040fe2000000000e */
[--C-:B------:R-:W-:Y:S02]  /*2890*/  HADD2.F32 R28, -RZ, R27.reuse.H0_H0 ;  /* 0x2000001bff1c7230 */ /* 0x100fe40000004100 */
[C---:B------:R-:W-:Y:S01]  /*28a0*/  FFMA R13, R30.reuse, R44, R13 ;  /* 0x0000002c1e0d7223 */ /* 0x040fe2000000000d */
[----:B------:R-:W-:Y:S02]  /*28b0*/  HADD2.F32 R29, -RZ, R26.H1_H1 ;  /* 0x3000001aff1d7230 */ /* 0x000fe40000004100 */
[----:B------:R-:W-:Y:S01]  /*28c0*/  FFMA R12, R30, R45, R12 ;  /* 0x0000002d1e0c7223 */ /* 0x000fe2000000000c */
[----:B------:R-:W-:-:S02]  /*28d0*/  HADD2.F32 R27, -RZ, R27.H1_H1 ;  /* 0x3000001bff1b7230 */ /* 0x000fc40000004100 */
[CC--:B------:R-:W-:Y:S01]  /*28e0*/  FFMA R41, R28.reuse, R32.reuse, R41 ;  /* 0x000000201c297223 */ /* 0x0c0fe20000000029 */
[CC--:B------:R-:W-:Y:S01]  /*28f0*/  FFMA R8, R28.reuse, R33.reuse, R8 ;  /* 0x000000211c087223 */ /* 0x0c0fe20000000008 */
[C---:B------:R-:W-:Y:S01]  /*2900*/  FFMA R42, R29.reuse, R32, R42 ;  /* 0x000000201d2a7223 */ /* 0x040fe2000000002a */
[C---:B------:R-:W-:Y:S01]  /*2910*/  FFMA R11, R29.reuse, R33, R11 ;  /* 0x000000211d0b7223 */ /* 0x040fe2000000000b */
[CC--:B------:R-:W-:Y:S01]  /*2920*/  FFMA R10, R29.reuse, R44.reuse, R10 ;  /* 0x0000002c1d0a7223 */ /* 0x0c0fe2000000000a */
[-C--:B------:R-:W-:Y:S01]  /*2930*/  FFMA R9, R29, R45.reuse, R9 ;  /* 0x0000002d1d097223 */ /* 0x080fe20000000009 */
[C---:B------:R-:W-:Y:S01]  /*2940*/  FFMA R7, R28.reuse, R44, R7 ;  /* 0x0000002c1c077223 */ /* 0x040fe20000000007 */
[----:B------:R-:W-:Y:S01]  /*2950*/  FFMA R6, R28, R45, R6 ;  /* 0x0000002d1c067223 */ /* 0x000fe20000000006 */
[C---:B------:R-:W-:Y:S01]  /*2960*/  FFMA R40, R27.reuse, R32, R40 ;  /* 0x000000201b287223 */ /* 0x040fe20000000028 */
[C---:B------:R-:W-:Y:S01]  /*2970*/  FFMA R0, R27.reuse, R33, R0 ;  /* 0x000000211b007223 */ /* 0x040fe20000000000 */
[C---:B------:R-:W-:Y:S01]  /*2980*/  FFMA R2, R27.reuse, R44, R2 ;  /* 0x0000002c1b027223 */ /* 0x040fe20000000002 */
[----:B------:R-:W-:-:S07]  /*2990*/  FFMA R3, R27, R45, R3 ;  /* 0x0000002d1b037223 */ /* 0x000fce0000000003 */
.L_x_120:
[----:B------:R-:W-:Y:S01]  /*29a0*/  BAR.SYNC.DEFER_BLOCKING 0x0 ;  /* 0x0000000000007b1d */ /* 0x000fe20000010000 */
[----:B------:R-:W-:Y:S02]  /*29b0*/  UIADD3 UR4, UPT, UPT, UR4, 0x40, URZ ;  /* 0x0000004004047890 */ /* 0x000fe4000fffe0ff */
[----:B------:R-:W-:Y:S02]  /*29c0*/  UIADD3 UR12, UPT, UPT, UR12, -0x40, URZ ;  /* 0xffffffc00c0c7890 */ /* 0x000fe4000fffe0ff */
[----:B------:R-:W-:-:S09]  /*29d0*/  UISETP.GE.AND UP0, UPT, UR4, UR9, UPT ;  /* 0x000000090400728c */ /* 0x000fd2000bf06270 */
[----:B------:R-:W-:Y:S05]  /*29e0*/  BRA.U !UP0, `(.L_x_124) ;  /* 0xffffffd908a47547 */ /* 0x000fea000b83ffff */
.L_x_107:
[----:B------:R-:W0:Y:S01]  /*29f0*/  LDCU UR5, c[0x0][0x3a4] ;  /* 0x00007480ff0577ac */ /* 0x000e220008000800 */
[----:B------:R-:W5:Y:S01]  /*2a00*/  LDC.64 R20, c[0x0][0x390] ;  /* 0x0000e400ff147b82 */ /* 0x000f620000000a00 */
[----:B------:R-:W-:Y:S01]  /*2a10*/  IADD3 R22, PT, PT, R16, UR8, RZ ;  /* 0x0000000810167c10 */ /* 0x000fe2000fffe0ff */
[----:B------:R-:W-:Y:S01]  /*2a20*/  IMAD R18, R5, 0x3, R18 ;  /* 0x0000000305127824 */ /* 0x000fe200078e0212 */
[----:B------:R-:W1:Y:S01]  /*2a30*/  LDCU UR6, c[0x0][0x3b0] ;  /* 0x00007600ff0677ac */ /* 0x000e620008000800 */
[----:B------:R-:W-:Y:S02]  /*2a40*/  IADD3 R19, PT, PT, R15, UR7, RZ ;  /* 0x000000070f137c10 */ /* 0x000fe4000fffe0ff */
[C---:B------:R-:W-:Y:S01]  /*2a50*/  IADD3 R4, PT, PT, R22.reuse, 0x1, RZ ;  /* 0x0000000116047810 */ /* 0x040fe20007ffe0ff */
[C---:B------:R-:W-:Y:S01]  /*2a60*/  VIADD R15, R22.reuse, 0x2 ;  /* 0x00000002160f7836 */ /* 0x040fe20000000000 */
[----:B------:R-:W-:Y:S01]  /*2a70*/  IADD3 R16, PT, PT, R22, 0x3, RZ ;  /* 0x0000000316107810 */ /* 0x000fe20007ffe0ff */
[----:B------:R-:W-:-:S02]  /*2a80*/  IMAD R23, R19, 0x9, R18 ;  /* 0x0000000913177824 */ /* 0x000fc400078e0212 */
[----:B------:R-:W-:-:S03]  /*2a90*/  VIADD R18, R19, 0x2 ;  /* 0x0000000213127836 */ /* 0x000fc60000000000 */
[C---:B------:R-:W-:Y:S02]  /*2aa0*/  IADD3 R17, PT, PT, R23.reuse, 0x9, RZ ;  /* 0x0000000917117810 */ /* 0x040fe40007ffe0ff */
[----:B0-----:R-:W-:Y:S01]  /*2ab0*/  ISETP.GE.AND P1, PT, R22, UR5, PT ;  /* 0x0000000516007c0c */ /* 0x001fe2000bf26270 */
[--C-:B------:R-:W-:Y:S01]  /*2ac0*/  IMAD R5, R23, UR5, R22.reuse ;  /* 0x0000000517057c24 */ /* 0x100fe2000f8e0216 */
[----:B------:R-:W-:Y:S01]  /*2ad0*/  ISETP.GE.AND P3, PT, R4, UR5, PT ;  /* 0x0000000504007c0c */ /* 0x000fe2000bf66270 */
[----:B------:R-:W-:Y:S01]  /*2ae0*/  IMAD R17, R17, UR5, R22 ;  /* 0x0000000511117c24 */ /* 0x000fe2000f8e0216 */
[C---:B-1----:R-:W-:Y:S02]  /*2af0*/  ISETP.LT.AND P1, PT, R19.reuse, UR6, !P1 ;  /* 0x0000000613007c0c */ /* 0x042fe4000cf21270 */
[----:B------:R-:W-:Y:S01]  /*2b00*/  ISETP.GE.OR P5, PT, R19, UR6, P3 ;  /* 0x0000000613007c0c */ /* 0x000fe20009fa6670 */
[----:B-----5:R-:W-:Y:S01]  /*2b10*/  IMAD.WIDE R4, R5, 0x4, R20 ;  /* 0x0000000405047825 */ /* 0x020fe200078e0214 */
[----:B------:R-:W-:-:S02]  /*2b20*/  ISETP.GE.AND P2, PT, R15, UR5, PT ;  /* 0x000000050f007c0c */ /* 0x000fc4000bf46270 */
[----:B------:R-:W-:Y:S01]  /*2b30*/  ISETP.GE.AND P0, PT, R16, UR5, PT ;  /* 0x0000000510007c0c */ /* 0x000fe2000bf06270 */
[----:B------:R-:W-:Y:S01]  /*2b40*/  IMAD.WIDE R16, R17, 0x4, R20 ;  /* 0x0000000411107825 */ /* 0x000fe200078e0214 */
[C---:B------:R-:W-:Y:S02]  /*2b50*/  IADD3 R15, PT, PT, R19.reuse, 0x1, RZ ;  /* 0x00000001130f7810 */ /* 0x040fe40007ffe0ff */
[----:B------:R-:W-:Y:S02]  /*2b60*/  ISETP.GE.OR P4, PT, R19, UR6, P0 ;  /* 0x0000000613007c0c */ /* 0x000fe40008786670 */
[----:B------:R-:W-:Y:S01]  /*2b70*/  ISETP.GE.OR P6, PT, R15, UR6, P3 ;  /* 0x000000060f007c0c */ /* 0x000fe20009fc6670 */
[----:B------:R-:W-:Y:S01]  /*2b80*/  @P1 STG.E desc[UR16][R4.64], R43 ;  /* 0x0000002b04001986 */ /* 0x000fe2000c101910 */
[C---:B------:R-:W-:Y:S02]  /*2b90*/  ISETP.GE.OR P1, PT, R19.reuse, UR6, P2 ;  /* 0x0000000613007c0c */ /* 0x040fe40009726670 */
[----:B------:R-:W-:Y:S01]  /*2ba0*/  IADD3 R19, PT, PT, R19, 0x3, RZ ;  /* 0x0000000313137810 */ /* 0x000fe20007ffe0ff */
[----:B------:R0:W-:Y:S01]  /*2bb0*/  @!P5 STG.E desc[UR16][R4.64+0x4], R14 ;  /* 0x0000040e0400d986 */ /* 0x0001e2000c101910 */
[----:B------:R-:W-:-:S05]  /*2bc0*/  ISETP.GE.OR P5, PT, R15, UR6, P2 ;  /* 0x000000060f007c0c */ /* 0x000fca00097a6670 */
[----:B------:R1:W-:Y:S04]  /*2bd0*/  @!P4 STG.E desc[UR16][R4.64+0xc], R12 ;  /* 0x00000c0c0400c986 */ /* 0x0003e8000c101910 */
[----:B------:R1:W-:Y:S01]  /*2be0*/  @!P1 STG.E desc[UR16][R4.64+0x8], R13 ;  /* 0x0000080d04009986 */ /* 0x0003e2000c101910 */
[----:B------:R-:W-:-:S03]  /*2bf0*/  ISETP.GE.AND P1, PT, R22, UR5, PT ;  /* 0x0000000516007c0c */ /* 0x000fc6000bf26270 */
[----:B------:R1:W-:Y:S01]  /*2c00*/  @!P6 STG.E desc[UR16][R16.64+0x4], R11 ;  /* 0x0000040b1000e986 */ /* 0x0003e2000c101910 */
[C---:B------:R-:W-:Y:S02]  /*2c10*/  ISETP.GE.OR P4, PT, R15.reuse, UR6, P1 ;  /* 0x000000060f007c0c */ /* 0x040fe40008f86670 */
[----:B------:R-:W-:Y:S01]  /*2c20*/  ISETP.GE.OR P6, PT, R15, UR6, P0 ;  /* 0x000000060f007c0c */ /* 0x000fe200087c6670 */
[----:B------:R1:W-:Y:S01]  /*2c30*/  @!P5 STG.E desc[UR16][R16.64+0x8], R10 ;  /* 0x0000080a1000d986 */ /* 0x0003e2000c101910 */
[C---:B------:R-:W-:Y:S02]  /*2c40*/  IADD3 R15, PT, PT, R23.reuse, 0x12, RZ ;  /* 0x00000012170f7810 */ /* 0x040fe40007ffe0ff */
[----:B------:R-:W-:Y:S02]  /*2c50*/  ISETP.GE.OR P5, PT, R18, UR6, P1 ;  /* 0x0000000612007c0c */ /* 0x000fe40008fa6670 */
[----:B------:R-:W-:Y:S01]  /*2c60*/  IADD3 R23, PT, PT, R23, 0x1b, RZ ;  /* 0x0000001b17177810 */ /* 0x000fe20007ffe0ff */
[----:B------:R-:W-:Y:S01]  /*2c70*/  IMAD R15, R15, UR5, R22 ;  /* 0x000000050f0f7c24 */ /* 0x000fe2000f8e0216 */
[----:B------:R-:W-:-:S03]  /*2c80*/  ISETP.GE.OR P1, PT, R19, UR6, P1 ;  /* 0x0000000613007c0c */ /* 0x000fc60008f26670 */
[----:B0-----:R-:W-:Y:S01]  /*2c90*/  IMAD.WIDE R14, R15, 0x4, R20 ;  /* 0x000000040f0e7825 */ /* 0x001fe200078e0214 */
[----:B------:R1:W-:Y:S01]  /*2ca0*/  @!P4 STG.E desc[UR16][R16.64], R42 ;  /* 0x0000002a1000c986 */ /* 0x0003e2000c101910 */
[C---:B------:R-:W-:Y:S02]  /*2cb0*/  ISETP.GE.OR P4, PT, R18.reuse, UR6, P3 ;  /* 0x0000000612007c0c */ /* 0x040fe40009f86670 */
[----:B------:R-:W-:Y:S01]  /*2cc0*/  ISETP.GE.OR P3, PT, R19, UR6, P3 ;  /* 0x0000000613007c0c */ /* 0x000fe20009f66670 */
[----:B------:R1:W-:Y:S01]  /*2cd0*/  @!P6 STG.E desc[UR16][R16.64+0xc], R9 ;  /* 0x00000c091000e986 */ /* 0x0003e2000c101910 */
[C---:B------:R-:W-:Y:S01]  /*2ce0*/  ISETP.GE.OR P6, PT, R18.reuse, UR6, P2 ;  /* 0x0000000612007c0c */ /* 0x040fe200097c6670 */
[----:B------:R-:W-:Y:S01]  /*2cf0*/  IMAD R23, R23, UR5, R22 ;  /* 0x0000000517177c24 */ /* 0x000fe2000f8e0216 */
[----:B------:R-:W-:Y:S01]  /*2d00*/  ISETP.GE.OR P2, PT, R19, UR6, P2 ;  /* 0x0000000613007c0c */ /* 0x000fe20009746670 */
[----:B------:R1:W-:Y:S01]  /*2d10*/  @!P5 STG.E desc[UR16][R14.64], R41 ;  /* 0x000000290e00d986 */ /* 0x0003e2000c101910 */
[----:B------:R-:W-:Y:S01]  /*2d20*/  ISETP.GE.OR P5, PT, R18, UR6, P0 ;  /* 0x0000000612007c0c */ /* 0x000fe200087a6670 */
[----:B------:R-:W-:Y:S01]  /*2d30*/  IMAD.WIDE R20, R23, 0x4, R20 ;  /* 0x0000000417147825 */ /* 0x000fe200078e0214 */
[----:B------:R-:W-:-:S03]  /*2d40*/  ISETP.GE.OR P0, PT, R19, UR6, P0 ;  /* 0x0000000613007c0c */ /* 0x000fc60008706670 */
[----:B------:R1:W-:Y:S04]  /*2d50*/  @!P4 STG.E desc[UR16][R14.64+0x4], R8 ;  /* 0x000004080e00c986 */ /* 0x0003e8000c101910 */
[----:B------:R1:W-:Y:S04]  /*2d60*/  @!P6 STG.E desc[UR16][R14.64+0x8], R7 ;  /* 0x000008070e00e986 */ /* 0x0003e8000c101910 */
[----:B------:R1:W-:Y:S04]  /*2d70*/  @!P5 STG.E desc[UR16][R14.64+0xc], R6 ;  /* 0x00000c060e00d986 */ /* 0x0003e8000c101910 */
[----:B------:R1:W-:Y:S04]  /*2d80*/  @!P1 STG.E desc[UR16][R20.64], R40 ;  /* 0x0000002814009986 */ /* 0x0003e8000c101910 */
[----:B------:R1:W-:Y:S04]  /*2d90*/  @!P3 STG.E desc[UR16][R20.64+0x4], R0 ;  /* 0x000004001400b986 */ /* 0x0003e8000c101910 */
[----:B------:R1:W-:Y:S01]  /*2da0*/  @!P2 STG.E desc[UR16][R20.64+0x8], R2 ;  /* 0x000008021400a986 */ /* 0x0003e2000c101910 */
[----:B------:R-:W-:Y:S05]  /*2db0*/  @P0 EXIT ;  /* 0x000000000000094d */ /* 0x000fea0003800000 */
[----:B------:R-:W-:Y:S01]  /*2dc0*/  STG.E desc[UR16][R20.64+0xc], R3 ;  /* 0x00000c0314007986 */ /* 0x000fe2000c101910 */
[----:B------:R-:W-:Y:S05]  /*2dd0*/  EXIT ;  /* 0x000000000000794d */ /* 0x000fea0003800000 */
.L_x_125:
        /* <DEDUP_REMOVED lines=10> */
.L_x_183:


//--------------------- .text._Z28conv2d_backward_input_kernelPK6__halfS1_PS_iiiiiii --------------------------
	.section	.text._Z28conv2d_backward_input_kernelPK6__halfS1_PS_iiiiiii,"ax",@progbits
	.align	128
        .global         _Z28conv2d_backward_input_kernelPK6__halfS1_PS_iiiiiii
        .type           _Z28conv2d_backward_input_kernelPK6__halfS1_PS_iiiiiii,@function
        .size           _Z28conv2d_backward_input_kernelPK6__halfS1_PS_iiiiiii,(.L_x_184 - _Z28conv2d_backward_input_kernelPK6__halfS1_PS_iiiiiii)
        .other          _Z28conv2d_backward_input_kernelPK6__halfS1_PS_iiiiiii,@"STO_CUDA_ENTRY STV_DEFAULT"
_Z28conv2d_backward_input_kernelPK6__halfS1_PS_iiiiiii:
.text._Z28conv2d_backward_input_kernelPK6__halfS1_PS_iiiiiii:
        /* <DEDUP_REMOVED lines=130> */
[----:B------:R-:W-:Y:S01]  /*0820*/  ISETP.GE.AND P3, PT, R7, R3, PT ;  /* 0x000000030700720c */ /* 0x000fe20003f66270 */
[C-C-:B------:R-:W-:Y:S01]  /*0830*/  IMAD R16, R3.reuse, 0x23, R2.reuse ;  /* 0x0000002303107824 */ /* 0x140fe200078e0202 */
[C---:B------:R-:W-:Y:S01]  /*0840*/  LEA R15, R3.reuse, R2, 0x3 ;  /* 0x00000002030f7211 */ /* 0x040fe200078e18ff */
[C-C-:B------:R-:W-:Y:S01]  /*0850*/  IMAD R13, R3.reuse, 0x1a, R2.reuse ;  /* 0x0000001a030d7824 */ /* 0x140fe200078e0202 */
[----:B------:R-:W-:Y:S01]  /*0860*/  MOV R6, RZ ;  /* 0x000000ff00067202 */ /* 0x000fe20000000f00 */
[----:B------:R-:W-:Y:S01]  /*0870*/  IMAD R14, R3, 0x11, R2 ;  /* 0x00000011030e7824 */ /* 0x000fe200078e0202 */
[----:B------:R-:W-:Y:S01]  /*0880*/  MOV R36, R12 ;  /* 0x0000000c00247202 */ /* 0x000fe20000000f00 */
[----:B------:R-:W0:Y:S01]  /*0890*/  LDCU UR6, c[0x0][0x3a4] ;  /* 0x00007480ff0677ac */ /* 0x000e220008000800 */
[----:B------:R-:W-:-:S12]  /*08a0*/  UIADD3 UR5, UPT, UPT, -UR4, URZ, URZ ;  /* 0x000000ff04057290 */ /* 0x000fd8000fffe1ff */
.L_x_130:
[----:B------:R-:W1:Y:S01]  /*08b0*/  LDC.64 R32, c[0x0][0x380] ;  /* 0x0000e000ff207b82 */ /* 0x000e620000000a00 */
[----:B0-----:R-:W-:-:S04]  /*08c0*/  MOV R3, UR6 ;  /* 0x0000000600037c02 */ /* 0x001fc80008000f00 */
[-C--:B------:R-:W-:Y:S02]  /*08d0*/  ISETP.GE.AND P0, PT, R8, R3.reuse, PT ;  /* 0x000000030800720c */ /* 0x080fe40003f06270 */
[-C--:B------:R-:W-:Y:S01]  /*08e0*/  ISETP.GE.AND P1, PT, R9, R3.reuse, PT ;  /* 0x000000030900720c */ /* 0x080fe20003f26270 */
[----:B------:R-:W0:Y:S01]  /*08f0*/  LDC.64 R42, c[0x0][0x388] ;  /* 0x0000e200ff2a7b82 */ /* 0x000e220000000a00 */
[----:B------:R-:W-:Y:S01]  /*0900*/  ISETP.GE.AND P4, PT, R7, R3, PT ;  /* 0x000000030700720c */ /* 0x000fe20003f86270 */
[----:B-1----:R-:W-:-:S05]  /*0910*/  IMAD.WIDE R32, R36, 0x2, R32 ;  /* 0x0000000224207825 */ /* 0x002fca00078e0220 */
[----:B------:R-:W2:Y:S01]  /*0920*/  LDG.E.U16.CONSTANT R35, desc[UR8][R32.64] ;  /* 0x0000000820237981 */ /* 0x000ea2000c1e9500 */
[----:B0-----:R-:W-:-:S04]  /*0930*/  IMAD.WIDE R20, R15, 0x2, R42 ;  /* 0x000000020f147825 */ /* 0x001fc800078e022a */
[--C-:B------:R-:W-:Y:S01]  /*0940*/  IMAD.WIDE R26, R14, 0x2, R42.reuse ;  /* 0x000000020e1a7825 */ /* 0x100fe200078e022a */
[----:B------:R-:W3:Y:S03]  /*0950*/  LDG.E.U16.CONSTANT R17, desc[UR8][R20.64] ;  /* 0x0000000814117981 */ /* 0x000ee6000c1e9500 */
[--C-:B------:R-:W-:Y:S01]  /*0960*/  IMAD.WIDE R30, R13, 0x2, R42.reuse ;  /* 0x000000020d1e7825 */ /* 0x100fe200078e022a */
[----:B------:R-:W4:Y:S04]  /*0970*/  @!P3 LDG.E.U16.CONSTANT R18, desc[UR8][R20.64+0x2] ;  /* 0x000002081412b981 */ /* 0x000f28000c1e9500 */
[----:B------:R-:W5:Y:S04]  /*0980*/  @!P0 LDG.E.U16.CONSTANT R19, desc[UR8][R20.64+0x4] ;  /* 0x0000040814138981 */ /* 0x000f68000c1e9500 */
[----:B------:R-:W5:Y:S04]  /*0990*/  LDG.E.U16.CONSTANT R22, desc[UR8][R26.64] ;  /* 0x000000081a167981 */ /* 0x000f68000c1e9500 */
[----:B------:R-:W5:Y:S04]  /*09a0*/  @!P4 LDG.E.U16.CONSTANT R23, desc[UR8][R26.64+0x2] ;  /* 0x000002081a17c981 */ /* 0x000f68000c1e9500 */
[----:B------:R-:W5:Y:S04]  /*09b0*/  @!P1 LDG.E.U16.CONSTANT R20, desc[UR8][R20.64+0x6] ;  /* 0x0000060814149981 */ /* 0x000f68000c1e9500 */
[----:B------:R-:W5:Y:S04]  /*09c0*/  @!P0 LDG.E.U16.CONSTANT R24, desc[UR8][R26.64+0x4] ;  /* 0x000004081a188981 */ /* 0x000f68000c1e9500 */
[----:B------:R-:W5:Y:S04]  /*09d0*/  @!P1 LDG.E.U16.CONSTANT R25, desc[UR8][R26.64+0x6] ;  /* 0x000006081a199981 */ /* 0x000f68000c1e9500 */
[----:B------:R-:W5:Y:S01]  /*09e0*/  LDG.E.U16.CONSTANT R21, desc[UR8][R32.64+0x2] ;  /* 0x0000020820157981 */ /* 0x000f62000c1e9500 */
[----:B------:R-:W-:-:S03]  /*09f0*/  IMAD.WIDE R42, R16, 0x2, R42 ;  /* 0x00000002102a7825 */ /* 0x000fc600078e022a */
[----:B------:R-:W5:Y:S04]  /*0a00*/  @!P4 LDG.E.U16.CONSTANT R28, desc[UR8][R30.64+0x2] ;  /* 0x000002081e1cc981 */ /* 0x000f68000c1e9500 */
[----:B------:R-:W5:Y:S04]  /*0a10*/  LDG.E.U16.CONSTANT R26, desc[UR8][R32.64+0x4] ;  /* 0x00000408201a7981 */ /* 0x000f68000c1e9500 */
[----:B------:R-:W5:Y:S04]  /*0a20*/  LDG.E.U16.CONSTANT R27, desc[UR8][R30.64] ;  /* 0x000000081e1b7981 */ /* 0x000f68000c1e9500 */
[----:B------:R-:W5:Y:S04]  /*0a30*/  @!P0 LDG.E.U16.CONSTANT R29, desc[UR8][R30.64+0x4] ;  /* 0x000004081e1d8981 */ /* 0x000f68000c1e9500 */
[----:B------:R-:W5:Y:S04]  /*0a40*/  @!P0 LDG.E.U16.CONSTANT R34, desc[UR8][R42.64+0x4] ;  /* 0x000004082a228981 */ /* 0x000f68000c1e9500 */
[----:B------:R-:W5:Y:S04]  /*0a50*/  @!P1 LDG.E.U16.CONSTANT R30, desc[UR8][R30.64+0x6] ;  /* 0x000006081e1e9981 */ /* 0x000f68000c1e9500 */
[----:B------:R-:W5:Y:S04]  /*0a60*/  LDG.E.U16.CONSTANT R31, desc[UR8][R32.64+0x6] ;  /* 0x00000608201f7981 */ /* 0x000f68000c1e9500 */
[----:B------:R-:W5:Y:S04]  /*0a70*/  LDG.E.U16.CONSTANT R32, desc[UR8][R42.64] ;  /* 0x000000082a207981 */ /* 0x000f68000c1e9500 */
[----:B------:R-:W5:Y:S04]  /*0a80*/  @!P4 LDG.E.U16.CONSTANT R33, desc[UR8][R42.64+0x2] ;  /* 0x000002082a21c981 */ /* 0x000f68000c1e9500 */
[----:B------:R-:W5:Y:S01]  /*0a90*/  @!P1 LDG.E.U16.CONSTANT R42, desc[UR8][R42.64+0x6] ;  /* 0x000006082a2a9981 */ /* 0x000f62000c1e9500 */
[----:B------:R-:W-:-:S04]  /*0aa0*/  UIADD3 UR5, UPT, UPT, UR5, 0x4, URZ ;  /* 0x0000000405057890 */ /* 0x000fc8000fffe0ff */
[----:B------:R-:W-:Y:S01]  /*0ab0*/  UISETP.NE.AND UP1, UPT, UR5, URZ, UPT ;  /* 0x000000ff0500728c */ /* 0x000fe2000bf25270 */
[----:B------:R-:W-:Y:S01]  /*0ac0*/  IADD3 R36, PT, PT, R36, 0x4, RZ ;  /* 0x0000000424247810 */ /* 0x000fe20007ffe0ff */
[C---:B------:R-:W-:Y:S02]  /*0ad0*/  IMAD R16, R3.reuse, 0x24, R16 ;  /* 0x0000002403107824 */ /* 0x040fe400078e0210 */
[C---:B------:R-:W-:Y:S02]  /*0ae0*/  IMAD R13, R3.reuse, 0x24, R13 ;  /* 0x00000024030d7824 */ /* 0x040fe400078e020d */
[C---:B------:R-:W-:Y:S02]  /*0af0*/  IMAD R14, R3.reuse, 0x24, R14 ;  /* 0x00000024030e7824 */ /* 0x040fe400078e020e */
[----:B------:R-:W-:Y:S02]  /*0b00*/  IMAD R15, R3, 0x24, R15 ;  /* 0x00000024030f7824 */ /* 0x000fe400078e020f */
[----:B--2---:R-:W-:-:S02]  /*0b10*/  HADD2.F32 R35, -RZ, R35.H0_H0 ;  /* 0x20000023ff237230 */ /* 0x004fc40000004100 */
[----:B---3--:R-:W-:-:S05]  /*0b20*/  HADD2.F32 R17, -RZ, R17.H0_H0 ;  /* 0x20000011ff117230 */ /* 0x008fca0000004100 */
[C---:B------:R-:W-:Y:S01]  /*0b30*/  FFMA R17, R35.reuse, R17, R40 ;  /* 0x0000001123117223 */ /* 0x040fe20000000028 */
[----:B----4-:R-:W-:Y:S02]  /*0b40*/  @!P3 HADD2.F32 R18, -RZ, R18.H0_H0 ;  /* 0x20000012ff12b230 */ /* 0x010fe40000004100 */
[----:B-----5:R-:W-:Y:S02]  /*0b50*/  @!P0 HADD2.F32 R19, -RZ, R19.H0_H0 ;  /* 0x20000013ff138230 */ /* 0x020fe40000004100 */
[----:B------:R-:W-:Y:S02]  /*0b60*/  HADD2.F32 R22, -RZ, R22.H0_H0 ;  /* 0x20000016ff167230 */ /* 0x000fe40000004100 */
[C---:B------:R-:W-:Y:S01]  /*0b70*/  @!P3 FFMA R39, R35.reuse, R18, R39 ;  /* 0x000000122327b223 */ /* 0x040fe20000000027 */
[----:B------:R-:W-:Y:S02]  /*0b80*/  @!P1 HADD2.F32 R20, -RZ, R20.H0_H0 ;  /* 0x20000014ff149230 */ /* 0x000fe40000004100 */
[----:B------:R-:W-:Y:S01]  /*0b90*/  @!P0 FFMA R38, R35, R19, R38 ;  /* 0x0000001323268223 */ /* 0x000fe20000000026 */
[----:B------:R-:W-:-:S02]  /*0ba0*/  @!P4 HADD2.F32 R23, -RZ, R23.H0_H0 ;  /* 0x20000017ff17c230 */ /* 0x000fc40000004100 */
[----:B------:R-:W-:Y:S02]  /*0bb0*/  @!P0 HADD2.F32 R24, -RZ, R24.H0_H0 ;  /* 0x20000018ff188230 */ /* 0x000fe40000004100 */
[----:B------:R-:W-:Y:S01]  /*0bc0*/  @!P1 FFMA R6, R35, R20, R6 ;  /* 0x0000001423069223 */ /* 0x000fe20000000006 */
[----:B------:R-:W-:Y:S02]  /*0bd0*/  HADD2.F32 R21, -RZ, R21.H0_H0 ;  /* 0x20000015ff157230 */ /* 0x000fe40000004100 */
[----:B------:R-:W-:-:S03]  /*0be0*/  @!P1 HADD2.F32 R25, -RZ, R25.H0_H0 ;  /* 0x20000019ff199230 */ /* 0x000fc60000004100 */
[C---:B------:R-:W-:Y:S01]  /*0bf0*/  FFMA R17, R21.reuse, R22, R17 ;  /* 0x0000001615117223 */ /* 0x040fe20000000011 */
[----:B------:R-:W-:Y:S02]  /*0c00*/  HADD2.F32 R26, -RZ, R26.H0_H0 ;  /* 0x2000001aff1a7230 */ /* 0x000fe40000004100 */
[----:B------:R-:W-:Y:S02]  /*0c10*/  HADD2.F32 R27, -RZ, R27.H0_H0 ;  /* 0x2000001bff1b7230 */ /* 0x000fe40000004100 */
[C---:B------:R-:W-:Y:S01]  /*0c20*/  @!P1 FFMA R6, R21.reuse, R25, R6 ;  /* 0x0000001915069223 */ /* 0x040fe20000000006 */
[----:B------:R-:W-:Y:S02]  /*0c30*/  @!P4 HADD2.F32 R28, -RZ, R28.H0_H0 ;  /* 0x2000001cff1cc230 */ /* 0x000fe40000004100 */
[----:B------:R-:W-:Y:S01]  /*0c40*/  FFMA R27, R26, R27, R17 ;  /* 0x0000001b1a1b7223 */ /* 0x000fe20000000011 */
[----:B------:R-:W-:Y:S02]  /*0c50*/  @!P0 HADD2.F32 R29, -RZ, R29.H0_H0 ;  /* 0x2000001dff1d8230 */ /* 0x000fe40000004100 */
[C---:B------:R-:W-:Y:S01]  /*0c60*/  @!P4 FFMA R39, R21.reuse, R23, R39 ;  /* 0x000000171527c223 */ /* 0x040fe20000000027 */
[----:B------:R-:W-:Y:S01]  /*0c70*/  @!P0 FFMA R38, R21, R24, R38 ;  /* 0x0000001815268223 */ /* 0x000fe20000000026 */
[----:B------:R-:W-:-:S02]  /*0c80*/  @!P1 HADD2.F32 R17, -RZ, R30.H0_H0 ;  /* 0x2000001eff119230 */ /* 0x000fc40000004100 */
[C---:B------:R-:W-:Y:S01]  /*0c90*/  @!P4 FFMA R39, R26.reuse, R28, R39 ;  /* 0x0000001c1a27c223 */ /* 0x040fe20000000027 */
[C---:B------:R-:W-:Y:S02]  /*0ca0*/  @!P0 FFMA R38, R26.reuse, R29, R38 ;  /* 0x0000001d1a268223 */ /* 0x040fe40000000026 */
[----:B------:R-:W-:Y:S01]  /*0cb0*/  @!P1 FFMA R6, R26, R17, R6 ;  /* 0x000000111a069223 */ /* 0x000fe20000000006 */
[----:B------:R-:W-:Y:S02]  /*0cc0*/  @!P0 HADD2.F32 R17, -RZ, R34.H0_H0 ;  /* 0x20000022ff118230 */ /* 0x000fe40000004100 */
[----:B------:R-:W-:-:S05]  /*0cd0*/  HADD2.F32 R20, -RZ, R31.H0_H0 ;  /* 0x2000001fff147230 */ /* 0x000fca0000004100 */
[----:B------:R-:W-:Y:S01]  /*0ce0*/  @!P0 FFMA R38, R20, R17, R38 ;  /* 0x0000001114268223 */ /* 0x000fe20000000026 */
[----:B------:R-:W-:Y:S02]  /*0cf0*/  HADD2.F32 R32, -RZ, R32.H0_H0 ;  /* 0x20000020ff207230 */ /* 0x000fe40000004100 */
[----:B------:R-:W-:-:S03]  /*0d00*/  @!P4 HADD2.F32 R18, -RZ, R33.H0_H0 ;  /* 0x20000021ff12c230 */ /* 0x000fc60000004100 */
[C---:B------:R-:W-:Y:S02]  /*0d10*/  FFMA R40, R20.reuse, R32, R27 ;  /* 0x0000002014287223 */ /* 0x040fe4000000001b */
[----:B------:R-:W-:Y:S01]  /*0d20*/  @!P4 FFMA R39, R20, R18, R39 ;  /* 0x000000121427c223 */ /* 0x000fe20000000027 */
[----:B------:R-:W-:-:S05]  /*0d30*/  @!P1 HADD2.F32 R19, -RZ, R42.H0_H0 ;  /* 0x2000002aff139230 */ /* 0x000fca0000004100 */
[----:B------:R-:W-:Y:S01]  /*0d40*/  @!P1 FFMA R6, R20, R19, R6 ;  /* 0x0000001314069223 */ /* 0x000fe20000000006 */
[----:B------:R-:W-:Y:S06]  /*0d50*/  BRA.U UP1, `(.L_x_130) ;  /* 0xfffffff901d47547 */ /* 0x000fec000b83ffff */
.L_x_129:
[----:B------:R-:W-:Y:S05]  /*0d60*/  BRA.U !UP0, `(.L_x_128) ;  /* 0x00000005082c7547 */ /* 0x000fea000b800000 */
[----:B------:R-:W0:Y:S01]  /*0d70*/  LDCU UR5, c[0x0][0x3b0] ;  /* 0x00007600ff0577ac */ /* 0x000e220008000800 */
[----:B------:R-:W-:Y:S02]  /*0d80*/  UISETP.NE.AND UP0, UPT, UR12, URZ, UPT ;  /* 0x000000ff0c00728c */ /* 0x000fe4000bf05270 */
[----:B0-----:R-:W-:-:S04]  /*0d90*/  ULOP3.LUT UR5, UR5, 0x1, URZ, 0xc0, !UPT ;  /* 0x0000000105057892 */ /* 0x001fc8000f8ec0ff */
[----:B------:R-:W-:-:S03]  /*0da0*/  UISETP.NE.U32.AND UP1, UPT, UR5, 0x1, UPT ;  /* 0x000000010500788c */ /* 0x000fc6000bf25070 */
[----:B------:R-:W-:Y:S08]  /*0db0*/  BRA.U !UP0, `(.L_x_131) ;  /* 0x0000000108b07547 */ /* 0x000ff0000b800000 */
[----:B------:R-:W0:Y:S01]  /*0dc0*/  LDC.64 R16, c[0x0][0x380] ;  /* 0x0000e000ff107b82 */ /* 0x000e220000000a00 */
[----:B------:R-:W-:Y:S01]  /*0dd0*/  UMOV UR5, 0x9 ;  /* 0x0000000900057882 */ /* 0x000fe20000000000 */
[-C--:B------:R-:W-:Y:S01]  /*0de0*/  ISETP.GE.AND P0, PT, R7, R3.reuse, PT ;  /* 0x000000030700720c */ /* 0x080fe20003f06270 */
[----:B------:R-:W-:Y:S01]  /*0df0*/  UIMAD UR5, UR4, UR5, 0x8 ;  /* 0x00000008040574a4 */ /* 0x000fe2000f8e0205 */
[-C--:B------:R-:W-:Y:S01]  /*0e00*/  ISETP.GE.AND P1, PT, R8, R3.reuse, PT ;  /* 0x000000030800720c */ /* 0x080fe20003f26270 */
[----:B------:R-:W-:Y:S01]  /*0e10*/  UMOV UR6, 0x9 ;  /* 0x0000000900067882 */ /* 0x000fe20000000000 */
[----:B------:R-:W-:Y:S02]  /*0e20*/  IADD3 R13, PT, PT, R12, UR4, RZ ;  /* 0x000000040c0d7c10 */ /* 0x000fe4000fffe0ff */
[----:B------:R-:W1:Y:S01]  /*0e30*/  LDC.64 R18, c[0x0][0x388] ;  /* 0x0000e200ff127b82 */ /* 0x000e620000000a00 */
[----:B------:R-:W-:Y:S01]  /*0e40*/  IMAD R15, R3, UR5, R2 ;  /* 0x00000005030f7c24 */ /* 0x000fe2000f8e0202 */
[----:B------:R-:W-:Y:S01]  /*0e50*/  ISETP.GE.AND P3, PT, R9, R3, PT ;  /* 0x000000030900720c */ /* 0x000fe20003f66270 */
[----:B------:R-:W-:-:S06]  /*0e60*/  UIMAD UR5, UR4, UR6, 0x11 ;  /* 0x00000011040574a4 */ /* 0x000fcc000f8e0206 */
[----:B------:R-:W-:Y:S02]  /*0e70*/  IMAD R23, R3, UR5, R2 ;  /* 0x0000000503177c24 */ /* 0x000fe4000f8e0202 */
[----:B0-----:R-:W-:-:S05]  /*0e80*/  IMAD.WIDE R16, R13, 0x2, R16 ;  /* 0x000000020d107825 */ /* 0x001fca00078e0210 */
[----:B------:R-:W2:Y:S01]  /*0e90*/  LDG.E.U16.CONSTANT R13, desc[UR8][R16.64] ;  /* 0x00000008100d7981 */ /* 0x000ea2000c1e9500 */
[----:B-1----:R-:W-:-:S03]  /*0ea0*/  IMAD.WIDE R14, R15, 0x2, R18 ;  /* 0x000000020f0e7825 */ /* 0x002fc600078e0212 */
[----:B------:R-:W3:Y:S01]  /*0eb0*/  LDG.E.U16.CONSTANT R24, desc[UR8][R16.64+0x2] ;  /* 0x0000020810187981 */ /* 0x000ee2000c1e9500 */
[----:B------:R-:W-:-:S03]  /*0ec0*/  IMAD.WIDE R18, R23, 0x2, R18 ;  /* 0x0000000217127825 */ /* 0x000fc600078e0212 */
[----:B------:R-:W4:Y:S04]  /*0ed0*/  LDG.E.U16.CONSTANT R20, desc[UR8][R14.64] ;  /* 0x000000080e147981 */ /* 0x000f28000c1e9500 */
[----:B------:R-:W5:Y:S04]  /*0ee0*/  @!P0 LDG.E.U16.CONSTANT R21, desc[UR8][R14.64+0x2] ;  /* 0x000002080e158981 */ /* 0x000f68000c1e9500 */
[----:B------:R-:W3:Y:S04]  /*0ef0*/  @!P1 LDG.E.U16.CONSTANT R22, desc[UR8][R14.64+0x4] ;  /* 0x000004080e169981 */ /* 0x000ee8000c1e9500 */
[----:B------:R-:W3:Y:S04]  /*0f00*/  @!P3 LDG.E.U16.CONSTANT R23, desc[UR8][R14.64+0x6] ;  /* 0x000006080e17b981 */ /* 0x000ee8000c1e9500 */
[----:B------:R-:W3:Y:S04]  /*0f10*/  LDG.E.U16.CONSTANT R25, desc[UR8][R18.64] ;  /* 0x0000000812197981 */ /* 0x000ee8000c1e9500 */
[----:B------:R-:W3:Y:S04]  /*0f20*/  @!P0 LDG.E.U16.CONSTANT R26, desc[UR8][R18.64+0x2] ;  /* 0x00000208121a8981 */ /* 0x000ee8000c1e9500 */
[----:B------:R-:W3:Y:S04]  /*0f30*/  @!P1 LDG.E.U16.CONSTANT R27, desc[UR8][R18.64+0x4] ;  /* 0x00000408121b9981 */ /* 0x000ee8000c1e9500 */
[----:B------:R-:W3:Y:S01]  /*0f40*/  @!P3 LDG.E.U16.CONSTANT R28, desc[UR8][R18.64+0x6] ;  /* 0x00000608121cb981 */ /* 0x000ee2000c1e9500 */
[----:B------:R-:W-:Y:S01]  /*0f50*/  UIADD3 UR4, UPT, UPT, UR4, 0x2, URZ ;  /* 0x0000000204047890 */ /* 0x000fe2000fffe0ff */
[----:B--2---:R-:W-:-:S02]  /*0f60*/  HADD2.F32 R29, -RZ, R13.H0_H0 ;  /* 0x2000000dff1d7230 */ /* 0x004fc40000004100 */
[----:B----4-:R-:W-:Y:S02]  /*0f70*/  HADD2.F32 R13, -RZ, R20.H0_H0 ;  /* 0x20000014ff0d7230 */ /* 0x010fe40000004100 */
[----:B-----5:R-:W-:-:S03]  /*0f80*/  @!P0 HADD2.F32 R20, -RZ, R21.H0_H0 ;  /* 0x20000015ff148230 */ /* 0x020fc60000004100 */
[C---:B------:R-:W-:Y:S01]  /*0f90*/  FFMA R40, R29.reuse, R13, R40 ;  /* 0x0000000d1d287223 */ /* 0x040fe20000000028 */
[----:B---3--:R-:W-:Y:S02]  /*0fa0*/  @!P1 HADD2.F32 R21, -RZ, R22.H0_H0 ;  /* 0x20000016ff159230 */ /* 0x008fe40000004100 */
[----:B------:R-:W-:Y:S02]  /*0fb0*/  @!P3 HADD2.F32 R23, -RZ, R23.H0_H0 ;  /* 0x20000017ff17b230 */ /* 0x000fe40000004100 */
[C---:B------:R-:W-:Y:S01]  /*0fc0*/  @!P0 FFMA R39, R29.reuse, R20, R39 ;  /* 0x000000141d278223 */ /* 0x040fe20000000027 */
[----:B------:R-:W-:Y:S02]  /*0fd0*/  HADD2.F32 R15, -RZ, R24.H0_H0 ;  /* 0x20000018ff0f7230 */ /* 0x000fe40000004100 */
[C---:B------:R-:W-:Y:S01]  /*0fe0*/  @!P1 FFMA R38, R29.reuse, R21, R38 ;  /* 0x000000151d269223 */ /* 0x040fe20000000026 */
[----:B------:R-:W-:Y:S02]  /*0ff0*/  HADD2.F32 R25, -RZ, R25.H0_H0 ;  /* 0x20000019ff197230 */ /* 0x000fe40000004100 */
[----:B------:R-:W-:Y:S01]  /*1000*/  @!P3 FFMA R6, R29, R23, R6 ;  /* 0x000000171d06b223 */ /* 0x000fe20000000006 */
[----:B------:R-:W-:-:S02]  /*1010*/  @!P0 HADD2.F32 R26, -RZ, R26.H0_H0 ;  /* 0x2000001aff1a8230 */ /* 0x000fc40000004100 */
[----:B------:R-:W-:Y:S02]  /*1020*/  @!P1 HADD2.F32 R27, -RZ, R27.H0_H0 ;  /* 0x2000001bff1b9230 */ /* 0x000fe40000004100 */
[----:B------:R-:W-:Y:S02]  /*1030*/  @!P3 HADD2.F32 R13, -RZ, R28.H0_H0 ;  /* 0x2000001cff0db230 */ /* 0x000fe40000004100 */
[C---:B------:R-:W-:Y:S01]  /*1040*/  FFMA R40, R15.reuse, R25, R40 ;  /* 0x000000190f287223 */ /* 0x040fe20000000028 */
[C---:B------:R-:W-:Y:S01]  /*1050*/  @!P0 FFMA R39, R15.reuse, R26, R39 ;  /* 0x0000001a0f278223 */ /* 0x040fe20000000027 */
[C---:B------:R-:W-:Y:S01]  /*1060*/  @!P1 FFMA R38, R15.reuse, R27, R38 ;  /* 0x0000001b0f269223 */ /* 0x040fe20000000026 */
[----:B------:R-:W-:-:S07]  /*1070*/  @!P3 FFMA R6, R15, R13, R6 ;  /* 0x0000000d0f06b223 */ /* 0x000fce0000000006 */
.L_x_131:
[----:B------:R-:W-:Y:S05]  /*1080*/  BRA.U UP1, `(.L_x_128) ;  /* 0x0000000101647547 */ /* 0x000fea000b800000 */
[----:B------:R-:W0:Y:S01]  /*1090*/  LDC.64 R16, c[0x0][0x380] ;  /* 0x0000e000ff107b82 */ /* 0x000e220000000a00 */
[----:B------:R-:W-:Y:S01]  /*10a0*/  UMOV UR5, 0x9 ;  /* 0x0000000900057882 */ /* 0x000fe20000000000 */
[-C--:B------:R-:W-:Y:S01]  /*10b0*/  ISETP.GE.AND P0, PT, R7, R3.reuse, PT ;  /* 0x000000030700720c */ /* 0x080fe20003f06270 */
[----:B------:R-:W-:Y:S01]  /*10c0*/  UIMAD UR5, UR4, UR5, 0x8 ;  /* 0x00000008040574a4 */ /* 0x000fe2000f8e0205 */
[-C--:B------:R-:W-:Y:S02]  /*10d0*/  ISETP.GE.AND P1, PT, R8, R3.reuse, PT ;  /* 0x000000030800720c */ /* 0x080fe40003f26270 */
[----:B------:R-:W-:Y:S02]  /*10e0*/  ISETP.GE.AND P3, PT, R9, R3, PT ;  /* 0x000000030900720c */ /* 0x000fe40003f66270 */
[----:B------:R-:W1:Y:S01]  /*10f0*/  LDC.64 R14, c[0x0][0x388] ;  /* 0x0000e200ff0e7b82 */ /* 0x000e620000000a00 */
[----:B------:R-:W-:Y:S01]  /*1100*/  IADD3 R13, PT, PT, R12, UR4, RZ ;  /* 0x000000040c0d7c10 */ /* 0x000fe2000fffe0ff */
[----:B------:R-:W-:-:S04]  /*1110*/  IMAD R19, R3, UR5, R2 ;  /* 0x0000000503137c24 */ /* 0x000fc8000f8e0202 */
[----:B0-----:R-:W-:-:S06]  /*1120*/  IMAD.WIDE R16, R13, 0x2, R16 ;  /* 0x000000020d107825 */ /* 0x001fcc00078e0210 */
[----:B------:R-:W2:Y:S01]  /*1130*/  LDG.E.U16.CONSTANT R16, desc[UR8][R16.64] ;  /* 0x0000000810107981 */ /* 0x000ea2000c1e9500 */
[----:B-1----:R-:W-:-:S05]  /*1140*/  IMAD.WIDE R14, R19, 0x2, R14 ;  /* 0x00000002130e7825 */ /* 0x002fca00078e020e */
[----:B------:R-:W3:Y:S04]  /*1150*/  LDG.E.U16.CONSTANT R12, desc[UR8][R14.64] ;  /* 0x000000080e0c7981 */ /* 0x000ee8000c1e9500 */
[----:B------:R-:W4:Y:S04]  /*1160*/  @!P0 LDG.E.U16.CONSTANT R18, desc[UR8][R14.64+0x2] ;  /* 0x000002080e128981 */ /* 0x000f28000c1e9500 */
[----:B------:R-:W5:Y:S04]  /*1170*/  @!P1 LDG.E.U16.CONSTANT R19, desc[UR8][R14.64+0x4] ;  /* 0x000004080e139981 */ /* 0x000f68000c1e9500 */
[----:B------:R-:W5:Y:S01]  /*1180*/  @!P3 LDG.E.U16.CONSTANT R20, desc[UR8][R14.64+0x6] ;  /* 0x000006080e14b981 */ /* 0x000f62000c1e9500 */
[----:B--2---:R-:W-:-:S02]  /*1190*/  HADD2.F32 R23, -RZ, R16.H0_H0 ;  /* 0x20000010ff177230 */ /* 0x004fc40000004100 */
[----:B---3--:R-:W-:Y:S02]  /*11a0*/  HADD2.F32 R13, -RZ, R12.H0_H0 ;  /* 0x2000000cff0d7230 */ /* 0x008fe40000004100 */
[----:B----4-:R-:W-:Y:S02]  /*11b0*/  @!P0 HADD2.F32 R18, -RZ, R18.H0_H0 ;  /* 0x20000012ff128230 */ /* 0x010fe40000004100 */
[----:B-----5:R-:W-:Y:S02]  /*11c0*/  @!P1 HADD2.F32 R19, -RZ, R19.H0_H0 ;  /* 0x20000013ff139230 */ /* 0x020fe40000004100 */
[----:B------:R-:W-:Y:S02]  /*11d0*/  @!P3 HADD2.F32 R21, -RZ, R20.H0_H0 ;  /* 0x20000014ff15b230 */ /* 0x000fe40000004100 */
[C---:B------:R-:W-:Y:S01]  /*11e0*/  FFMA R40, R23.reuse, R13, R40 ;  /* 0x0000000d17287223 */ /* 0x040fe20000000028 */
[C---:B------:R-:W-:Y:S01]  /*11f0*/  @!P0 FFMA R39, R23.reuse, R18, R39 ;  /* 0x0000001217278223 */ /* 0x040fe20000000027 */
[C---:B------:R-:W-:Y:S01]  /*1200*/  @!P1 FFMA R38, R23.reuse, R19, R38 ;  /* 0x0000001317269223 */ /* 0x040fe20000000026 */
[----:B------:R-:W-:-:S07]  /*1210*/  @!P3 FFMA R6, R23, R21, R6 ;  /* 0x000000151706b223 */ /* 0x000fce0000000006 */
.L_x_128:
[----:B------:R-:W-:Y:S05]  /*1220*/  BSYNC.RECONVERGENT B0 ;  /* 0x0000000000007941 */ /* 0x000fea0003800200 */
.L_x_127:
        /* <DEDUP_REMOVED lines=14> */
[----:B------:R-:W-:Y:S01]  /*1310*/  ISETP.GE.AND P1, PT, R7, R3, PT ;  /* 0x000000030700720c */ /* 0x000fe20003f26270 */
[C-C-:B------:R-:W-:Y:S01]  /*1320*/  IMAD R36, R3.reuse, 0x22, R2.reuse ;  /* 0x0000002203247824 */ /* 0x140fe200078e0202 */
[C---:B------:R-:W-:Y:S01]  /*1330*/  LEA R13, R3.reuse, R2, 0x4 ;  /* 0x00000002030d7211 */ /* 0x040fe200078e20ff */
[C-C-:B------:R-:W-:Y:S01]  /*1340*/  IMAD R35, R3.reuse, 0x19, R2.reuse ;  /* 0x0000001903237824 */ /* 0x140fe200078e0202 */
[----:B------:R-:W-:Y:S01]  /*1350*/  MOV R15, R12 ;  /* 0x0000000c000f7202 */ /* 0x000fe20000000f00 */
[----:B------:R-:W-:Y:S01]  /*1360*/  IMAD R14, R3, 0x7, R2 ;  /* 0x00000007030e7824 */ /* 0x000fe200078e0202 */
[----:B------:R-:W0:Y:S01]  /*1370*/  LDCU UR6, c[0x0][0x3a4] ;  /* 0x00007480ff0677ac */ /* 0x000e220008000800 */
[----:B------:R-:W-:-:S12]  /*1380*/  UIADD3 UR5, UPT, UPT, -UR4, URZ, URZ ;  /* 0x000000ff04057290 */ /* 0x000fd8000fffe1ff */
.L_x_135:
        /* <DEDUP_REMOVED lines=75> */
.L_x_134:
        /* <DEDUP_REMOVED lines=50> */
.L_x_136:
        /* <DEDUP_REMOVED lines=26> */
.L_x_133:
[----:B------:R-:W-:Y:S05]  /*1d00*/  BSYNC.RECONVERGENT B0 ;  /* 0x0000000000007941 */ /* 0x000fea0003800200 */
.L_x_132:
        /* <DEDUP_REMOVED lines=15> */
[----:B------:R-:W-:Y:S01]  /*1e00*/  ISETP.GE.AND P2, PT, R7, R3, PT ;  /* 0x000000030700720c */ /* 0x000fe20003f46270 */
[C-C-:B------:R-:W-:Y:S01]  /*1e10*/  IMAD R36, R3.reuse, 0x21, R2.reuse ;  /* 0x0000002103247824 */ /* 0x140fe200078e0202 */
[----:B------:R-:W-:Y:S01]  /*1e20*/  MOV R15, R12 ;  /* 0x0000000c000f7202 */ /* 0x000fe20000000f00 */
[C-C-:B------:R-:W-:Y:S01]  /*1e30*/  IMAD R35, R3.reuse, 0x18, R2.reuse ;  /* 0x0000001803237824 */ /* 0x140fe200078e0202 */
[----:B------:R-:W0:Y:S01]  /*1e40*/  LDCU UR6, c[0x0][0x3a4] ;  /* 0x00007480ff0677ac */ /* 0x000e220008000800 */
[C-C-:B------:R-:W-:Y:S02]  /*1e50*/  IMAD R13, R3.reuse, 0xf, R2.reuse ;  /* 0x0000000f030d7824 */ /* 0x140fe400078e0202 */
[----:B------:R-:W-:Y:S01]  /*1e60*/  IMAD R14, R3, 0x6, R2 ;  /* 0x00000006030e7824 */ /* 0x000fe200078e0202 */
[----:B------:R-:W-:-:S12]  /*1e70*/  UIADD3 UR5, UPT, UPT, -UR4, URZ, URZ ;  /* 0x000000ff04057290 */ /* 0x000fd8000fffe1ff */
.L_x_140:
        /* <DEDUP_REMOVED lines=75> */
.L_x_139:
        /* <DEDUP_REMOVED lines=50> */
.L_x_141:
        /* <DEDUP_REMOVED lines=26> */
.L_x_138:
[----:B------:R-:W-:Y:S05]  /*27f0*/  BSYNC.RECONVERGENT B0 ;  /* 0x0000000000007941 */ /* 0x000fea0003800200 */
.L_x_137:
        /* <DEDUP_REMOVED lines=24> */
.L_x_145:
        /* <DEDUP_REMOVED lines=75> */
.L_x_144:
        /* <DEDUP_REMOVED lines=14> */
[----:B------:R-:W-:Y:S01]  /*2f10*/  ISETP.GE.AND P5, PT, R9, R3, PT ;  /* 0x000000030900720c */ /* 0x000fe20003fa6270 */
[----:B------:R-:W-:Y:S01]  /*2f20*/  IMAD R21, R3, UR5, R2 ;  /* 0x0000000503157c24 */ /* 0x000fe2000f8e0202 */
[----:B------:R-:W-:-:S06]  /*2f30*/  UIMAD UR5, UR4, UR6, 0xe ;  /* 0x0000000e040574a4 */ /* 0x000fcc000f8e0206 */
[----:B------:R-:W-:Y:S02]  /*2f40*/  IMAD R25, R3, UR5, R2 ;  /* 0x0000000503197c24 */ /* 0x000fe4000f8e0202 */
[----:B0-----:R-:W-:-:S04]  /*2f50*/  IMAD.WIDE R18, R17, 0x2, R18 ;  /* 0x0000000211127825 */ /* 0x001fc800078e0212 */
[--C-:B-1----:R-:W-:Y:S02]  /*2f60*/  IMAD.WIDE R16, R21, 0x2, R14.reuse ;  /* 0x0000000215107825 */ /* 0x102fe400078e020e */
[----:B------:R-:W2:Y:S02]  /*2f70*/  LDG.E.U16.CONSTANT R21, desc[UR8][R18.64] ;  /* 0x0000000812157981 */ /* 0x000ea4000c1e9500 */
[----:B------:R-:W-:Y:S02]  /*2f80*/  IMAD.WIDE R14, R25, 0x2, R14 ;  /* 0x00000002190e7825 */ /* 0x000fe400078e020e */
[----:B------:R-:W3:Y:S04]  /*2f90*/  LDG.E.U16.CONSTANT R22, desc[UR8][R16.64] ;  /* 0x0000000810167981 */ /* 0x000ee8000c1e9500 */
[----:B------:R-:W4:Y:S04]  /*2fa0*/  @!P3 LDG.E.U16.CONSTANT R23, desc[UR8][R16.64+0x2] ;  /* 0x000002081017b981 */ /* 0x000f28000c1e9500 */
[----:B------:R-:W5:Y:S04]  /*2fb0*/  @!P4 LDG.E.U16.CONSTANT R20, desc[UR8][R16.64+0x4] ;  /* 0x000004081014c981 */ /* 0x000f68000c1e9500 */
[----:B------:R-:W5:Y:S04]  /*2fc0*/  @!P5 LDG.E.U16.CONSTANT R24, desc[UR8][R16.64+0x6] ;  /* 0x000006081018d981 */ /* 0x000f68000c1e9500 */
[----:B------:R-:W5:Y:S04]  /*2fd0*/  LDG.E.U16.CONSTANT R25, desc[UR8][R18.64+0x2] ;  /* 0x0000020812197981 */ /* 0x000f68000c1e9500 */
[----:B------:R-:W5:Y:S04]  /*2fe0*/  LDG.E.U16.CONSTANT R26, desc[UR8][R14.64] ;  /* 0x000000080e1a7981 */ /* 0x000f68000c1e9500 */
[----:B------:R-:W5:Y:S04]  /*2ff0*/  @!P3 LDG.E.U16.CONSTANT R27, desc[UR8][R14.64+0x2] ;  /* 0x000002080e1bb981 */ /* 0x000f68000c1e9500 */
[----:B------:R-:W5:Y:S04]  /*3000*/  @!P4 LDG.E.U16.CONSTANT R28, desc[UR8][R14.64+0x4] ;  /* 0x000004080e1cc981 */ /* 0x000f68000c1e9500 */
[----:B------:R0:W5:Y:S01]  /*3010*/  @!P5 LDG.E.U16.CONSTANT R29, desc[UR8][R14.64+0x6] ;  /* 0x000006080e1dd981 */ /* 0x000162000c1e9500 */
[----:B------:R-:W-:Y:S01]  /*3020*/  UIADD3 UR4, UPT, UPT, UR4, 0x2, URZ ;  /* 0x0000000204047890 */ /* 0x000fe2000fffe0ff */
[----:B--2---:R-:W-:-:S02]  /*3030*/  HADD2.F32 R31, -RZ, R21.H0_H0 ;  /* 0x20000015ff1f7230 */ /* 0x004fc40000004100 */
[----:B---3--:R-:W-:Y:S02]  /*3040*/  HADD2.F32 R21, -RZ, R22.H0_H0 ;  /* 0x20000016ff157230 */ /* 0x008fe40000004100 */
[----:B----4-:R-:W-:Y:S02]  /*3050*/  @!P3 HADD2.F32 R22, -RZ, R23.H0_H0 ;  /* 0x20000017ff16b230 */ /* 0x010fe40000004100 */
[----:B-----5:R-:W-:Y:S02]  /*3060*/  @!P4 HADD2.F32 R23, -RZ, R20.H0_H0 ;  /* 0x20000014ff17c230 */ /* 0x020fe40000004100 */
[----:B------:R-:W-:Y:S02]  /*3070*/  @!P5 HADD2.F32 R17, -RZ, R24.H0_H0 ;  /* 0x20000018ff11d230 */ /* 0x000fe40000004100 */
[C---:B------:R-:W-:Y:S01]  /*3080*/  FFMA R21, R31.reuse, R21, R40 ;  /* 0x000000151f157223 */ /* 0x040fe20000000028 */
[C---:B------:R-:W-:Y:S01]  /*3090*/  @!P3 FFMA R39, R31.reuse, R22, R39 ;  /* 0x000000161f27b223 */ /* 0x040fe20000000027 */
[----:B------:R-:W-:Y:S01]  /*30a0*/  @!P4 FFMA R38, R31, R23, R38 ;  /* 0x000000171f26c223 */ /* 0x000fe20000000026 */
[----:B------:R-:W-:-:S02]  /*30b0*/  HADD2.F32 R16, -RZ, R25.H0_H0 ;  /* 0x20000019ff107230 */ /* 0x000fc40000004100 */
[----:B------:R-:W-:Y:S01]  /*30c0*/  @!P5 FFMA R6, R31, R17, R6 ;  /* 0x000000111f06d223 */ /* 0x000fe20000000006 */
[----:B------:R-:W-:Y:S02]  /*30d0*/  HADD2.F32 R26, -RZ, R26.H0_H0 ;  /* 0x2000001aff1a7230 */ /* 0x000fe40000004100 */
[----:B0-----:R-:W-:Y:S02]  /*30e0*/  @!P3 HADD2.F32 R14, -RZ, R27.H0_H0 ;  /* 0x2000001bff0eb230 */ /* 0x001fe40000004100 */
[----:B------:R-:W-:Y:S02]  /*30f0*/  @!P4 HADD2.F32 R15, -RZ, R28.H0_H0 ;  /* 0x2000001cff0fc230 */ /* 0x000fe40000004100 */
[----:B------:R-:W-:Y:S02]  /*3100*/  @!P5 HADD2.F32 R29, -RZ, R29.H0_H0 ;  /* 0x2000001dff1dd230 */ /* 0x000fe40000004100 */
[C---:B------:R-:W-:Y:S01]  /*3110*/  FFMA R40, R16.reuse, R26, R21 ;  /* 0x0000001a10287223 */ /* 0x040fe20000000015 */
[C---:B------:R-:W-:Y:S01]  /*3120*/  @!P3 FFMA R39, R16.reuse, R14, R39 ;  /* 0x0000000e1027b223 */ /* 0x040fe20000000027 */
[C---:B------:R-:W-:Y:S01]  /*3130*/  @!P4 FFMA R38, R16.reuse, R15, R38 ;  /* 0x0000000f1026c223 */ /* 0x040fe20000000026 */
[----:B------:R-:W-:-:S07]  /*3140*/  @!P5 FFMA R6, R16, R29, R6 ;  /* 0x0000001d1006d223 */ /* 0x000fce0000000006 */
.L_x_146:
        /* <DEDUP_REMOVED lines=26> */
.L_x_143:
[----:B------:R-:W-:Y:S05]  /*32f0*/  BSYNC.RECONVERGENT B0 ;  /* 0x0000000000007941 */ /* 0x000fea0003800200 */
.L_x_142:
        /* <DEDUP_REMOVED lines=20> */
.L_x_150:
        /* <DEDUP_REMOVED lines=10> */
[----:B------:R-:W3:Y:S04]  /*34e0*/  LDG.E.U16.CONSTANT R20, desc[UR8][R24.64] ;  /* 0x0000000818147981 */ /* 0x000ee8000c1e9500 */
[----:B------:R-:W4:Y:S01]  /*34f0*/  @!P3 LDG.E.U16.CONSTANT R21, desc[UR8][R24.64+0x2] ;  /* 0x000002081815b981 */ /* 0x000f22000c1e9500 */
[----:B------:R-:W-:-:S03]  /*3500*/  IMAD.WIDE R36, R15, 0x2, R42 ;  /* 0x000000020f247825 */ /* 0x000fc600078e022a */
[----:B------:R-:W5:Y:S04]  /*3510*/  @!P4 LDG.E.U16.CONSTANT R22, desc[UR8][R24.64+0x4] ;  /* 0x000004081816c981 */ /* 0x000f68000c1e9500 */
[----:B------:R-:W5:Y:S04]  /*3520*/  @!P5 LDG.E.U16.CONSTANT R23, desc[UR8][R24.64+0x6] ;  /* 0x000006081817d981 */ /* 0x000f68000c1e9500 */
[----:B------:R-:W5:Y:S01]  /*3530*/  @!P4 LDG.E.U16.CONSTANT R27, desc[UR8][R28.64+0x4] ;  /* 0x000004081c1bc981 */ /* 0x000f62000c1e9500 */
[----:B------:R-:W-:-:S03]  /*3540*/  IMAD.WIDE R42, R14, 0x2, R42 ;  /* 0x000000020e2a7825 */ /* 0x000fc600078e022a */
[----:B------:R-:W5:Y:S04]  /*3550*/  @!P6 LDG.E.U16.CONSTANT R26, desc[UR8][R28.64+0x2] ;  /* 0x000002081c1ae981 */ /* 0x000f68000c1e9500 */
[----:B------:R-:W5:Y:S04]  /*3560*/  LDG.E.U16.CONSTANT R24, desc[UR8][R34.64+0x2] ;  /* 0x0000020822187981 */ /* 0x000f68000c1e9500 */
[----:B------:R-:W5:Y:S04]  /*3570*/  LDG.E.U16.CONSTANT R25, desc[UR8][R28.64] ;  /* 0x000000081c197981 */ /* 0x000f68000c1e9500 */
[----:B------:R-:W5:Y:S04]  /*3580*/  @!P4 LDG.E.U16.CONSTANT R32, desc[UR8][R36.64+0x4] ;  /* 0x000004082420c981 */ /* 0x000f68000c1e9500 */
[----:B------:R-:W5:Y:S04]  /*3590*/  LDG.E.U16.CONSTANT R30, desc[UR8][R36.64] ;  /* 0x00000008241e7981 */ /* 0x000f68000c1e9500 */
[----:B------:R-:W5:Y:S04]  /*35a0*/  @!P5 LDG.E.U16.CONSTANT R28, desc[UR8][R28.64+0x6] ;  /* 0x000006081c1cd981 */ /* 0x000f68000c1e9500 */
[----:B------:R-:W5:Y:S04]  /*35b0*/  @!P6 LDG.E.U16.CONSTANT R31, desc[UR8][R36.64+0x2] ;  /* 0x00000208241fe981 */ /* 0x000f68000c1e9500 */
[----:B------:R-:W5:Y:S04]  /*35c0*/  @!P5 LDG.E.U16.CONSTANT R33, desc[UR8][R36.64+0x6] ;  /* 0x000006082421d981 */ /* 0x000f68000c1e9500 */
[----:B------:R-:W5:Y:S04]  /*35d0*/  LDG.E.U16.CONSTANT R29, desc[UR8][R34.64+0x4] ;  /* 0x00000408221d7981 */ /* 0x000f68000c1e9500 */
[----:B------:R-:W5:Y:S04]  /*35e0*/  @!P6 LDG.E.U16.CONSTANT R36, desc[UR8][R42.64+0x2] ;  /* 0x000002082a24e981 */ /* 0x000f68000c1e9500 */
[----:B------:R-:W5:Y:S04]  /*35f0*/  LDG.E.U16.CONSTANT R34, desc[UR8][R34.64+0x6] ;  /* 0x0000060822227981 */ /* 0x000f68000c1e9500 */
[----:B------:R-:W5:Y:S04]  /*3600*/  @!P4 LDG.E.U16.CONSTANT R37, desc[UR8][R42.64+0x4] ;  /* 0x000004082a25c981 */ /* 0x000f68000c1e9500 */
[----:B------:R-:W5:Y:S04]  /*3610*/  LDG.E.U16.CONSTANT R35, desc[UR8][R42.64] ;  /* 0x000000082a237981 */ /* 0x000f68000c1e9500 */
        /* <DEDUP_REMOVED lines=16> */
[----:B------:R-:W-:-:S02]  /*3720*/  @!P4 HADD2.F32 R27, -RZ, R27.H0_H0 ;  /* 0x2000001bff1bc230 */ /* 0x000fc40000004100 */
[----:B------:R-:W-:Y:S01]  /*3730*/  @!P5 FFMA R6, R19, R23, R6 ;  /* 0x000000171306d223 */ /* 0x000fe20000000006 */
[----:B------:R-:W-:Y:S02]  /*3740*/  @!P6 HADD2.F32 R26, -RZ, R26.H0_H0 ;  /* 0x2000001aff1ae230 */ /* 0x000fe40000004100 */
[----:B------:R-:W-:Y:S02]  /*3750*/  HADD2.F32 R24, -RZ, R24.H0_H0 ;  /* 0x20000018ff187230 */ /* 0x000fe40000004100 */
[----:B------:R-:W-:-:S03]  /*3760*/  HADD2.F32 R25, -RZ, R25.H0_H0 ;  /* 0x20000019ff197230 */ /* 0x000fc60000004100 */
[C---:B------:R-:W-:Y:S01]  /*3770*/  @!P4 FFMA R38, R24.reuse, R27, R38 ;  /* 0x0000001b1826c223 */ /* 0x040fe20000000026 */
[----:B------:R-:W-:Y:S02]  /*3780*/  @!P4 HADD2.F32 R21, -RZ, R32.H0_H0 ;  /* 0x20000020ff15c230 */ /* 0x000fe40000004100 */
[C---:B------:R-:W-:Y:S01]  /*3790*/  FFMA R20, R24.reuse, R25, R20 ;  /* 0x0000001918147223 */ /* 0x040fe20000000014 */
[----:B------:R-:W-:Y:S01]  /*37a0*/  @!P6 FFMA R39, R24, R26, R39 ;  /* 0x0000001a1827e223 */ /* 0x000fe20000000027 */
[----:B------:R-:W-:Y:S02]  /*37b0*/  HADD2.F32 R30, -RZ, R30.H0_H0 ;  /* 0x2000001eff1e7230 */ /* 0x000fe40000004100 */
[----:B------:R-:W-:Y:S02]  /*37c0*/  @!P5 HADD2.F32 R19, -RZ, R28.H0_H0 ;  /* 0x2000001cff13d230 */ /* 0x000fe40000004100 */
[----:B------:R-:W-:-:S03]  /*37d0*/  @!P6 HADD2.F32 R22, -RZ, R31.H0_H0 ;  /* 0x2000001fff16e230 */ /* 0x000fc60000004100 */
[----:B------:R-:W-:Y:S01]  /*37e0*/  @!P5 FFMA R6, R24, R19, R6 ;  /* 0x000000131806d223 */ /* 0x000fe20000000006 */
[----:B------:R-:W-:Y:S02]  /*37f0*/  @!P5 HADD2.F32 R33, -RZ, R33.H0_H0 ;  /* 0x20000021ff21d230 */ /* 0x000fe40000004100 */
[----:B------:R-:W-:-:S05]  /*3800*/  HADD2.F32 R29, -RZ, R29.H0_H0 ;  /* 0x2000001dff1d7230 */ /* 0x000fca0000004100 */
[C---:B------:R-:W-:Y:S01]  /*3810*/  @!P4 FFMA R38, R29.reuse, R21, R38 ;  /* 0x000000151d26c223 */ /* 0x040fe20000000026 */
[----:B------:R-:W-:Y:S02]  /*3820*/  @!P6 HADD2.F32 R36, -RZ, R36.H0_H0 ;  /* 0x20000024ff24e230 */ /* 0x000fe40000004100 */
[C---:B------:R-:W-:Y:S01]  /*3830*/  FFMA R20, R29.reuse, R30, R20 ;  /* 0x0000001e1d147223 */ /* 0x040fe20000000014 */
[C---:B------:R-:W-:Y:S01]  /*3840*/  @!P6 FFMA R39, R29.reuse, R22, R39 ;  /* 0x000000161d27e223 */ /* 0x040fe20000000027 */
[----:B------:R-:W-:Y:S01]  /*3850*/  @!P5 FFMA R6, R29, R33, R6 ;  /* 0x000000211d06d223 */ /* 0x000fe20000000006 */
[----:B------:R-:W-:Y:S02]  /*3860*/  HADD2.F32 R21, -RZ, R34.H0_H0 ;  /* 0x20000022ff157230 */ /* 0x000fe40000004100 */
[----:B------:R-:W-:-:S03]  /*3870*/  @!P4 HADD2.F32 R37, -RZ, R37.H0_H0 ;  /* 0x20000025ff25c230 */ /* 0x000fc60000004100 */
[C---:B------:R-:W-:Y:S01]  /*3880*/  @!P6 FFMA R39, R21.reuse, R36, R39 ;  /* 0x000000241527e223 */ /* 0x040fe20000000027 */
[----:B------:R-:W-:Y:S02]  /*3890*/  HADD2.F32 R35, -RZ, R35.H0_H0 ;  /* 0x20000023ff237230 */ /* 0x000fe40000004100 */
[----:B------:R-:W-:-:S03]  /*38a0*/  @!P4 FFMA R38, R21, R37, R38 ;  /* 0x000000251526c223 */ /* 0x000fc60000000026 */
[----:B------:R-:W-:Y:S01]  /*38b0*/  FFMA R40, R21, R35, R20 ;  /* 0x0000002315287223 */ /* 0x000fe20000000014 */
[----:B------:R-:W-:-:S05]  /*38c0*/  @!P5 HADD2.F32 R19, -RZ, R42.H0_H0 ;  /* 0x2000002aff13d230 */ /* 0x000fca0000004100 */
[----:B------:R-:W-:Y:S01]  /*38d0*/  @!P5 FFMA R6, R21, R19, R6 ;  /* 0x000000131506d223 */ /* 0x000fe20000000006 */
[----:B------:R-:W-:Y:S06]  /*38e0*/  BRA.U UP1, `(.L_x_150) ;  /* 0xfffffff901d47547 */ /* 0x000fec000b83ffff */
.L_x_149:
        /* <DEDUP_REMOVED lines=50> */
.L_x_151:
        /* <DEDUP_REMOVED lines=26> */
.L_x_148:
[----:B------:R-:W-:Y:S05]  /*3db0*/  BSYNC.RECONVERGENT B0 ;  /* 0x0000000000007941 */ /* 0x000fea0003800200 */
.L_x_147:
        /* <DEDUP_REMOVED lines=21> */
.L_x_155:
        /* <DEDUP_REMOVED lines=75> */
.L_x_154:
        /* <DEDUP_REMOVED lines=50> */
.L_x_156:
        /* <DEDUP_REMOVED lines=26> */
.L_x_153:
[----:B------:R-:W-:Y:S05]  /*4880*/  BSYNC.RECONVERGENT B0 ;  /* 0x0000000000007941 */ /* 0x000fea0003800200 */
.L_x_152:
        /* <DEDUP_REMOVED lines=24> */
.L_x_160:
        /* <DEDUP_REMOVED lines=40> */
[----:B----4-:R-:W-:-:S03]  /*4c90*/  @!P3 HADD2.F32 R18, -RZ, R18.H0_H0 ;  /* 0x20000012ff12b230 */ /* 0x010fc60000004100 */
[C---:B------:R-:W-:Y:S01]  /*4ca0*/  FFMA R17, R16.reuse, R17, R40 ;  /* 0x0000001110117223 */ /* 0x040fe20000000028 */
[----:B-----5:R-:W-:Y:S02]  /*4cb0*/  @!P4 HADD2.F32 R19, -RZ, R19.H0_H0 ;  /* 0x20000013ff13c230 */ /* 0x020fe40000004100 */
[----:B------:R-:W-:Y:S02]  /*4cc0*/  HADD2.F32 R22, -RZ, R22.H0_H0 ;  /* 0x20000016ff167230 */ /* 0x000fe40000004100 */
[C---:B------:R-:W-:Y:S01]  /*4cd0*/  @!P3 FFMA R39, R16.reuse, R18, R39 ;  /* 0x000000121027b223 */ /* 0x040fe20000000027 */
[----:B------:R-:W-:Y:S02]  /*4ce0*/  @!P5 HADD2.F32 R20, -RZ, R20.H0_H0 ;  /* 0x20000014ff14d230 */ /* 0x000fe40000004100 */
[----:B------:R-:W-:Y:S01]  /*4cf0*/  @!P4 FFMA R38, R16, R19, R38 ;  /* 0x000000131026c223 */ /* 0x000fe20000000026 */
[----:B------:R-:W-:Y:S02]  /*4d00*/  @!P6 HADD2.F32 R18, -RZ, R23.H0_H0 ;  /* 0x20000017ff12e230 */ /* 0x000fe40000004100 */
[----:B------:R-:W-:-:S02]  /*4d10*/  @!P4 HADD2.F32 R24, -RZ, R24.H0_H0 ;  /* 0x20000018ff18c230 */ /* 0x000fc40000004100 */
        /* <DEDUP_REMOVED lines=26> */
.L_x_159:
        /* <DEDUP_REMOVED lines=9> */
[----:B------:R-:W-:Y:S01]  /*4f50*/  UIMAD UR6, UR4, 0x9, UR6 ;  /* 0x00000009040678a4 */ /* 0x000fe2000f8e0206 */
[-C--:B------:R-:W-:Y:S01]  /*4f60*/  ISETP.GE.AND P4, PT, R8, R3.reuse, PT ;  /* 0x000000030800720c */ /* 0x080fe20003f86270 */
[----:B------:R-:W-:Y:S01]  /*4f70*/  UMOV UR5, 0x9 ;  /* 0x0000000900057882 */ /* 0x000fe20000000000 */
[----:B------:R-:W-:Y:S01]  /*4f80*/  ISETP.GE.AND P5, PT, R9, R3, PT ;  /* 0x000000030900720c */ /* 0x000fe20003fa6270 */
[----:B------:R-:W-:Y:S01]  /*4f90*/  UIMAD UR5, UR4, UR5, 0xb ;  /* 0x0000000b040574a4 */ /* 0x000fe2000f8e0205 */
[----:B------:R-:W1:Y:S01]  /*4fa0*/  LDC.64 R12, c[0x0][0x388] ;  /* 0x0000e200ff0c7b82 */ /* 0x000e620000000a00 */
[----:B------:R-:W-:Y:S01]  /*4fb0*/  IADD3 R17, PT, PT, R10, UR4, RZ ;  /* 0x000000040a117c10 */ /* 0x000fe2000fffe0ff */
[----:B------:R-:W-:-:S03]  /*4fc0*/  IMAD R19, R3, UR6, R2 ;  /* 0x0000000603137c24 */ /* 0x000fc6000f8e0202 */
[----:B------:R-:W-:Y:S02]  /*4fd0*/  IMAD R23, R3, UR5, R2 ;  /* 0x0000000503177c24 */ /* 0x000fe4000f8e0202 */
[----:B0-----:R-:W-:-:S05]  /*4fe0*/  IMAD.WIDE R14, R17, 0x2, R14 ;  /* 0x00000002110e7825 */ /* 0x001fca00078e020e */
[----:B------:R-:W2:Y:S01]  /*4ff0*/  LDG.E.U16.CONSTANT R18, desc[UR8][R14.64] ;  /* 0x000000080e127981 */ /* 0x000ea2000c1e9500 */
[----:B-1----:R-:W-:-:S04]  /*5000*/  IMAD.WIDE R16, R19, 0x2, R12 ;  /* 0x0000000213107825 */ /* 0x002fc800078e020c */
[----:B------:R-:W-:Y:S01]  /*5010*/  IMAD.WIDE R12, R23, 0x2, R12 ;  /* 0x00000002170c7825 */ /* 0x000fe200078e020c */
[----:B------:R-:W3:Y:S04]  /*5020*/  LDG.E.U16.CONSTANT R19, desc[UR8][R16.64] ;  /* 0x0000000810137981 */ /* 0x000ee8000c1e9500 */
[----:B------:R-:W4:Y:S04]  /*5030*/  @!P3 LDG.E.U16.CONSTANT R20, desc[UR8][R16.64+0x2] ;  /* 0x000002081014b981 */ /* 0x000f28000c1e9500 */
[----:B------:R-:W5:Y:S04]  /*5040*/  @!P4 LDG.E.U16.CONSTANT R21, desc[UR8][R16.64+0x4] ;  /* 0x000004081015c981 */ /* 0x000f68000c1e9500 */
[----:B------:R-:W5:Y:S04]  /*5050*/  @!P5 LDG.E.U16.CONSTANT R22, desc[UR8][R16.64+0x6] ;  /* 0x000006081016d981 */ /* 0x000f68000c1e9500 */
[----:B------:R0:W5:Y:S04]  /*5060*/  LDG.E.U16.CONSTANT R23, desc[UR8][R14.64+0x2] ;  /* 0x000002080e177981 */ /* 0x000168000c1e9500 */
[----:B------:R-:W5:Y:S04]  /*5070*/  LDG.E.U16.CONSTANT R24, desc[UR8][R12.64] ;  /* 0x000000080c187981 */ /* 0x000f68000c1e9500 */
[----:B------:R-:W5:Y:S04]  /*5080*/  @!P3 LDG.E.U16.CONSTANT R25, desc[UR8][R12.64+0x2] ;  /* 0x000002080c19b981 */ /* 0x000f68000c1e9500 */
[----:B------:R-:W5:Y:S04]  /*5090*/  @!P4 LDG.E.U16.CONSTANT R26, desc[UR8][R12.64+0x4] ;  /* 0x000004080c1ac981 */ /* 0x000f68000c1e9500 */
[----:B------:R1:W5:Y:S01]  /*50a0*/  @!P5 LDG.E.U16.CONSTANT R27, desc[UR8][R12.64+0x6] ;  /* 0x000006080c1bd981 */ /* 0x000362000c1e9500 */
[----:B------:R-:W-:Y:S01]  /*50b0*/  UIMAD UR4, UR4, -0x8, UR6 ;  /* 0xfffffff8040478a4 */ /* 0x000fe2000f8e0206 */
[----:B--2---:R-:W-:-:S02]  /*50c0*/  HADD2.F32 R29, -RZ, R18.H0_H0 ;  /* 0x20000012ff1d7230 */ /* 0x004fc40000004100 */
[----:B---3--:R-:W-:Y:S02]  /*50d0*/  HADD2.F32 R19, -RZ, R19.H0_H0 ;  /* 0x20000013ff137230 */ /* 0x008fe40000004100 */
[----:B----4-:R-:W-:Y:S02]  /*50e0*/  @!P3 HADD2.F32 R20, -RZ, R20.H0_H0 ;  /* 0x20000014ff14b230 */ /* 0x010fe40000004100 */
[----:B-----5:R-:W-:Y:S02]  /*50f0*/  @!P4 HADD2.F32 R21, -RZ, R21.H0_H0 ;  /* 0x20000015ff15c230 */ /* 0x020fe40000004100 */
[----:B0-----:R-:W-:Y:S02]  /*5100*/  @!P5 HADD2.F32 R15, -RZ, R22.H0_H0 ;  /* 0x20000016ff0fd230 */ /* 0x001fe40000004100 */
[C---:B------:R-:W-:Y:S01]  /*5110*/  FFMA R19, R29.reuse, R19, R40 ;  /* 0x000000131d137223 */ /* 0x040fe20000000028 */
[C---:B------:R-:W-:Y:S01]  /*5120*/  @!P3 FFMA R39, R29.reuse, R20, R39 ;  /* 0x000000141d27b223 */ /* 0x040fe20000000027 */
[----:B------:R-:W-:Y:S01]  /*5130*/  @!P4 FFMA R38, R29, R21, R38 ;  /* 0x000000151d26c223 */ /* 0x000fe20000000026 */
[----:B------:R-:W-:-:S02]  /*5140*/  HADD2.F32 R14, -RZ, R23.H0_H0 ;  /* 0x20000017ff0e7230 */ /* 0x000fc40000004100 */
[----:B------:R-:W-:Y:S01]  /*5150*/  @!P5 FFMA R6, R29, R15, R6 ;  /* 0x0000000f1d06d223 */ /* 0x000fe20000000006 */
[----:B------:R-:W-:Y:S02]  /*5160*/  HADD2.F32 R24, -RZ, R24.H0_H0 ;  /* 0x20000018ff187230 */ /* 0x000fe40000004100 */
[----:B-1----:R-:W-:Y:S02]  /*5170*/  @!P3 HADD2.F32 R12, -RZ, R25.H0_H0 ;  /* 0x20000019ff0cb230 */ /* 0x002fe40000004100 */
[----:B------:R-:W-:Y:S02]  /*5180*/  @!P4 HADD2.F32 R13, -RZ, R26.H0_H0 ;  /* 0x2000001aff0dc230 */ /* 0x000fe40000004100 */
[----:B------:R-:W-:Y:S02]  /*5190*/  @!P5 HADD2.F32 R27, -RZ, R27.H0_H0 ;  /* 0x2000001bff1bd230 */ /* 0x000fe40000004100 */
[C---:B------:R-:W-:Y:S01]  /*51a0*/  FFMA R40, R14.reuse, R24, R19 ;  /* 0x000000180e287223 */ /* 0x040fe20000000013 */
[C---:B------:R-:W-:Y:S01]  /*51b0*/  @!P3 FFMA R39, R14.reuse, R12, R39 ;  /* 0x0000000c0e27b223 */ /* 0x040fe20000000027 */
[C---:B------:R-:W-:Y:S01]  /*51c0*/  @!P4 FFMA R38, R14.reuse, R13, R38 ;  /* 0x0000000d0e26c223 */ /* 0x040fe20000000026 */
[----:B------:R-:W-:-:S07]  /*51d0*/  @!P5 FFMA R6, R14, R27, R6 ;  /* 0x0000001b0e06d223 */ /* 0x000fce0000000006 */
.L_x_161:
        /* <DEDUP_REMOVED lines=26> */
.L_x_158:
[----:B------:R-:W-:Y:S05]  /*5380*/  BSYNC.RECONVERGENT B0 ;  /* 0x0000000000007941 */ /* 0x000fea0003800200 */
.L_x_157:
        /* <DEDUP_REMOVED lines=12> */
[-C--:B------:R-:W-:Y:S01]  /*5450*/  ISETP.GE.AND P0, PT, R7, R3.reuse, PT ;  /* 0x000000030700720c */ /* 0x080fe20003f06270 */
[C-C-:B------:R-:W-:Y:S01]  /*5460*/  IMAD R35, R3.reuse, 0x1c, R2.reuse ;  /* 0x0000001c03237824 */ /* 0x140fe200078e0202 */
[----:B------:R-:W-:Y:S01]  /*5470*/  IADD3 R14, PT, PT, R2, R3, RZ ;  /* 0x00000003020e7210 */ /* 0x000fe20007ffe0ff */
[C-C-:B------:R-:W-:Y:S01]  /*5480*/  IMAD R12, R3.reuse, 0x13, R2.reuse ;  /* 0x00000013030c7824 */ /* 0x140fe200078e0202 */
[----:B------:R-:W-:Y:S01]  /*5490*/  MOV R15, R10 ;  /* 0x0000000a000f7202 */ /* 0x000fe20000000f00 */
[----:B------:R-:W-:Y:S01]  /*54a0*/  IMAD R13, R3, 0xa, R2 ;  /* 0x0000000a030d7824 */ /* 0x000fe200078e0202 */
[----:B------:R-:W0:Y:S01]  /*54b0*/  LDCU UR6, c[0x0][0x3a4] ;  /* 0x00007480ff0677ac */ /* 0x000e220008000800 */
[----:B------:R-:W-:-:S12]  /*54c0*/  UIADD3 UR5, UPT, UPT, -UR4, URZ, URZ ;  /* 0x000000ff04057290 */ /* 0x000fd8000fffe1ff */
.L_x_165:
        /* <DEDUP_REMOVED lines=75> */
.L_x_164:
[----:B------:R-:W-:Y:S05]  /*5980*/  BRA.U !UP0, `(.L_x_163) ;  /* 0x0000000508307547 */ /* 0x000fea000b800000 */
[----:B------:R-:W0:Y:S01]  /*5990*/  LDCU UR5, c[0x0][0x3b0] ;  /* 0x00007600ff0577ac */ /* 0x000e220008000800 */
[----:B------:R-:W-:Y:S02]  /*59a0*/  UISETP.NE.AND UP0, UPT, UR12, URZ, UPT ;  /* 0x000000ff0c00728c */ /* 0x000fe4000bf05270 */
[----:B0-----:R-:W-:-:S04]  /*59b0*/  ULOP3.LUT UR5, UR5, 0x1, URZ, 0xc0, !UPT ;  /* 0x0000000105057892 */ /* 0x001fc8000f8ec0ff */
[----:B------:R-:W-:-:S03]  /*59c0*/  UISETP.NE.U32.AND UP1, UPT, UR5, 0x1, UPT ;  /* 0x000000010500788c */ /* 0x000fc6000bf25070 */
[----:B------:R-:W-:Y:S08]  /*59d0*/  BRA.U !UP0, `(.L_x_166) ;  /* 0x0000000108b47547 */ /* 0x000ff0000b800000 */
[----:B------:R-:W0:Y:S01]  /*59e0*/  LDC.64 R14, c[0x0][0x380] ;  /* 0x0000e000ff0e7b82 */ /* 0x000e220000000a00 */
[----:B------:R-:W-:Y:S01]  /*59f0*/  UIMAD UR5, UR4, 0x9, URZ ;  /* 0x00000009040578a4 */ /* 0x000fe2000f8e02ff */
[-C--:B------:R-:W-:Y:S02]  /*5a00*/  ISETP.GE.AND P0, PT, R7, R3.reuse, PT ;  /* 0x000000030700720c */ /* 0x080fe40003f06270 */
[-C--:B------:R-:W-:Y:S01]  /*5a10*/  ISETP.GE.AND P3, PT, R8, R3.reuse, PT ;  /* 0x000000030800720c */ /* 0x080fe20003f66270 */
[----:B------:R-:W-:Y:S01]  /*5a20*/  UIADD3 UR6, UPT, UPT, UR5, 0xa, URZ ;  /* 0x0000000a05067890 */ /* 0x000fe2000fffe0ff */
[----:B------:R-:W-:Y:S01]  /*5a30*/  ISETP.GE.AND P4, PT, R9, R3, PT ;  /* 0x000000030900720c */ /* 0x000fe20003f86270 */
[C---:B------:R-:W-:Y:S01]  /*5a40*/  IMAD R19, R3.reuse, UR5, R3 ;  /* 0x0000000503137c24 */ /* 0x040fe2000f8e0203 */
[----:B------:R-:W1:Y:S01]  /*5a50*/  LDC.64 R12, c[0x0][0x388] ;  /* 0x0000e200ff0c7b82 */ /* 0x000e620000000a00 */
[----:B------:R-:W-:Y:S02]  /*5a60*/  IADD3 R17, PT, PT, R10, UR4, RZ ;  /* 0x000000040a117c10 */ /* 0x000fe4000fffe0ff */
[----:B------:R-:W-:Y:S01]  /*5a70*/  IMAD R23, R3, UR6, R2 ;  /* 0x0000000603177c24 */ /* 0x000fe2000f8e0202 */
[----:B------:R-:W-:-:S02]  /*5a80*/  IADD3 R19, PT, PT, R2, R19, RZ ;  /* 0x0000001302137210 */ /* 0x000fc40007ffe0ff */
        /* <DEDUP_REMOVED lines=13> */
[----:B------:R-:W-:-:S04]  /*5b60*/  UIADD3 UR5, UPT, UPT, UR5, 0x1, URZ ;  /* 0x0000000105057890 */ /* 0x000fc8000fffe0ff */
[----:B------:R-:W-:-:S04]  /*5b70*/  UIMAD UR4, UR4, -0x8, UR5 ;  /* 0xfffffff8040478a4 */ /* 0x000fc8000f8e0205 */
[----:B------:R-:W-:Y:S01]  /*5b80*/  UIADD3 UR4, UPT, UPT, UR4, 0x1, URZ ;  /* 0x0000000104047890 */ /* 0x000fe2000fffe0ff */
[----:B--2---:R-:W-:Y:S02]  /*5b90*/  HADD2.F32 R29, -RZ, R18.H0_H0 ;  /* 0x20000012ff1d7230 */ /* 0x004fe40000004100 */
        /* <DEDUP_REMOVED lines=10> */
[----:B------:R-:W-:Y:S02]  /*5c40*/  @!P0 HADD2.F32 R12, -RZ, R25.H0_H0 ;  /* 0x20000019ff0c8230 */ /* 0x000fe40000004100 */
[----:B------:R-:W-:Y:S02]  /*5c50*/  @!P3 HADD2.F32 R15, -RZ, R26.H0_H0 ;  /* 0x2000001aff0fb230 */ /* 0x000fe40000004100 */
[----:B------:R-:W-:Y:S02]  /*5c60*/  @!P4 HADD2.F32 R27, -RZ, R27.H0_H0 ;  /* 0x2000001bff1bc230 */ /* 0x000fe40000004100 */
[C---:B------:R-:W-:Y:S01]  /*5c70*/  FFMA R40, R14.reuse, R24, R19 ;  /* 0x000000180e287223 */ /* 0x040fe20000000013 */
[C---:B------:R-:W-:Y:S01]  /*5c80*/  @!P0 FFMA R39, R14.reuse, R12, R39 ;  /* 0x0000000c0e278223 */ /* 0x040fe20000000027 */
[C---:B------:R-:W-:Y:S01]  /*5c90*/  @!P3 FFMA R38, R14.reuse, R15, R38 ;  /* 0x0000000f0e26b223 */ /* 0x040fe20000000026 */
[----:B------:R-:W-:-:S07]  /*5ca0*/  @!P4 FFMA R6, R14, R27, R6 ;  /* 0x0000001b0e06c223 */ /* 0x000fce0000000006 */
.L_x_166:
[----:B------:R-:W-:Y:S05]  /*5cb0*/  BRA.U UP1, `(.L_x_163) ;  /* 0x0000000101647547 */ /* 0x000fea000b800000 */
[----:B------:R-:W0:Y:S01]  /*5cc0*/  LDC.64 R14, c[0x0][0x380] ;  /* 0x0000e000ff0e7b82 */ /* 0x000e220000000a00 */
[----:B------:R-:W-:Y:S01]  /*5cd0*/  IMAD R16, R3, UR4, RZ ;  /* 0x0000000403107c24 */ /* 0x000fe2000f8e02ff */
[-C--:B------:R-:W-:Y:S02]  /*5ce0*/  ISETP.GE.AND P0, PT, R7, R3.reuse, PT ;  /* 0x000000030700720c */ /* 0x080fe40003f06270 */
[-C--:B------:R-:W-:Y:S01]  /*5cf0*/  ISETP.GE.AND P3, PT, R8, R3.reuse, PT ;  /* 0x000000030800720c */ /* 0x080fe20003f66270 */
[----:B------:R-:W-:Y:S01]  /*5d00*/  IMAD R19, R16, 0x9, R3 ;  /* 0x0000000910137824 */ /* 0x000fe200078e0203 */
[----:B------:R-:W-:Y:S02]  /*5d10*/  ISETP.GE.AND P4, PT, R9, R3, PT ;  /* 0x000000030900720c */ /* 0x000fe40003f86270 */
[----:B------:R-:W1:Y:S01]  /*5d20*/  LDC.64 R12, c[0x0][0x388] ;  /* 0x0000e200ff0c7b82 */ /* 0x000e620000000a00 */
[----:B------:R-:W-:Y:S02]  /*5d30*/  IADD3 R17, PT, PT, R10, UR4, RZ ;  /* 0x000000040a117c10 */ /* 0x000fe4000fffe0ff */
[----:B------:R-:W-:-:S03]  /*5d40*/  IADD3 R19, PT, PT, R2, R19, RZ ;  /* 0x0000001302137210 */ /* 0x000fc60007ffe0ff */
        /* <DEDUP_REMOVED lines=16> */
.L_x_163:
[----:B------:R-:W-:Y:S05]  /*5e50*/  BSYNC.RECONVERGENT B0 ;  /* 0x0000000000007941 */ /* 0x000fea0003800200 */
.L_x_162:
        /* <DEDUP_REMOVED lines=13> */
[-C--:B------:R-:W-:Y:S01]  /*5f30*/  ISETP.GE.AND P0, PT, R7, R3.reuse, PT ;  /* 0x000000030700720c */ /* 0x080fe20003f06270 */
[----:B------:R-:W0:Y:S01]  /*5f40*/  LDCU UR6, c[0x0][0x3a4] ;  /* 0x00007480ff0677ac */ /* 0x000e220008000800 */
[----:B------:R-:W-:Y:S02]  /*5f50*/  LEA R19, R3, R3, 0x3 ;  /* 0x0000000303137211 */ /* 0x000fe400078e18ff */
[----:B------:R-:W-:Y:S01]  /*5f60*/  MOV R21, R18 ;  /* 0x0000001200157202 */ /* 0x000fe20000000f00 */
[----:B------:R-:W-:Y:S01]  /*5f70*/  UIADD3 UR5, UPT, UPT, -UR4, URZ, URZ ;  /* 0x000000ff04057290 */ /* 0x000fe2000fffe1ff */
[----:B------:R-:W-:-:S11]  /*5f80*/  MOV R20, R2 ;  /* 0x0000000200147202 */ /* 0x000fd60000000f00 */
.L_x_169:
[----:B------:R-:W1:Y:S01]  /*5f90*/  LDC.64 R14, c[0x0][0x388] ;  /* 0x0000e200ff0e7b82 */ /* 0x000e620000000a00 */
[----:B0-----:R-:W-:-:S04]  /*5fa0*/  MOV R3, UR6 ;  /* 0x0000000600037c02 */ /* 0x001fc80008000f00 */
[-C--:B------:R-:W-:Y:S02]  /*5fb0*/  ISETP.GE.AND P1, PT, R8, R3.reuse, PT ;  /* 0x000000030800720c */ /* 0x080fe40003f26270 */
[-C--:B------:R-:W-:Y:S01]  /*5fc0*/  ISETP.GE.AND P2, PT, R9, R3.reuse, PT ;  /* 0x000000030900720c */ /* 0x080fe20003f46270 */
[----:B------:R-:W0:Y:S01]  /*5fd0*/  LDC.64 R10, c[0x0][0x380] ;  /* 0x0000e000ff0a7b82 */ /* 0x000e220000000a00 */
[----:B------:R-:W-:Y:S01]  /*5fe0*/  ISETP.GE.AND P3, PT, R7, R3, PT ;  /* 0x000000030700720c */ /* 0x000fe20003f66270 */
[----:B-1----:R-:W-:-:S05]  /*5ff0*/  IMAD.WIDE R14, R20, 0x2, R14 ;  /* 0x00000002140e7825 */ /* 0x002fca00078e020e */
[----:B------:R-:W2:Y:S01]  /*6000*/  @!P0 LDG.E.U16.CONSTANT R25, desc[UR8][R14.64+0x2] ;  /* 0x000002080e198981 */ /* 0x000ea2000c1e9500 */
[----:B0-----:R-:W-:-:S03]  /*6010*/  IMAD.WIDE R10, R21, 0x2, R10 ;  /* 0x00000002150a7825 */ /* 0x001fc600078e020a */
[----:B------:R-:W3:Y:S01]  /*6020*/  @!P1 LDG.E.U16.CONSTANT R22, desc[UR8][R14.64+0x4] ;  /* 0x000004080e169981 */ /* 0x000ee2000c1e9500 */
[----:B------:R-:W-:-:S03]  /*6030*/  IMAD.WIDE R12, R19, 0x2, R14 ;  /* 0x00000002130c7825 */ /* 0x000fc600078e020e */
[----:B------:R-:W4:Y:S04]  /*6040*/  LDG.E.U16.CONSTANT R24, desc[UR8][R10.64] ;  /* 0x000000080a187981 */ /* 0x000f28000c1e9500 */
[----:B------:R-:W5:Y:S01]  /*6050*/  LDG.E.U16.CONSTANT R23, desc[UR8][R14.64] ;  /* 0x000000080e177981 */ /* 0x000f62000c1e9500 */
[----:B------:R-:W-:-:S03]  /*6060*/  IMAD.WIDE R16, R19, 0x2, R12 ;  /* 0x0000000213107825 */ /* 0x000fc600078e020c */
[----:B------:R0:W5:Y:S04]  /*6070*/  @!P2 LDG.E.U16.CONSTANT R30, desc[UR8][R14.64+0x6] ;  /* 0x000006080e1ea981 */ /* 0x000168000c1e9500 */
[----:B------:R-:W5:Y:S04]  /*6080*/  LDG.E.U16.CONSTANT R26, desc[UR8][R10.64+0x2] ;  /* 0x000002080a1a7981 */ /* 0x000f68000c1e9500 */
[----:B------:R-:W5:Y:S04]  /*6090*/  @!P3 LDG.E.U16.CONSTANT R31, desc[UR8][R12.64+0x2] ;  /* 0x000002080c1fb981 */ /* 0x000f68000c1e9500 */
[----:B------:R-:W5:Y:S01]  /*60a0*/  @!P1 LDG.E.U16.CONSTANT R27, desc[UR8][R12.64+0x4] ;  /* 0x000004080c1b9981 */ /* 0x000f62000c1e9500 */
[----:B0-----:R-:W-:-:S03]  /*60b0*/  IMAD.WIDE R14, R19, 0x2, R16 ;  /* 0x00000002130e7825 */ /* 0x001fc600078e0210 */
[----:B------:R-:W5:Y:S04]  /*60c0*/  LDG.E.U16.CONSTANT R28, desc[UR8][R12.64] ;  /* 0x000000080c1c7981 */ /* 0x000f68000c1e9500 */
[----:B------:R2:W5:Y:S04]  /*60d0*/  @!P2 LDG.E.U16.CONSTANT R33, desc[UR8][R12.64+0x6] ;  /* 0x000006080c21a981 */ /* 0x000568000c1e9500 */
[----:B------:R-:W5:Y:S04]  /*60e0*/  LDG.E.U16.CONSTANT R29, desc[UR8][R10.64+0x4] ;  /* 0x000004080a1d7981 */ /* 0x000f68000c1e9500 */
[----:B------:R-:W5:Y:S04]  /*60f0*/  @!P1 LDG.E.U16.CONSTANT R32, desc[UR8][R16.64+0x4] ;  /* 0x0000040810209981 */ /* 0x000f68000c1e9500 */
[----:B------:R-:W5:Y:S04]  /*6100*/  LDG.E.U16.CONSTANT R34, desc[UR8][R16.64] ;  /* 0x0000000810227981 */ /* 0x000f68000c1e9500 */
[----:B------:R-:W5:Y:S04]  /*6110*/  @!P3 LDG.E.U16.CONSTANT R36, desc[UR8][R16.64+0x2] ;  /* 0x000002081024b981 */ /* 0x000f68000c1e9500 */
[----:B------:R-:W5:Y:S04]  /*6120*/  @!P2 LDG.E.U16.CONSTANT R35, desc[UR8][R16.64+0x6] ;  /* 0x000006081023a981 */ /* 0x000f68000c1e9500 */
[----:B------:R0:W5:Y:S04]  /*6130*/  LDG.E.U16.CONSTANT R43, desc[UR8][R10.64+0x6] ;  /* 0x000006080a2b7981 */ /* 0x000168000c1e9500 */
[----:B------:R-:W5:Y:S04]  /*6140*/  LDG.E.U16.CONSTANT R41, desc[UR8][R14.64] ;  /* 0x000000080e297981 */ /* 0x000f68000c1e9500 */
[----:B------:R-:W5:Y:S04]  /*6150*/  @!P3 LDG.E.U16.CONSTANT R42, desc[UR8][R14.64+0x2] ;  /* 0x000002080e2ab981 */ /* 0x000f68000c1e9500 */
[----:B------:R-:W5:Y:S04]  /*6160*/  @!P1 LDG.E.U16.CONSTANT R37, desc[UR8][R14.64+0x4] ;  /* 0x000004080e259981 */ /* 0x000f68000c1e9500 */
[----:B------:R-:W5:Y:S01]  /*6170*/  @!P2 LDG.E.U16.CONSTANT R44, desc[UR8][R14.64+0x6] ;  /* 0x000006080e2ca981 */ /* 0x000f62000c1e9500 */
[----:B------:R-:W-:-:S04]  /*6180*/  UIADD3 UR5, UPT, UPT, UR5, 0x4, URZ ;  /* 0x0000000405057890 */ /* 0x000fc8000fffe0ff */
[----:B------:R-:W-:Y:S01]  /*6190*/  UISETP.NE.AND UP1, UPT, UR5, URZ, UPT ;  /* 0x000000ff0500728c */ /* 0x000fe2000bf25270 */
[----:B------:R-:W-:Y:S01]  /*61a0*/  IADD3 R21, PT, PT, R21, 0x4, RZ ;  /* 0x0000000415157810 */ /* 0x000fe20007ffe0ff */
[----:B------:R-:W-:Y:S02]  /*61b0*/  IMAD R20, R3, 0x24, R20 ;  /* 0x0000002403147824 */ /* 0x000fe400078e0214 */
[----:B--2---:R-:W-:Y:S02]  /*61c0*/  @!P0 HADD2.F32 R12, -RZ, R25.H0_H0 ;  /* 0x20000019ff0c8230 */ /* 0x004fe40000004100 */
[----:B---3--:R-:W-:Y:S02]  /*61d0*/  @!P1 HADD2.F32 R22, -RZ, R22.H0_H0 ;  /* 0x20000016ff169230 */ /* 0x008fe40000004100 */
[----:B----4-:R-:W-:Y:S02]  /*61e0*/  HADD2.F32 R13, -RZ, R24.H0_H0 ;  /* 0x20000018ff0d7230 */ /* 0x010fe40000004100 */
[----:B-----5:R-:W-:-:S03]  /*61f0*/  HADD2.F32 R23, -RZ, R23.H0_H0 ;  /* 0x20000017ff177230 */ /* 0x020fc60000004100 */
[C---:B------:R-:W-:Y:S01]  /*6200*/  @!P0 FFMA R39, R13.reuse, R12, R39 ;  /* 0x0000000c0d278223 */ /* 0x040fe20000000027 */
[----:B0-----:R-:W-:Y:S02]  /*6210*/  @!P2 HADD2.F32 R11, -RZ, R30.H0_H0 ;  /* 0x2000001eff0ba230 */ /* 0x001fe40000004100 */
[C---:B------:R-:W-:Y:S01]  /*6220*/  @!P1 FFMA R38, R13.reuse, R22, R38 ;  /* 0x000000160d269223 */ /* 0x040fe20000000026 */
[----:B------:R-:W-:Y:S02]  /*6230*/  HADD2.F32 R17, -RZ, R26.H0_H0 ;  /* 0x2000001aff117230 */ /* 0x000fe40000004100 */
[----:B------:R-:W-:Y:S02]  /*6240*/  @!P3 HADD2.F32 R10, -RZ, R31.H0_H0 ;  /* 0x2000001fff0ab230 */ /* 0x000fe40000004100 */
[C---:B------:R-:W-:Y:S01]  /*6250*/  FFMA R40, R13.reuse, R23, R40 ;  /* 0x000000170d287223 */ /* 0x040fe20000000028 */
[----:B------:R-:W-:Y:S02]  /*6260*/  @!P1 HADD2.F32 R27, -RZ, R27.H0_H0 ;  /* 0x2000001bff1b9230 */ /* 0x000fe40000004100 */
[----:B------:R-:W-:Y:S01]  /*6270*/  @!P2 FFMA R6, R13, R11, R6 ;  /* 0x0000000b0d06a223 */ /* 0x000fe20000000006 */
[----:B------:R-:W-:Y:S01]  /*6280*/  @!P3 FFMA R39, R17, R10, R39 ;  /* 0x0000000a1127b223 */ /* 0x000fe20000000027 */
[----:B------:R-:W-:-:S02]  /*6290*/  HADD2.F32 R28, -RZ, R28.H0_H0 ;  /* 0x2000001cff1c7230 */ /* 0x000fc40000004100 */
[C---:B------:R-:W-:Y:S01]  /*62a0*/  @!P1 FFMA R38, R17.reuse, R27, R38 ;  /* 0x0000001b11269223 */ /* 0x040fe20000000026 */
[----:B------:R-:W-:Y:S02]  /*62b0*/  @!P2 HADD2.F32 R33, -RZ, R33.H0_H0 ;  /* 0x20000021ff21a230 */ /* 0x000fe40000004100 */
[C---:B------:R-:W-:Y:S01]  /*62c0*/  FFMA R13, R17.reuse, R28, R40 ;  /* 0x0000001c110d7223 */ /* 0x040fe20000000028 */
[----:B------:R-:W-:Y:S02]  /*62d0*/  HADD2.F32 R10, -RZ, R29.H0_H0 ;  /* 0x2000001dff0a7230 */ /* 0x000fe40000004100 */
[----:B------:R-:W-:Y:S01]  /*62e0*/  @!P2 FFMA R6, R17, R33, R6 ;  /* 0x000000211106a223 */ /* 0x000fe20000000006 */
[----:B------:R-:W-:Y:S02]  /*62f0*/  @!P1 HADD2.F32 R11, -RZ, R32.H0_H0 ;  /* 0x20000020ff0b9230 */ /* 0x000fe40000004100 */
[----:B------:R-:W-:-:S03]  /*6300*/  HADD2.F32 R34, -RZ, R34.H0_H0 ;  /* 0x20000022ff227230 */ /* 0x000fc60000004100 */
[C---:B------:R-:W-:Y:S01]  /*6310*/  @!P1 FFMA R38, R10.reuse, R11, R38 ;  /* 0x0000000b0a269223 */ /* 0x040fe20000000026 */
[----:B------:R-:W-:Y:S02]  /*6320*/  @!P3 HADD2.F32 R36, -RZ, R36.H0_H0 ;  /* 0x20000024ff24b230 */ /* 0x000fe40000004100 */
[----:B------:R-:W-:Y:S02]  /*6330*/  @!P2 HADD2.F32 R35, -RZ, R35.H0_H0 ;  /* 0x20000023ff23a230 */ /* 0x000fe40000004100 */
[C---:B------:R-:W-:Y:S01]  /*6340*/  FFMA R34, R10.reuse, R34, R13 ;  /* 0x000000220a227223 */ /* 0x040fe2000000000d */
[C---:B------:R-:W-:Y:S01]  /*6350*/  @!P3 FFMA R39, R10.reuse, R36, R39 ;  /* 0x000000240a27b223 */ /* 0x040fe20000000027 */
[----:B------:R-:W-:Y:S02]  /*6360*/  HADD2.F32 R43, -RZ, R43.H0_H0 ;  /* 0x2000002bff2b7230 */ /* 0x000fe40000004100 */
[----:B------:R-:W-:Y:S01]  /*6370*/  @!P2 FFMA R6, R10, R35, R6 ;  /* 0x000000230a06a223 */ /* 0x000fe20000000006 */
[----:B------:R-:W-:-:S02]  /*6380*/  HADD2.F32 R41, -RZ, R41.H0_H0 ;  /* 0x20000029ff297230 */ /* 0x000fc40000004100 */
[----:B------:R-:W-:Y:S02]  /*6390*/  @!P3 HADD2.F32 R42, -RZ, R42.H0_H0 ;  /* 0x2000002aff2ab230 */ /* 0x000fe40000004100 */
[----:B------:R-:W-:Y:S02]  /*63a0*/  @!P1 HADD2.F32 R37, -RZ, R37.H0_H0 ;  /* 0x20000025ff259230 */ /* 0x000fe40000004100 */
[----:B------:R-:W-:Y:S02]  /*63b0*/  @!P2 HADD2.F32 R11, -RZ, R44.H0_H0 ;  /* 0x2000002cff0ba230 */ /* 0x000fe40000004100 */
[C---:B------:R-:W-:Y:S01]  /*63c0*/  FFMA R40, R43.reuse, R41, R34 ;  /* 0x000000292b287223 */ /* 0x040fe20000000022 */
[C---:B------:R-:W-:Y:S01]  /*63d0*/  @!P3 FFMA R39, R43.reuse, R42, R39 ;  /* 0x0000002a2b27b223 */ /* 0x040fe20000000027 */
[C---:B------:R-:W-:Y:S01]  /*63e0*/  @!P1 FFMA R38, R43.reuse, R37, R38 ;  /* 0x000000252b269223 */ /* 0x040fe20000000026 */
[----:B------:R-:W-:Y:S01]  /*63f0*/  @!P2 FFMA R6, R43, R11, R6 ;  /* 0x0000000b2b06a223 */ /* 0x000fe20000000006 */
[----:B------:R-:W-:Y:S06]  /*6400*/  BRA.U UP1, `(.L_x_169) ;  /* 0xfffffff901e07547 */ /* 0x000fec000b83ffff */
.L_x_168:
        /* <DEDUP_REMOVED lines=9> */
[-C--:B------:R-:W-:Y:S02]  /*64a0*/  ISETP.GE.AND P1, PT, R8, R3.reuse, PT ;  /* 0x000000030800720c */ /* 0x080fe40003f26270 */
[----:B------:R-:W-:Y:S01]  /*64b0*/  ISETP.GE.AND P2, PT, R9, R3, PT ;  /* 0x000000030900720c */ /* 0x000fe20003f46270 */
[----:B------:R-:W-:Y:S01]  /*64c0*/  IMAD R17, R3, UR5, R2 ;  /* 0x0000000503117c24 */ /* 0x000fe2000f8e0202 */
[----:B------:R-:W1:Y:S01]  /*64d0*/  LDC.64 R10, c[0x0][0x388] ;  /* 0x0000e200ff0a7b82 */ /* 0x000e620000000a00 */
[----:B------:R-:W-:Y:S01]  /*64e0*/  IADD3 R15, PT, PT, R18, UR4, RZ ;  /* 0x00000004120f7c10 */ /* 0x000fe2000fffe0ff */
[----:B------:R-:W-:-:S06]  /*64f0*/  UIADD3 UR5, UPT, UPT, UR5, 0x9, URZ ;  /* 0x0000000905057890 */ /* 0x000fcc000fffe0ff */
[----:B------:R-:W-:Y:S02]  /*6500*/  IMAD R21, R3, UR5, R2 ;  /* 0x0000000503157c24 */ /* 0x000fe4000f8e0202 */
[----:B0-----:R-:W-:-:S05]  /*6510*/  IMAD.WIDE R12, R15, 0x2, R12 ;  /* 0x000000020f0c7825 */ /* 0x001fca00078e020c */
[----:B------:R-:W2:Y:S01]  /*6520*/  LDG.E.U16.CONSTANT R16, desc[UR8][R12.64] ;  /* 0x000000080c107981 */ /* 0x000ea2000c1e9500 */
[----:B-1----:R-:W-:-:S03]  /*6530*/  IMAD.WIDE R14, R17, 0x2, R10 ;  /* 0x00000002110e7825 */ /* 0x002fc600078e020a */
[----:B------:R-:W3:Y:S01]  /*6540*/  LDG.E.U16.CONSTANT R22, desc[UR8][R12.64+0x2] ;  /* 0x000002080c167981 */ /* 0x000ee2000c1e9500 */
[----:B------:R-:W-:-:S03]  /*6550*/  IMAD.WIDE R10, R21, 0x2, R10 ;  /* 0x00000002150a7825 */ /* 0x000fc600078e020a */
[----:B------:R-:W4:Y:S04]  /*6560*/  @!P0 LDG.E.U16.CONSTANT R19, desc[UR8][R14.64+0x2] ;  /* 0x000002080e138981 */ /* 0x000f28000c1e9500 */
[----:B------:R-:W5:Y:S04]  /*6570*/  LDG.E.U16.CONSTANT R17, desc[UR8][R14.64] ;  /* 0x000000080e117981 */ /* 0x000f68000c1e9500 */
        /* <DEDUP_REMOVED lines=8> */
[----:B----4-:R-:W-:Y:S02]  /*6600*/  @!P0 HADD2.F32 R16, -RZ, R19.H0_H0 ;  /* 0x20000013ff108230 */ /* 0x010fe40000004100 */
[----:B-----5:R-:W-:Y:S02]  /*6610*/  HADD2.F32 R17, -RZ, R17.H0_H0 ;  /* 0x20000011ff117230 */ /* 0x020fe40000004100 */
[----:B---3--:R-:W-:Y:S02]  /*6620*/  @!P1 HADD2.F32 R19, -RZ, R20.H0_H0 ;  /* 0x20000014ff139230 */ /* 0x008fe40000004100 */
[----:B------:R-:W-:Y:S02]  /*6630*/  @!P2 HADD2.F32 R21, -RZ, R21.H0_H0 ;  /* 0x20000015ff15a230 */ /* 0x000fe40000004100 */
[C---:B------:R-:W-:Y:S01]  /*6640*/  FFMA R40, R27.reuse, R17, R40 ;  /* 0x000000111b287223 */ /* 0x040fe20000000028 */
[----:B------:R-:W-:Y:S02]  /*6650*/  HADD2.F32 R13, -RZ, R22.H0_H0 ;  /* 0x20000016ff0d7230 */ /* 0x000fe40000004100 */
[----:B------:R-:W-:Y:S01]  /*6660*/  @!P0 FFMA R39, R27, R16, R39 ;  /* 0x000000101b278223 */ /* 0x000fe20000000027 */
[----:B------:R-:W-:-:S02]  /*6670*/  HADD2.F32 R23, -RZ, R23.H0_H0 ;  /* 0x20000017ff177230 */ /* 0x000fc40000004100 */
[C---:B------:R-:W-:Y:S01]  /*6680*/  @!P1 FFMA R38, R27.reuse, R19, R38 ;  /* 0x000000131b269223 */ /* 0x040fe20000000026 */
[----:B------:R-:W-:Y:S01]  /*6690*/  @!P2 FFMA R6, R27, R21, R6 ;  /* 0x000000151b06a223 */ /* 0x000fe20000000006 */
[----:B------:R-:W-:Y:S02]  /*66a0*/  @!P0 HADD2.F32 R24, -RZ, R24.H0_H0 ;  /* 0x20000018ff188230 */ /* 0x000fe40000004100 */
[----:B------:R-:W-:Y:S02]  /*66b0*/  @!P1 HADD2.F32 R25, -RZ, R25.H0_H0 ;  /* 0x20000019ff199230 */ /* 0x000fe40000004100 */
[----:B------:R-:W-:Y:S02]  /*66c0*/  @!P2 HADD2.F32 R11, -RZ, R26.H0_H0 ;  /* 0x2000001aff0ba230 */ /* 0x000fe40000004100 */
[C---:B------:R-:W-:Y:S01]  /*66d0*/  FFMA R40, R13.reuse, R23, R40 ;  /* 0x000000170d287223 */ /* 0x040fe20000000028 */
[C---:B------:R-:W-:Y:S01]  /*66e0*/  @!P0 FFMA R39, R13.reuse, R24, R39 ;  /* 0x000000180d278223 */ /* 0x040fe20000000027 */
[C---:B------:R-:W-:Y:S01]  /*66f0*/  @!P1 FFMA R38, R13.reuse, R25, R38 ;  /* 0x000000190d269223 */ /* 0x040fe20000000026 */
[----:B------:R-:W-:-:S07]  /*6700*/  @!P2 FFMA R6, R13, R11, R6 ;  /* 0x0000000b0d06a223 */ /* 0x000fce0000000006 */
.L_x_170:
[----:B------:R-:W-:Y:S05]  /*6710*/  BRA.U UP1, `(.L_x_167) ;  /* 0x0000000101607547 */ /* 0x000fea000b800000 */
[----:B------:R-:W0:Y:S01]  /*6720*/  LDC.64 R12, c[0x0][0x380] ;  /* 0x0000e000ff0c7b82 */ /* 0x000e220000000a00 */
[-C--:B------:R-:W-:Y:S01]  /*6730*/  ISETP.GE.AND P0, PT, R7, R3.reuse, PT ;  /* 0x000000030700720c */ /* 0x080fe20003f06270 */
[----:B------:R-:W-:Y:S01]  /*6740*/  IMAD R17, R3, UR4, RZ ;  /* 0x0000000403117c24 */ /* 0x000fe2000f8e02ff */
[-C--:B------:R-:W-:Y:S02]  /*6750*/  ISETP.GE.AND P1, PT, R8, R3.reuse, PT ;  /* 0x000000030800720c */ /* 0x080fe40003f26270 */
[----:B------:R-:W-:Y:S01]  /*6760*/  ISETP.GE.AND P2, PT, R9, R3, PT ;  /* 0x000000030900720c */ /* 0x000fe20003f46270 */
[----:B------:R-:W-:Y:S01]  /*6770*/  IMAD R17, R17, 0x9, R2 ;  /* 0x0000000911117824 */ /* 0x000fe200078e0202 */
[----:B------:R-:W-:Y:S01]  /*6780*/  IADD3 R15, PT, PT, R18, UR4, RZ ;  /* 0x00000004120f7c10 */ /* 0x000fe2000fffe0ff */
[----:B------:R-:W1:Y:S04]  /*6790*/  LDC.64 R10, c[0x0][0x388] ;  /* 0x0000e200ff0a7b82 */ /* 0x000e680000000a00 */
        /* <DEDUP_REMOVED lines=16> */
.L_x_167:
[----:B------:R-:W-:Y:S05]  /*68a0*/  BSYNC.RECONVERGENT B0 ;  /* 0x0000000000007941 */ /* 0x000fea0003800200 */
.L_x_126:
        /* <DEDUP_REMOVED lines=20> */
.L_x_171:
        /* <DEDUP_REMOVED lines=9> */
.L_x_184:


//--------------------- .text._Z20relu_backward_kernelPK6__halfS1_PS_i --------------------------
	.section	.text._Z20relu_backward_kernelPK6__halfS1_PS_i,"ax",@progbits
	.align	128
        .global         _Z20relu_backward_kernelPK6__halfS1_PS_i
        .type           _Z20relu_backward_kernelPK6__halfS1_PS_i,@function
        .size           _Z20relu_backward_kernelPK6__halfS1_PS_i,(.L_x_185 - _Z20relu_backward_kernelPK6__halfS1_PS_i)
        .other          _Z20relu_backward_kernelPK6__halfS1_PS_i,@"STO_CUDA_ENTRY STV_DEFAULT"
_Z20relu_backward_kernelPK6__halfS1_PS_i:
.text._Z20relu_backward_kernelPK6__halfS1_PS_i:
        /* <DEDUP_REMOVED lines=26> */
.L_x_172:
        /* <DEDUP_REMOVED lines=14> */
.L_x_174:
[----:B------:R-:W-:Y:S05]  /*0280*/  BSYNC.RECONVERGENT B0 ;  /* 0x0000000000007941 */ /* 0x000fea0003800200 */
.L_x_173:
[----:B-----5:R-:W-:Y:S01]  /*0290*/  STG.E.U16 desc[UR4][R6.64], R11 ;  /* 0x0000000b06007986 */ /* 0x020fe2000c101504 */
[----:B------:R-:W-:Y:S05]  /*02a0*/  EXIT ;  /* 0x000000000000794d */ /* 0x000fea0003800000 */
.L_x_175:
        /* <DEDUP_REMOVED lines=13> */
.L_x_185:


//--------------------- .nv.shared.reserved.0     --------------------------
	.section	.nv.shared.reserved.0,"aw",@nobits
	.weak		__nv_reservedSMEM_offset_0_alias
	.size		__nv_reservedSMEM_offset_0_alias, 0, 64
	.other		__nv_reservedSMEM_offset_0_alias,@"STO_CUDA_RESERVED_SHARED STV_DEFAULT"
__nv_reservedSMEM_offset_0_alias:
	.zero		0
	.zero		64


//--------------------- .nv.shared._Z27conv2d_backward_bias_kernelPK6__halfPfiiii --------------------------
	.section	.nv.shared._Z27conv2d_backward_bias_kernelPK6__halfPfiiii,"aw",@nobits
	.sectionflags	@""
	.align	4
.nv.shared._Z27conv2d_backward_bias_kernelPK6__halfPfiiii:
	.zero		1056


//--------------------- .nv.shared._Z35conv2d_backward_weight_small_kernelPK6__halfS1_Pfiiiiiii --------------------------
	.section	.nv.shared._Z35conv2d_backward_weight_small_kernelPK6__halfS1_Pfiiiiiii,"aw",@nobits
	.sectionflags	@""
	.align	4
.nv.shared._Z35conv2d_backward_weight_small_kernelPK6__halfS1_Pfiiiiiii:
	.zero		17408


//--------------------- .nv.shared._Z36conv2d_backward_weight_medium_kernelPK6__halfS1_Pfiiiiiii --------------------------
	.section	.nv.shared._Z36conv2d_backward_weight_medium_kernelPK6__halfS1_Pfiiiiiii,"aw",@nobits
	.sectionflags	@""
	.align	2
.nv.shared._Z36conv2d_backward_weight_medium_kernelPK6__halfS1_Pfiiiiiii:
	.zero		17408


//--------------------- .nv.shared._Z35conv2d_backward_weight_large_kernelPK6__halfS1_Pfiiiiiii --------------------------
	.section	.nv.shared._Z35conv2d_backward_weight_large_kernelPK6__halfS1_Pfiiiiiii,"aw",@nobits
	.sectionflags	@""
	.align	2
.nv.shared._Z35conv2d_backward_weight_large_kernelPK6__halfS1_Pfiiiiiii:
	.zero		17408


//--------------------- .nv.constant0.sgd_update_bias_kernel --------------------------
	.section	.nv.constant0.sgd_update_bias_kernel,"a",@progbits
	.sectionflags	@""
	.align	4
.nv.constant0.sgd_update_bias_kernel:
	.zero		928


//--------------------- .nv.constant0.sgd_update_weight_kernel --------------------------
	.section	.nv.constant0.sgd_update_weight_kernel,"a",@progbits
	.sectionflags	@""
	.align	4
.nv.constant0.sgd_update_weight_kernel:
	.zero		928


//--------------------- .nv.constant0._Z32fused_relu_backward_input_kernelPK6__halfS1_S1_PS_iiiiiii --------------------------
	.section	.nv.constant0._Z32fused_relu_backward_input_kernelPK6__halfS1_S1_PS_iiiiiii,"a",@progbits
	.sectionflags	@""
	.align	4
.nv.constant0._Z32fused_relu_backward_input_kernelPK6__halfS1_S1_PS_iiiiiii:
	.zero		956


//--------------------- .nv.constant0._Z28fused_relu_precompute_kernelPK6__halfS1_PS_i --------------------------
	.section	.nv.constant0._Z28fused_relu_precompute_kernelPK6__halfS1_PS_i,"a",@progbits
	.sectionflags	@""
	.align	4
.nv.constant0._Z28fused_relu_precompute_kernelPK6__halfS1_PS_i:
	.zero		924


//--------------------- .nv.constant0._Z27conv2d_backward_bias_kernelPK6__halfPfiiii --------------------------
	.section	.nv.constant0._Z27conv2d_backward_bias_kernelPK6__halfPfiiii,"a",@progbits
	.sectionflags	@""
	.align	4
.nv.constant0._Z27conv2d_backward_bias_kernelPK6__halfPfiiii:
	.zero		928


//--------------------- .nv.constant0._Z35conv2d_backward_weight_small_kernelPK6__halfS1_Pfiiiiiii --------------------------
	.section	.nv.constant0._Z35conv2d_backward_weight_small_kernelPK6__halfS1_Pfiiiiiii,"a",@progbits
	.sectionflags	@""
	.align	4
.nv.constant0._Z35conv2d_backward_weight_small_kernelPK6__halfS1_Pfiiiiiii:
	.zero		948


//--------------------- .nv.constant0._Z36conv2d_backward_weight_medium_kernelPK6__halfS1_Pfiiiiiii --------------------------
	.section	.nv.constant0._Z36conv2d_backward_weight_medium_kernelPK6__halfS1_Pfiiiiiii,"a",@progbits
	.sectionflags	@""
	.align	4
.nv.constant0._Z36conv2d_backward_weight_medium_kernelPK6__halfS1_Pfiiiiiii:
	.zero		948


//--------------------- .nv.constant0._Z35conv2d_backward_weight_large_kernelPK6__halfS1_Pfiiiiiii --------------------------
	.section	.nv.constant0._Z35conv2d_backward_weight_large_kernelPK6__halfS1_Pfiiiiiii,"a",@progbits
	.sectionflags	@""
	.align	4
.nv.constant0._Z35conv2d_backward_weight_large_kernelPK6__halfS1_Pfiiiiiii:
	.zero		948


//--------------------- .nv.constant0._Z28conv2d_backward_input_kernelPK6__halfS1_PS_iiiiiii --------------------------
	.section	.nv.constant0._Z28conv2d_backward_input_kernelPK6__halfS1_PS_iiiiiii,"a",@progbits
	.sectionflags	@""
	.align	4
.nv.constant0._Z28conv2d_backward_input_kernelPK6__halfS1_PS_iiiiiii:
	.zero		948


//--------------------- .nv.constant0._Z20relu_backward_kernelPK6__halfS1_PS_i --------------------------
	.section	.nv.constant0._Z20relu_backward_kernelPK6__halfS1_PS_i,"a",@progbits
	.sectionflags	@""
	.align	4
.nv.constant0._Z20relu_backward_kernelPK6__halfS1_PS_i:
	.zero		924


//--------------------- SYMBOLS --------------------------

	.type		.nv.reservedSmem.offset0,@object
	.size		.nv.reservedSmem.offset0,0x4
	.type		.nv.reservedSmem.cap,@object
	.size		.nv.reservedSmem.cap,0x4
